	.target	sm_103a

	.elftype	@"ET_EXEC"


//--------------------- .note.nv.tkinfo           --------------------------
	.section	.note.nv.tkinfo,"",@"SHT_NOTE"
	.sectionflags	@"SHF_NOTE_NV_TKINFO"
	.tkinfo
        /*0018*/ 	.word	0x00000002
        /*0030*/ 	.string	""
        /*0030*/ 	.string	"ptxas"
        /*0030*/ 	.string	"Cuda compilation tools, release 13.0, V13.0.88"
        /*0030*/ 	.string	"Build cuda_13.0.r13.0/compiler.36424714_0"
        /*0030*/ 	.string	"-arch sm_103a -m 64 "



//--------------------- .note.nv.cuinfo           --------------------------
	.section	.note.nv.cuinfo,"",@"SHT_NOTE"
	.sectionflags	@"SHF_NOTE_NV_CUINFO"
        /*0018*/ 	.short	0x0002
        /*001a*/ 	.short	0x0067
        /*001c*/ 	.short	0x0082
	.zero		2


//--------------------- .nv.info                  --------------------------
	.section	.nv.info,"",@"SHT_CUDA_INFO"
	.align	4


	//----- nvinfo : EIATTR_REGCOUNT
	.align		4
        /*0000*/ 	.byte	0x04, 0x2f
        /*0002*/ 	.short	(.L_29 - .L_28)
	.align		4
.L_28:
        /*0004*/ 	.word	index@(_ZN2at6native69_GLOBAL__N__64f4e359_31_FunctionOfAMatrixUtilsKernel_cu_9e10b42f_318216_elemwise_kernelILi128ELi8EZNS1_43_compute_linear_combination_internal_kernelIhEEvRNS_14TensorIteratorEiiiEUliE_EEviT1_)
        /*0008*/ 	.word	0x00000038


	//----- nvinfo : EIATTR_FRAME_SIZE
	.align		4
.L_29:
        /*000c*/ 	.byte	0x04, 0x11
        /*000e*/ 	.short	(.L_31 - .L_30)
	.align		4
.L_30:
        /*0010*/ 	.word	index@(_ZN2at6native69_GLOBAL__N__64f4e359_31_FunctionOfAMatrixUtilsKernel_cu_9e10b42f_318216_elemwise_kernelILi128ELi8EZNS1_43_compute_linear_combination_internal_kernelIhEEvRNS_14TensorIteratorEiiiEUliE_EEviT1_)
        /*0014*/ 	.word	0x00000000


	//----- nvinfo : EIATTR_REGCOUNT
	.align		4
.L_31:
        /*0018*/ 	.byte	0x04, 0x2f
        /*001a*/ 	.short	(.L_33 - .L_32)
	.align		4
.L_32:
        /*001c*/ 	.word	index@(_ZN2at6native69_GLOBAL__N__64f4e359_31_FunctionOfAMatrixUtilsKernel_cu_9e10b42f_318216_elemwise_kernelILi128ELi8EZNS1_43_compute_linear_combination_internal_kernelIaEEvRNS_14TensorIteratorEiiiEUliE_EEviT1_)
        /*0020*/ 	.word	0x00000038


	//----- nvinfo : EIATTR_FRAME_SIZE
	.align		4
.L_33:
        /*0024*/ 	.byte	0x04, 0x11
        /*0026*/ 	.short	(.L_35 - .L_34)
	.align		4
.L_34:
        /*0028*/ 	.word	index@(_ZN2at6native69_GLOBAL__N__64f4e359_31_FunctionOfAMatrixUtilsKernel_cu_9e10b42f_318216_elemwise_kernelILi128ELi8EZNS1_43_compute_linear_combination_internal_kernelIaEEvRNS_14TensorIteratorEiiiEUliE_EEviT1_)
        /*002c*/ 	.word	0x00000000


	//----- nvinfo : EIATTR_REGCOUNT
	.align		4
.L_35:
        /*0030*/ 	.byte	0x04, 0x2f
        /*0032*/ 	.short	(.L_37 - .L_36)
	.align		4
.L_36:
        /*0034*/ 	.word	index@(_ZN2at6native69_GLOBAL__N__64f4e359_31_FunctionOfAMatrixUtilsKernel_cu_9e10b42f_318216_elemwise_kernelILi128ELi8EZNS1_43_compute_linear_combination_internal_kernelIiEEvRNS_14TensorIteratorEiiiEUliE_EEviT1_)
        /*0038*/ 	.word	0x00000040


	//----- nvinfo : EIATTR_FRAME_SIZE
	.align		4
.L_37:
        /*003c*/ 	.byte	0x04, 0x11
        /*003e*/ 	.short	(.L_39 - .L_38)
	.align		4
.L_38:
        /*0040*/ 	.word	index@(_ZN2at6native69_GLOBAL__N__64f4e359_31_FunctionOfAMatrixUtilsKernel_cu_9e10b42f_318216_elemwise_kernelILi128ELi8EZNS1_43_compute_linear_combination_internal_kernelIiEEvRNS_14TensorIteratorEiiiEUliE_EEviT1_)
        /*0044*/ 	.word	0x00000000


	//----- nvinfo : EIATTR_REGCOUNT
	.align		4
.L_39:
        /*0048*/ 	.byte	0x04, 0x2f
        /*004a*/ 	.short	(.L_41 - .L_40)
	.align		4
.L_40:
        /*004c*/ 	.word	index@(_ZN2at6native69_GLOBAL__N__64f4e359_31_FunctionOfAMatrixUtilsKernel_cu_9e10b42f_318216_elemwise_kernelILi128ELi8EZNS1_43_compute_linear_combination_internal_kernelIlEEvRNS_14TensorIteratorEiiiEUliE_EEviT1_)
        /*0050*/ 	.word	0x00000038


	//----- nvinfo : EIATTR_FRAME_SIZE
	.align		4
.L_41:
        /*0054*/ 	.byte	0x04, 0x11
        /*0056*/ 	.short	(.L_43 - .L_42)
	.align		4
.L_42:
        /*0058*/ 	.word	index@(_ZN2at6native69_GLOBAL__N__64f4e359_31_FunctionOfAMatrixUtilsKernel_cu_9e10b42f_318216_elemwise_kernelILi128ELi8EZNS1_43_compute_linear_combination_internal_kernelIlEEvRNS_14TensorIteratorEiiiEUliE_EEviT1_)
        /*005c*/ 	.word	0x00000000


	//----- nvinfo : EIATTR_REGCOUNT
	.align		4
.L_43:
        /*0060*/ 	.byte	0x04, 0x2f
        /*0062*/ 	.short	(.L_45 - .L_44)
	.align		4
.L_44:
        /*0064*/ 	.word	index@(_ZN2at6native69_GLOBAL__N__64f4e359_31_FunctionOfAMatrixUtilsKernel_cu_9e10b42f_318216_elemwise_kernelILi128ELi8EZNS1_43_compute_linear_combination_internal_kernelIsEEvRNS_14TensorIteratorEiiiEUliE_EEviT1_)
        /*0068*/ 	.word	0x00000038


	//----- nvinfo : EIATTR_FRAME_SIZE
	.align		4
.L_45:
        /*006c*/ 	.byte	0x04, 0x11
        /*006e*/ 	.short	(.L_47 - .L_46)
	.align		4
.L_46:
        /*0070*/ 	.word	index@(_ZN2at6native69_GLOBAL__N__64f4e359_31_FunctionOfAMatrixUtilsKernel_cu_9e10b42f_318216_elemwise_kernelILi128ELi8EZNS1_43_compute_linear_combination_internal_kernelIsEEvRNS_14TensorIteratorEiiiEUliE_EEviT1_)
        /*0074*/ 	.word	0x00000000


	//----- nvinfo : EIATTR_REGCOUNT
	.align		4
.L_47:
        /*0078*/ 	.byte	0x04, 0x2f
        /*007a*/ 	.short	(.L_49 - .L_48)
	.align		4
.L_48:
        /*007c*/ 	.word	index@(_ZN2at6native69_GLOBAL__N__64f4e359_31_FunctionOfAMatrixUtilsKernel_cu_9e10b42f_318216_elemwise_kernelILi128ELi8EZNS1_43_compute_linear_combination_internal_kernelIdEEvRNS_14TensorIteratorEiiiEUliE_EEviT1_)
        /*0080*/ 	.word	0x00000040


	//----- nvinfo : EIATTR_FRAME_SIZE
	.align		4
.L_49:
        /*0084*/ 	.byte	0x04, 0x11
        /*0086*/ 	.short	(.L_51 - .L_50)
	.align		4
.L_50:
        /*0088*/ 	.word	index@(_ZN2at6native69_GLOBAL__N__64f4e359_31_FunctionOfAMatrixUtilsKernel_cu_9e10b42f_318216_elemwise_kernelILi128ELi8EZNS1_43_compute_linear_combination_internal_kernelIdEEvRNS_14TensorIteratorEiiiEUliE_EEviT1_)
        /*008c*/ 	.word	0x00000000


	//----- nvinfo : EIATTR_REGCOUNT
	.align		4
.L_51:
        /*0090*/ 	.byte	0x04, 0x2f
        /*0092*/ 	.short	(.L_53 - .L_52)
	.align		4
.L_52:
        /*0094*/ 	.word	index@(_ZN2at6native69_GLOBAL__N__64f4e359_31_FunctionOfAMatrixUtilsKernel_cu_9e10b42f_318216_elemwise_kernelILi128ELi8EZNS1_43_compute_linear_combination_internal_kernelIfEEvRNS_14TensorIteratorEiiiEUliE_EEviT1_)
        /*0098*/ 	.word	0x00000040


	//----- nvinfo : EIATTR_FRAME_SIZE
	.align		4
.L_53:
        /*009c*/ 	.byte	0x04, 0x11
        /*009e*/ 	.short	(.L_55 - .L_54)
	.align		4
.L_54:
        /*00a0*/ 	.word	index@(_ZN2at6native69_GLOBAL__N__64f4e359_31_FunctionOfAMatrixUtilsKernel_cu_9e10b42f_318216_elemwise_kernelILi128ELi8EZNS1_43_compute_linear_combination_internal_kernelIfEEvRNS_14TensorIteratorEiiiEUliE_EEviT1_)
        /*00a4*/ 	.word	0x00000000


	//----- nvinfo : EIATTR_REGCOUNT
	.align		4
.L_55:
        /*00a8*/ 	.byte	0x04, 0x2f
        /*00aa*/ 	.short	(.L_57 - .L_56)
	.align		4
.L_56:
        /*00ac*/ 	.word	index@(_ZN2at6native69_GLOBAL__N__64f4e359_31_FunctionOfAMatrixUtilsKernel_cu_9e10b42f_318216_elemwise_kernelILi128ELi8EZNS1_43_compute_linear_combination_internal_kernelIN3c107complexIdEEEEvRNS_14TensorIteratorEiiiEUliE_EEviT1_)
        /*00b0*/ 	.word	0x0000003e


	//----- nvinfo : EIATTR_FRAME_SIZE
	.align		4
.L_57:
        /*00b4*/ 	.byte	0x04, 0x11
        /*00b6*/ 	.short	(.L_59 - .L_58)
	.align		4
.L_58:
        /*00b8*/ 	.word	index@(_ZN2at6native69_GLOBAL__N__64f4e359_31_FunctionOfAMatrixUtilsKernel_cu_9e10b42f_318216_elemwise_kernelILi128ELi8EZNS1_43_compute_linear_combination_internal_kernelIN3c107complexIdEEEEvRNS_14TensorIteratorEiiiEUliE_EEviT1_)
        /*00bc*/ 	.word	0x00000000


	//----- nvinfo : EIATTR_REGCOUNT
	.align		4
.L_59:
        /*00c0*/ 	.byte	0x04, 0x2f
        /*00c2*/ 	.short	(.L_61 - .L_60)
	.align		4
.L_60:
        /*00c4*/ 	.word	index@(_ZN2at6native69_GLOBAL__N__64f4e359_31_FunctionOfAMatrixUtilsKernel_cu_9e10b42f_318216_elemwise_kernelILi128ELi8EZNS1_43_compute_linear_combination_internal_kernelIN3c107complexIfEEEEvRNS_14TensorIteratorEiiiEUliE_EEviT1_)
        /*00c8*/ 	.word	0x00000035


	//----- nvinfo : EIATTR_FRAME_SIZE
	.align		4
.L_61:
        /*00cc*/ 	.byte	0x04, 0x11
        /*00ce*/ 	.short	(.L_63 - .L_62)
	.align		4
.L_62:
        /*00d0*/ 	.word	index@(_ZN2at6native69_GLOBAL__N__64f4e359_31_FunctionOfAMatrixUtilsKernel_cu_9e10b42f_318216_elemwise_kernelILi128ELi8EZNS1_43_compute_linear_combination_internal_kernelIN3c107complexIfEEEEvRNS_14TensorIteratorEiiiEUliE_EEviT1_)
        /*00d4*/ 	.word	0x00000000


	//----- nvinfo : EIATTR_REGCOUNT
	.align		4
.L_63:
        /*00d8*/ 	.byte	0x04, 0x2f
        /*00da*/ 	.short	(.L_65 - .L_64)
	.align		4
.L_64:
        /*00dc*/ 	.word	index@(_ZN2at6native69_GLOBAL__N__64f4e359_31_FunctionOfAMatrixUtilsKernel_cu_9e10b42f_318216_elemwise_kernelILi128ELi8EZNS1_43_compute_linear_combination_internal_kernelIN3c104HalfEEEvRNS_14TensorIteratorEiiiEUliE_EEviT1_)
        /*00e0*/ 	.word	0x00000038


	//----- nvinfo : EIATTR_FRAME_SIZE
	.align		4
.L_65:
        /*00e4*/ 	.byte	0x04, 0x11
        /*00e6*/ 	.short	(.L_67 - .L_66)
	.align		4
.L_66:
        /*00e8*/ 	.word	index@(_ZN2at6native69_GLOBAL__N__64f4e359_31_FunctionOfAMatrixUtilsKernel_cu_9e10b42f_318216_elemwise_kernelILi128ELi8EZNS1_43_compute_linear_combination_internal_kernelIN3c104HalfEEEvRNS_14TensorIteratorEiiiEUliE_EEviT1_)
        /*00ec*/ 	.word	0x00000000


	//----- nvinfo : EIATTR_REGCOUNT
	.align		4
.L_67:
        /*00f0*/ 	.byte	0x04, 0x2f
        /*00f2*/ 	.short	(.L_69 - .L_68)
	.align		4
.L_68:
        /*00f4*/ 	.word	index@(_ZN2at6native69_GLOBAL__N__64f4e359_31_FunctionOfAMatrixUtilsKernel_cu_9e10b42f_318216_elemwise_kernelILi128ELi8EZNS1_43_compute_linear_combination_internal_kernelIbEEvRNS_14TensorIteratorEiiiEUliE_EEviT1_)
        /*00f8*/ 	.word	0x00000038


	//----- nvinfo : EIATTR_FRAME_SIZE
	.align		4
.L_69:
        /*00fc*/ 	.byte	0x04, 0x11
        /*00fe*/ 	.short	(.L_71 - .L_70)
	.align		4
.L_70:
        /*0100*/ 	.word	index@(_ZN2at6native69_GLOBAL__N__64f4e359_31_FunctionOfAMatrixUtilsKernel_cu_9e10b42f_318216_elemwise_kernelILi128ELi8EZNS1_43_compute_linear_combination_internal_kernelIbEEvRNS_14TensorIteratorEiiiEUliE_EEviT1_)
        /*0104*/ 	.word	0x00000000


	//----- nvinfo : EIATTR_REGCOUNT
	.align		4
.L_71:
        /*0108*/ 	.byte	0x04, 0x2f
        /*010a*/ 	.short	(.L_73 - .L_72)
	.align		4
.L_72:
        /*010c*/ 	.word	index@(_ZN2at6native69_GLOBAL__N__64f4e359_31_FunctionOfAMatrixUtilsKernel_cu_9e10b42f_318216_elemwise_kernelILi128ELi8EZNS1_43_compute_linear_combination_internal_kernelIN3c108BFloat16EEEvRNS_14TensorIteratorEiiiEUliE_EEviT1_)
        /*0110*/ 	.word	0x00000038


	//----- nvinfo : EIATTR_FRAME_SIZE
	.align		4
.L_73:
        /*0114*/ 	.byte	0x04, 0x11
        /*0116*/ 	.short	(.L_75 - .L_74)
	.align		4
.L_74:
        /*0118*/ 	.word	index@(_ZN2at6native69_GLOBAL__N__64f4e359_31_FunctionOfAMatrixUtilsKernel_cu_9e10b42f_318216_elemwise_kernelILi128ELi8EZNS1_43_compute_linear_combination_internal_kernelIN3c108BFloat16EEEvRNS_14TensorIteratorEiiiEUliE_EEviT1_)
        /*011c*/ 	.word	0x00000000


	//----- nvinfo : EIATTR_MIN_STACK_SIZE
	.align		4
.L_75:
        /*0120*/ 	.byte	0x04, 0x12
        /*0122*/ 	.short	(.L_77 - .L_76)
	.align		4
.L_76:
        /*0124*/ 	.word	index@(_ZN2at6native69_GLOBAL__N__64f4e359_31_FunctionOfAMatrixUtilsKernel_cu_9e10b42f_318216_elemwise_kernelILi128ELi8EZNS1_43_compute_linear_combination_internal_kernelIN3c108BFloat16EEEvRNS_14TensorIteratorEiiiEUliE_EEviT1_)
        /*0128*/ 	.word	0x00000000


	//----- nvinfo : EIATTR_MIN_STACK_SIZE
	.align		4
.L_77:
        /*012c*/ 	.byte	0x04, 0x12
        /*012e*/ 	.short	(.L_79 - .L_78)
	.align		4
.L_78:
        /*0130*/ 	.word	index@(_ZN2at6native69_GLOBAL__N__64f4e359_31_FunctionOfAMatrixUtilsKernel_cu_9e10b42f_318216_elemwise_kernelILi128ELi8EZNS1_43_compute_linear_combination_internal_kernelIbEEvRNS_14TensorIteratorEiiiEUliE_EEviT1_)
        /*0134*/ 	.word	0x00000000


	//----- nvinfo : EIATTR_MIN_STACK_SIZE
	.align		4
.L_79:
        /*0138*/ 	.byte	0x04, 0x12
        /*013a*/ 	.short	(.L_81 - .L_80)
	.align		4
.L_80:
        /*013c*/ 	.word	index@(_ZN2at6native69_GLOBAL__N__64f4e359_31_FunctionOfAMatrixUtilsKernel_cu_9e10b42f_318216_elemwise_kernelILi128ELi8EZNS1_43_compute_linear_combination_internal_kernelIN3c104HalfEEEvRNS_14TensorIteratorEiiiEUliE_EEviT1_)
        /*0140*/ 	.word	0x00000000


	//----- nvinfo : EIATTR_MIN_STACK_SIZE
	.align		4
.L_81:
        /*0144*/ 	.byte	0x04, 0x12
        /*0146*/ 	.short	(.L_83 - .L_82)
	.align		4
.L_82:
        /*0148*/ 	.word	index@(_ZN2at6native69_GLOBAL__N__64f4e359_31_FunctionOfAMatrixUtilsKernel_cu_9e10b42f_318216_elemwise_kernelILi128ELi8EZNS1_43_compute_linear_combination_internal_kernelIN3c107complexIfEEEEvRNS_14TensorIteratorEiiiEUliE_EEviT1_)
        /*014c*/ 	.word	0x00000000


	//----- nvinfo : EIATTR_MIN_STACK_SIZE
	.align		4
.L_83:
        /*0150*/ 	.byte	0x04, 0x12
        /*0152*/ 	.short	(.L_85 - .L_84)
	.align		4
.L_84:
        /*0154*/ 	.word	index@(_ZN2at6native69_GLOBAL__N__64f4e359_31_FunctionOfAMatrixUtilsKernel_cu_9e10b42f_318216_elemwise_kernelILi128ELi8EZNS1_43_compute_linear_combination_internal_kernelIN3c107complexIdEEEEvRNS_14TensorIteratorEiiiEUliE_EEviT1_)
        /*0158*/ 	.word	0x00000000


	//----- nvinfo : EIATTR_MIN_STACK_SIZE
	.align		4
.L_85:
        /*015c*/ 	.byte	0x04, 0x12
        /*015e*/ 	.short	(.L_87 - .L_86)
	.align		4
.L_86:
        /*0160*/ 	.word	index@(_ZN2at6native69_GLOBAL__N__64f4e359_31_FunctionOfAMatrixUtilsKernel_cu_9e10b42f_318216_elemwise_kernelILi128ELi8EZNS1_43_compute_linear_combination_internal_kernelIfEEvRNS_14TensorIteratorEiiiEUliE_EEviT1_)
        /*0164*/ 	.word	0x00000000


	//----- nvinfo : EIATTR_MIN_STACK_SIZE
	.align		4
.L_87:
        /*0168*/ 	.byte	0x04, 0x12
        /*016a*/ 	.short	(.L_89 - .L_88)
	.align		4
.L_88:
        /*016c*/ 	.word	index@(_ZN2at6native69_GLOBAL__N__64f4e359_31_FunctionOfAMatrixUtilsKernel_cu_9e10b42f_318216_elemwise_kernelILi128ELi8EZNS1_43_compute_linear_combination_internal_kernelIdEEvRNS_14TensorIteratorEiiiEUliE_EEviT1_)
        /*0170*/ 	.word	0x00000000


	//----- nvinfo : EIATTR_MIN_STACK_SIZE
	.align		4
.L_89:
        /*0174*/ 	.byte	0x04, 0x12
        /*0176*/ 	.short	(.L_91 - .L_90)
	.align		4
.L_90:
        /*0178*/ 	.word	index@(_ZN2at6native69_GLOBAL__N__64f4e359_31_FunctionOfAMatrixUtilsKernel_cu_9e10b42f_318216_elemwise_kernelILi128ELi8EZNS1_43_compute_linear_combination_internal_kernelIsEEvRNS_14TensorIteratorEiiiEUliE_EEviT1_)
        /*017c*/ 	.word	0x00000000


	//----- nvinfo : EIATTR_MIN_STACK_SIZE
	.align		4
.L_91:
        /*0180*/ 	.byte	0x04, 0x12
        /*0182*/ 	.short	(.L_93 - .L_92)
	.align		4
.L_92:
        /*0184*/ 	.word	index@(_ZN2at6native69_GLOBAL__N__64f4e359_31_FunctionOfAMatrixUtilsKernel_cu_9e10b42f_318216_elemwise_kernelILi128ELi8EZNS1_43_compute_linear_combination_internal_kernelIlEEvRNS_14TensorIteratorEiiiEUliE_EEviT1_)
        /*0188*/ 	.word	0x00000000


	//----- nvinfo : EIATTR_MIN_STACK_SIZE
	.align		4
.L_93:
        /*018c*/ 	.byte	0x04, 0x12
        /*018e*/ 	.short	(.L_95 - .L_94)
	.align		4
.L_94:
        /*0190*/ 	.word	index@(_ZN2at6native69_GLOBAL__N__64f4e359_31_FunctionOfAMatrixUtilsKernel_cu_9e10b42f_318216_elemwise_kernelILi128ELi8EZNS1_43_compute_linear_combination_internal_kernelIiEEvRNS_14TensorIteratorEiiiEUliE_EEviT1_)
        /*0194*/ 	.word	0x00000000


	//----- nvinfo : EIATTR_MIN_STACK_SIZE
	.align		4
.L_95:
        /*0198*/ 	.byte	0x04, 0x12
        /*019a*/ 	.short	(.L_97 - .L_96)
	.align		4
.L_96:
        /*019c*/ 	.word	index@(_ZN2at6native69_GLOBAL__N__64f4e359_31_FunctionOfAMatrixUtilsKernel_cu_9e10b42f_318216_elemwise_kernelILi128ELi8EZNS1_43_compute_linear_combination_internal_kernelIaEEvRNS_14TensorIteratorEiiiEUliE_EEviT1_)
        /*01a0*/ 	.word	0x00000000


	//----- nvinfo : EIATTR_MIN_STACK_SIZE
	.align		4
.L_97:
        /*01a4*/ 	.byte	0x04, 0x12
        /*01a6*/ 	.short	(.L_99 - .L_98)
	.align		4
.L_98:
        /*01a8*/ 	.word	index@(_ZN2at6native69_GLOBAL__N__64f4e359_31_FunctionOfAMatrixUtilsKernel_cu_9e10b42f_318216_elemwise_kernelILi128ELi8EZNS1_43_compute_linear_combination_internal_kernelIhEEvRNS_14TensorIteratorEiiiEUliE_EEviT1_)
        /*01ac*/ 	.word	0x00000000
.L_99:


//--------------------- .nv.compat                --------------------------
	.section	.nv.compat,"",@"SHT_CUDA_COMPAT_INFO"
	.align	4
        /*0000*/ 	.byte	0x02, 0x09, 0x01, 0x00, 0x02, 0x02, 0x01, 0x00, 0x02, 0x05, 0x05, 0x00, 0x03, 0x07, 0x01, 0x01
        /*0010*/ 	.byte	0x02, 0x03, 0x00, 0x00, 0x02, 0x06, 0x01, 0x00, 0x04, 0x0b, 0x08, 0x00, 0x00, 0x00, 0x00, 0x00
        /*0020*/ 	.byte	0x00, 0x00, 0x00, 0x00


//--------------------- .nv.info._ZN2at6native69_GLOBAL__N__64f4e359_31_FunctionOfAMatrixUtilsKernel_cu_9e10b42f_318216_elemwise_kernelILi128ELi8EZNS1_43_compute_linear_combination_internal_kernelIN3c108BFloat16EEEvRNS_14TensorIteratorEiiiEUliE_EEviT1_ --------------------------
	.section	.nv.info._ZN2at6native69_GLOBAL__N__64f4e359_31_FunctionOfAMatrixUtilsKernel_cu_9e10b42f_318216_elemwise_kernelILi128ELi8EZNS1_43_compute_linear_combination_internal_kernelIN3c108BFloat16EEEvRNS_14TensorIteratorEiiiEUliE_EEviT1_,"",@"SHT_CUDA_INFO"
	.sectionflags	@""
	.align	4


	//----- nvinfo : EIATTR_CUDA_API_VERSION
	.align		4
        /*0000*/ 	.byte	0x04, 0x37
        /*0002*/ 	.short	(.L_101 - .L_100)
.L_100:
        /*0004*/ 	.word	0x00000082


	//----- nvinfo : EIATTR_KPARAM_INFO
	.align		4
.L_101:
        /*0008*/ 	.byte	0x04, 0x17
        /*000a*/ 	.short	(.L_103 - .L_102)
.L_102:
        /*000c*/ 	.word	0x00000000
        /*0010*/ 	.short	0x0001
        /*0012*/ 	.short	0x0008
        /*0014*/ 	.byte	0x00, 0xf0, 0x21, 0x0a


	//----- nvinfo : EIATTR_KPARAM_INFO
	.align		4
.L_103:
        /*0018*/ 	.byte	0x04, 0x17
        /*001a*/ 	.short	(.L_105 - .L_104)
.L_104:
        /*001c*/ 	.word	0x00000000
        /*0020*/ 	.short	0x0000
        /*0022*/ 	.short	0x0000
        /*0024*/ 	.byte	0x00, 0xf0, 0x11, 0x00


	//----- nvinfo : EIATTR_SPARSE_MMA_MASK
	.align		4
.L_105:
        /*0028*/ 	.byte	0x03, 0x50
        /*002a*/ 	.short	0x0000


	//----- nvinfo : EIATTR_MAXREG_COUNT
	.align		4
        /*002c*/ 	.byte	0x03, 0x1b
        /*002e*/ 	.short	0x0040


	//----- nvinfo : EIATTR_MERCURY_ISA_VERSION
	.align		4
        /*0030*/ 	.byte	0x03, 0x5f
        /*0032*/ 	.short	0x0101


	//----- nvinfo : EIATTR_VRC_CTA_INIT_COUNT
	.align		4
        /*0034*/ 	.byte	0x02, 0x4a
	.zero		1
	.zero		1


	//----- nvinfo : EIATTR_EXIT_INSTR_OFFSETS
	.align		4
        /*0038*/ 	.byte	0x04, 0x1c
        /*003a*/ 	.short	(.L_107 - .L_106)


	//   ....[0]....
.L_106:
        /*003c*/ 	.word	0x000000b0


	//   ....[1]....
        /*0040*/ 	.word	0x0000bff0


	//   ....[2]....
        /*0044*/ 	.word	0x0000daf0


	//   ....[3]....
        /*0048*/ 	.word	0x0000db20


	//   ....[4]....
        /*004c*/ 	.word	0x00023260


	//   ....[5]....
        /*0050*/ 	.word	0x00026310


	//----- nvinfo : EIATTR_MAX_THREADS
	.align		4
.L_107:
        /*0054*/ 	.byte	0x04, 0x05
        /*0056*/ 	.short	(.L_109 - .L_108)
.L_108:
        /*0058*/ 	.word	0x00000080
        /*005c*/ 	.word	0x00000001
        /*0060*/ 	.word	0x00000001


	//----- nvinfo : EIATTR_CRS_STACK_SIZE
	.align		4
.L_109:
        /*0064*/ 	.byte	0x04, 0x1e
        /*0066*/ 	.short	(.L_111 - .L_110)
.L_110:
        /*0068*/ 	.word	0x00000000


	//----- nvinfo : EIATTR_CBANK_PARAM_SIZE
	.align		4
.L_111:
        /*006c*/ 	.byte	0x03, 0x19
        /*006e*/ 	.short	0x0290


	//----- nvinfo : EIATTR_PARAM_CBANK
	.align		4
        /*0070*/ 	.byte	0x04, 0x0a
        /*0072*/ 	.short	(.L_113 - .L_112)
	.align		4
.L_112:
        /*0074*/ 	.word	index@(.nv.constant0._ZN2at6native69_GLOBAL__N__64f4e359_31_FunctionOfAMatrixUtilsKernel_cu_9e10b42f_318216_elemwise_kernelILi128ELi8EZNS1_43_compute_linear_combination_internal_kernelIN3c108BFloat16EEEvRNS_14TensorIteratorEiiiEUliE_EEviT1_)
        /*0078*/ 	.short	0x0380
        /*007a*/ 	.short	0x0290


	//----- nvinfo : EIATTR_SW_WAR
	.align		4
.L_113:
        /*007c*/ 	.byte	0x04, 0x36
        /*007e*/ 	.short	(.L_115 - .L_114)
.L_114:
        /*0080*/ 	.word	0x00000008
.L_115:


//--------------------- .nv.info._ZN2at6native69_GLOBAL__N__64f4e359_31_FunctionOfAMatrixUtilsKernel_cu_9e10b42f_318216_elemwise_kernelILi128ELi8EZNS1_43_compute_linear_combination_internal_kernelIbEEvRNS_14TensorIteratorEiiiEUliE_EEviT1_ --------------------------
	.section	.nv.info._ZN2at6native69_GLOBAL__N__64f4e359_31_FunctionOfAMatrixUtilsKernel_cu_9e10b42f_318216_elemwise_kernelILi128ELi8EZNS1_43_compute_linear_combination_internal_kernelIbEEvRNS_14TensorIteratorEiiiEUliE_EEviT1_,"",@"SHT_CUDA_INFO"
	.sectionflags	@""
	.align	4


	//----- nvinfo : EIATTR_CUDA_API_VERSION
	.align		4
        /*0000*/ 	.byte	0x04, 0x37
        /*0002*/ 	.short	(.L_117 - .L_116)
.L_116:
        /*0004*/ 	.word	0x00000082


	//----- nvinfo : EIATTR_KPARAM_INFO
	.align		4
.L_117:
        /*0008*/ 	.byte	0x04, 0x17
        /*000a*/ 	.short	(.L_119 - .L_118)
.L_118:
        /*000c*/ 	.word	0x00000000
        /*0010*/ 	.short	0x0001
        /*0012*/ 	.short	0x0008
        /*0014*/ 	.byte	0x00, 0xf0, 0x21, 0x0a


	//----- nvinfo : EIATTR_KPARAM_INFO
	.align		4
.L_119:
        /*0018*/ 	.byte	0x04, 0x17
        /*001a*/ 	.short	(.L_121 - .L_120)
.L_120:
        /*001c*/ 	.word	0x00000000
        /*0020*/ 	.short	0x0000
        /*0022*/ 	.short	0x0000
        /*0024*/ 	.byte	0x00, 0xf0, 0x11, 0x00


	//----- nvinfo : EIATTR_SPARSE_MMA_MASK
	.align		4
.L_121:
        /*0028*/ 	.byte	0x03, 0x50
        /*002a*/ 	.short	0x0000


	//----- nvinfo : EIATTR_MAXREG_COUNT
	.align		4
        /*002c*/ 	.byte	0x03, 0x1b
        /*002e*/ 	.short	0x0040


	//----- nvinfo : EIATTR_MERCURY_ISA_VERSION
	.align		4
        /*0030*/ 	.byte	0x03, 0x5f
        /*0032*/ 	.short	0x0101


	//----- nvinfo : EIATTR_VRC_CTA_INIT_COUNT
	.align		4
        /*0034*/ 	.byte	0x02, 0x4a
	.zero		1
	.zero		1


	//----- nvinfo : EIATTR_EXIT_INSTR_OFFSETS
	.align		4
        /*0038*/ 	.byte	0x04, 0x1c
        /*003a*/ 	.short	(.L_123 - .L_122)


	//   ....[0]....
.L_122:
        /*003c*/ 	.word	0x000000b0


	//   ....[1]....
        /*0040*/ 	.word	0x00005e00


	//   ....[2]....
        /*0044*/ 	.word	0x00006c90


	//   ....[3]....
        /*0048*/ 	.word	0x00006cc0


	//   ....[4]....
        /*004c*/ 	.word	0x00017ae0


	//   ....[5]....
        /*0050*/ 	.word	0x0001a110


	//----- nvinfo : EIATTR_MAX_THREADS
	.align		4
.L_123:
        /*0054*/ 	.byte	0x04, 0x05
        /*0056*/ 	.short	(.L_125 - .L_124)
.L_124:
        /*0058*/ 	.word	0x00000080
        /*005c*/ 	.word	0x00000001
        /*0060*/ 	.word	0x00000001


	//----- nvinfo : EIATTR_CRS_STACK_SIZE
	.align		4
.L_125:
        /*0064*/ 	.byte	0x04, 0x1e
        /*0066*/ 	.short	(.L_127 - .L_126)
.L_126:
        /*0068*/ 	.word	0x00000000


	//----- nvinfo : EIATTR_CBANK_PARAM_SIZE
	.align		4
.L_127:
        /*006c*/ 	.byte	0x03, 0x19
        /*006e*/ 	.short	0x0290


	//----- nvinfo : EIATTR_PARAM_CBANK
	.align		4
        /*0070*/ 	.byte	0x04, 0x0a
        /*0072*/ 	.short	(.L_129 - .L_128)
	.align		4
.L_128:
        /*0074*/ 	.word	index@(.nv.constant0._ZN2at6native69_GLOBAL__N__64f4e359_31_FunctionOfAMatrixUtilsKernel_cu_9e10b42f_318216_elemwise_kernelILi128ELi8EZNS1_43_compute_linear_combination_internal_kernelIbEEvRNS_14TensorIteratorEiiiEUliE_EEviT1_)
        /*0078*/ 	.short	0x0380
        /*007a*/ 	.short	0x0290


	//----- nvinfo : EIATTR_SW_WAR
	.align		4
.L_129:
        /*007c*/ 	.byte	0x04, 0x36
        /*007e*/ 	.short	(.L_131 - .L_130)
.L_130:
        /*0080*/ 	.word	0x00000008
.L_131:


//--------------------- .nv.info._ZN2at6native69_GLOBAL__N__64f4e359_31_FunctionOfAMatrixUtilsKernel_cu_9e10b42f_318216_elemwise_kernelILi128ELi8EZNS1_43_compute_linear_combination_internal_kernelIN3c104HalfEEEvRNS_14TensorIteratorEiiiEUliE_EEviT1_ --------------------------
	.section	.nv.info._ZN2at6native69_GLOBAL__N__64f4e359_31_FunctionOfAMatrixUtilsKernel_cu_9e10b42f_318216_elemwise_kernelILi128ELi8EZNS1_43_compute_linear_combination_internal_kernelIN3c104HalfEEEvRNS_14TensorIteratorEiiiEUliE_EEviT1_,"",@"SHT_CUDA_INFO"
	.sectionflags	@""
	.align	4


	//----- nvinfo : EIATTR_CUDA_API_VERSION
	.align		4
        /*0000*/ 	.byte	0x04, 0x37
        /*0002*/ 	.short	(.L_133 - .L_132)
.L_132:
        /*0004*/ 	.word	0x00000082


	//----- nvinfo : EIATTR_KPARAM_INFO
	.align		4
.L_133:
        /*0008*/ 	.byte	0x04, 0x17
        /*000a*/ 	.short	(.L_135 - .L_134)
.L_134:
        /*000c*/ 	.word	0x00000000
        /*0010*/ 	.short	0x0001
        /*0012*/ 	.short	0x0008
        /*0014*/ 	.byte	0x00, 0xf0, 0x21, 0x0a


	//----- nvinfo : EIATTR_KPARAM_INFO
	.align		4
.L_135:
        /*0018*/ 	.byte	0x04, 0x17
        /*001a*/ 	.short	(.L_137 - .L_136)
.L_136:
        /*001c*/ 	.word	0x00000000
        /*0020*/ 	.short	0x0000
        /*0022*/ 	.short	0x0000
        /*0024*/ 	.byte	0x00, 0xf0, 0x11, 0x00


	//----- nvinfo : EIATTR_SPARSE_MMA_MASK
	.align		4
.L_137:
        /*0028*/ 	.byte	0x03, 0x50
        /*002a*/ 	.short	0x0000


	//----- nvinfo : EIATTR_MAXREG_COUNT
	.align		4
        /*002c*/ 	.byte	0x03, 0x1b
        /*002e*/ 	.short	0x0040


	//----- nvinfo : EIATTR_MERCURY_ISA_VERSION
	.align		4
        /*0030*/ 	.byte	0x03, 0x5f
        /*0032*/ 	.short	0x0101


	//----- nvinfo : EIATTR_VRC_CTA_INIT_COUNT
	.align		4
        /*0034*/ 	.byte	0x02, 0x4a
	.zero		1
	.zero		1


	//----- nvinfo : EIATTR_EXIT_INSTR_OFFSETS
	.align		4
        /*0038*/ 	.byte	0x04, 0x1c
        /*003a*/ 	.short	(.L_139 - .L_138)


	//   ....[0]....
.L_138:
        /*003c*/ 	.word	0x000000b0


	//   ....[1]....
        /*0040*/ 	.word	0x0000b500


	//   ....[2]....
        /*0044*/ 	.word	0x0000ce60


	//   ....[3]....
        /*0048*/ 	.word	0x0000ce90


	//   ....[4]....
        /*004c*/ 	.word	0x00021990


	//   ....[5]....
        /*0050*/ 	.word	0x00024890


	//----- nvinfo : EIATTR_MAX_THREADS
	.align		4
.L_139:
        /*0054*/ 	.byte	0x04, 0x05
        /*0056*/ 	.short	(.L_141 - .L_140)
.L_140:
        /*0058*/ 	.word	0x00000080
        /*005c*/ 	.word	0x00000001
        /*0060*/ 	.word	0x00000001


	//----- nvinfo : EIATTR_CRS_STACK_SIZE
	.align		4
.L_141:
        /*0064*/ 	.byte	0x04, 0x1e
        /*0066*/ 	.short	(.L_143 - .L_142)
.L_142:
        /*0068*/ 	.word	0x00000000


	//----- nvinfo : EIATTR_CBANK_PARAM_SIZE
	.align		4
.L_143:
        /*006c*/ 	.byte	0x03, 0x19
        /*006e*/ 	.short	0x0290


	//----- nvinfo : EIATTR_PARAM_CBANK
	.align		4
        /*0070*/ 	.byte	0x04, 0x0a
        /*0072*/ 	.short	(.L_145 - .L_144)
	.align		4
.L_144:
        /*0074*/ 	.word	index@(.nv.constant0._ZN2at6native69_GLOBAL__N__64f4e359_31_FunctionOfAMatrixUtilsKernel_cu_9e10b42f_318216_elemwise_kernelILi128ELi8EZNS1_43_compute_linear_combination_internal_kernelIN3c104HalfEEEvRNS_14TensorIteratorEiiiEUliE_EEviT1_)
        /*0078*/ 	.short	0x0380
        /*007a*/ 	.short	0x0290


	//----- nvinfo : EIATTR_SW_WAR
	.align		4
.L_145:
        /*007c*/ 	.byte	0x04, 0x36
        /*007e*/ 	.short	(.L_147 - .L_146)
.L_146:
        /*0080*/ 	.word	0x00000008
.L_147:


//--------------------- .nv.info._ZN2at6native69_GLOBAL__N__64f4e359_31_FunctionOfAMatrixUtilsKernel_cu_9e10b42f_318216_elemwise_kernelILi128ELi8EZNS1_43_compute_linear_combination_internal_kernelIN3c107complexIfEEEEvRNS_14TensorIteratorEiiiEUliE_EEviT1_ --------------------------
	.section	.nv.info._ZN2at6native69_GLOBAL__N__64f4e359_31_FunctionOfAMatrixUtilsKernel_cu_9e10b42f_318216_elemwise_kernelILi128ELi8EZNS1_43_compute_linear_combination_internal_kernelIN3c107complexIfEEEEvRNS_14TensorIteratorEiiiEUliE_EEviT1_,"",@"SHT_CUDA_INFO"
	.sectionflags	@""
	.align	4


	//----- nvinfo : EIATTR_CUDA_API_VERSION
	.align		4
        /*0000*/ 	.byte	0x04, 0x37
        /*0002*/ 	.short	(.L_149 - .L_148)
.L_148:
        /*0004*/ 	.word	0x00000082


	//----- nvinfo : EIATTR_KPARAM_INFO
	.align		4
.L_149:
        /*0008*/ 	.byte	0x04, 0x17
        /*000a*/ 	.short	(.L_151 - .L_150)
.L_150:
        /*000c*/ 	.word	0x00000000
        /*0010*/ 	.short	0x0001
        /*0012*/ 	.short	0x0008
        /*0014*/ 	.byte	0x00, 0xf0, 0x21, 0x0a


	//----- nvinfo : EIATTR_KPARAM_INFO
	.align		4
.L_151:
        /*0018*/ 	.byte	0x04, 0x17
        /*001a*/ 	.short	(.L_153 - .L_152)
.L_152:
        /*001c*/ 	.word	0x00000000
        /*0020*/ 	.short	0x0000
        /*0022*/ 	.short	0x0000
        /*0024*/ 	.byte	0x00, 0xf0, 0x11, 0x00


	//----- nvinfo : EIATTR_SPARSE_MMA_MASK
	.align		4
.L_153:
        /*0028*/ 	.byte	0x03, 0x50
        /*002a*/ 	.short	0x0000


	//----- nvinfo : EIATTR_MAXREG_COUNT
	.align		4
        /*002c*/ 	.byte	0x03, 0x1b
        /*002e*/ 	.short	0x0040


	//----- nvinfo : EIATTR_MERCURY_ISA_VERSION
	.align		4
        /*0030*/ 	.byte	0x03, 0x5f
        /*0032*/ 	.short	0x0101


	//----- nvinfo : EIATTR_VRC_CTA_INIT_COUNT
	.align		4
        /*0034*/ 	.byte	0x02, 0x4a
	.zero		1
	.zero		1


	//----- nvinfo : EIATTR_EXIT_INSTR_OFFSETS
	.align		4
        /*0038*/ 	.byte	0x04, 0x1c
        /*003a*/ 	.short	(.L_155 - .L_154)


	//   ....[0]....
.L_154:
        /*003c*/ 	.word	0x000000b0


	//   ....[1]....
        /*0040*/ 	.word	0x00003fd0


	//   ....[2]....
        /*0044*/ 	.word	0x00004880


	//   ....[3]....
        /*0048*/ 	.word	0x000048b0


	//   ....[4]....
        /*004c*/ 	.word	0x00011fd0


	//   ....[5]....
        /*0050*/ 	.word	0x00013e30


	//----- nvinfo : EIATTR_MAX_THREADS
	.align		4
.L_155:
        /*0054*/ 	.byte	0x04, 0x05
        /*0056*/ 	.short	(.L_157 - .L_156)
.L_156:
        /*0058*/ 	.word	0x00000080
        /*005c*/ 	.word	0x00000001
        /*0060*/ 	.word	0x00000001


	//----- nvinfo : EIATTR_CRS_STACK_SIZE
	.align		4
.L_157:
        /*0064*/ 	.byte	0x04, 0x1e
        /*0066*/ 	.short	(.L_159 - .L_158)
.L_158:
        /*0068*/ 	.word	0x00000000


	//----- nvinfo : EIATTR_CBANK_PARAM_SIZE
	.align		4
.L_159:
        /*006c*/ 	.byte	0x03, 0x19
        /*006e*/ 	.short	0x0290


	//----- nvinfo : EIATTR_PARAM_CBANK
	.align		4
        /*0070*/ 	.byte	0x04, 0x0a
        /*0072*/ 	.short	(.L_161 - .L_160)
	.align		4
.L_160:
        /*0074*/ 	.word	index@(.nv.constant0._ZN2at6native69_GLOBAL__N__64f4e359_31_FunctionOfAMatrixUtilsKernel_cu_9e10b42f_318216_elemwise_kernelILi128ELi8EZNS1_43_compute_linear_combination_internal_kernelIN3c107complexIfEEEEvRNS_14TensorIteratorEiiiEUliE_EEviT1_)
        /*0078*/ 	.short	0x0380
        /*007a*/ 	.short	0x0290


	//----- nvinfo : EIATTR_SW_WAR
	.align		4
.L_161:
        /*007c*/ 	.byte	0x04, 0x36
        /*007e*/ 	.short	(.L_163 - .L_162)
.L_162:
        /*0080*/ 	.word	0x00000008
.L_163:


//--------------------- .nv.info._ZN2at6native69_GLOBAL__N__64f4e359_31_FunctionOfAMatrixUtilsKernel_cu_9e10b42f_318216_elemwise_kernelILi128ELi8EZNS1_43_compute_linear_combination_internal_kernelIN3c107complexIdEEEEvRNS_14TensorIteratorEiiiEUliE_EEviT1_ --------------------------
	.section	.nv.info._ZN2at6native69_GLOBAL__N__64f4e359_31_FunctionOfAMatrixUtilsKernel_cu_9e10b42f_318216_elemwise_kernelILi128ELi8EZNS1_43_compute_linear_combination_internal_kernelIN3c107complexIdEEEEvRNS_14TensorIteratorEiiiEUliE_EEviT1_,"",@"SHT_CUDA_INFO"
	.sectionflags	@""
	.align	4


	//----- nvinfo : EIATTR_CUDA_API_VERSION
	.align		4
        /*0000*/ 	.byte	0x04, 0x37
        /*0002*/ 	.short	(.L_165 - .L_164)
.L_164:
        /*0004*/ 	.word	0x00000082


	//----- nvinfo : EIATTR_KPARAM_INFO
	.align		4
.L_165:
        /*0008*/ 	.byte	0x04, 0x17
        /*000a*/ 	.short	(.L_167 - .L_166)
.L_166:
        /*000c*/ 	.word	0x00000000
        /*0010*/ 	.short	0x0001
        /*0012*/ 	.short	0x0008
        /*0014*/ 	.byte	0x00, 0xf0, 0x21, 0x0a


	//----- nvinfo : EIATTR_KPARAM_INFO
	.align		4
.L_167:
        /*0018*/ 	.byte	0x04, 0x17
        /*001a*/ 	.short	(.L_169 - .L_168)
.L_168:
        /*001c*/ 	.word	0x00000000
        /*0020*/ 	.short	0x0000
        /*0022*/ 	.short	0x0000
        /*0024*/ 	.byte	0x00, 0xf0, 0x11, 0x00


	//----- nvinfo : EIATTR_SPARSE_MMA_MASK
	.align		4
.L_169:
        /*0028*/ 	.byte	0x03, 0x50
        /*002a*/ 	.short	0x0000


	//----- nvinfo : EIATTR_MAXREG_COUNT
	.align		4
        /*002c*/ 	.byte	0x03, 0x1b
        /*002e*/ 	.short	0x0040


	//----- nvinfo : EIATTR_MERCURY_ISA_VERSION
	.align		4
        /*0030*/ 	.byte	0x03, 0x5f
        /*0032*/ 	.short	0x0101


	//----- nvinfo : EIATTR_VRC_CTA_INIT_COUNT
	.align		4
        /*0034*/ 	.byte	0x02, 0x4a
	.zero		1
	.zero		1


	//----- nvinfo : EIATTR_EXIT_INSTR_OFFSETS
	.align		4
        /*0038*/ 	.byte	0x04, 0x1c
        /*003a*/ 	.short	(.L_171 - .L_170)


	//   ....[0]....
.L_170:
        /*003c*/ 	.word	0x000000b0


	//   ....[1]....
        /*0040*/ 	.word	0x00006d50


	//   ....[2]....
        /*0044*/ 	.word	0x00007c90


	//   ....[3]....
        /*0048*/ 	.word	0x00007cc0


	//   ....[4]....
        /*004c*/ 	.word	0x00018160


	//   ....[5]....
        /*0050*/ 	.word	0x0001a640


	//----- nvinfo : EIATTR_MAX_THREADS
	.align		4
.L_171:
        /*0054*/ 	.byte	0x04, 0x05
        /*0056*/ 	.short	(.L_173 - .L_172)
.L_172:
        /*0058*/ 	.word	0x00000080
        /*005c*/ 	.word	0x00000001
        /*0060*/ 	.word	0x00000001


	//----- nvinfo : EIATTR_CRS_STACK_SIZE
	.align		4
.L_173:
        /*0064*/ 	.byte	0x04, 0x1e
        /*0066*/ 	.short	(.L_175 - .L_174)
.L_174:
        /*0068*/ 	.word	0x00000000


	//----- nvinfo : EIATTR_CBANK_PARAM_SIZE
	.align		4
.L_175:
        /*006c*/ 	.byte	0x03, 0x19
        /*006e*/ 	.short	0x0290


	//----- nvinfo : EIATTR_PARAM_CBANK
	.align		4
        /*0070*/ 	.byte	0x04, 0x0a
        /*0072*/ 	.short	(.L_177 - .L_176)
	.align		4
.L_176:
        /*0074*/ 	.word	index@(.nv.constant0._ZN2at6native69_GLOBAL__N__64f4e359_31_FunctionOfAMatrixUtilsKernel_cu_9e10b42f_318216_elemwise_kernelILi128ELi8EZNS1_43_compute_linear_combination_internal_kernelIN3c107complexIdEEEEvRNS_14TensorIteratorEiiiEUliE_EEviT1_)
        /*0078*/ 	.short	0x0380
        /*007a*/ 	.short	0x0290


	//----- nvinfo : EIATTR_SW_WAR
	.align		4
.L_177:
        /*007c*/ 	.byte	0x04, 0x36
        /*007e*/ 	.short	(.L_179 - .L_178)
.L_178:
        /*0080*/ 	.word	0x00000008
.L_179:


//--------------------- .nv.info._ZN2at6native69_GLOBAL__N__64f4e359_31_FunctionOfAMatrixUtilsKernel_cu_9e10b42f_318216_elemwise_kernelILi128ELi8EZNS1_43_compute_linear_combination_internal_kernelIfEEvRNS_14TensorIteratorEiiiEUliE_EEviT1_ --------------------------
	.section	.nv.info._ZN2at6native69_GLOBAL__N__64f4e359_31_FunctionOfAMatrixUtilsKernel_cu_9e10b42f_318216_elemwise_kernelILi128ELi8EZNS1_43_compute_linear_combination_internal_kernelIfEEvRNS_14TensorIteratorEiiiEUliE_EEviT1_,"",@"SHT_CUDA_INFO"
	.sectionflags	@""
	.align	4


	//----- nvinfo : EIATTR_CUDA_API_VERSION
	.align		4
        /*0000*/ 	.byte	0x04, 0x37
        /*0002*/ 	.short	(.L_181 - .L_180)
.L_180:
        /*0004*/ 	.word	0x00000082


	//----- nvinfo : EIATTR_KPARAM_INFO
	.align		4
.L_181:
        /*0008*/ 	.byte	0x04, 0x17
        /*000a*/ 	.short	(.L_183 - .L_182)
.L_182:
        /*000c*/ 	.word	0x00000000
        /*0010*/ 	.short	0x0001
        /*0012*/ 	.short	0x0008
        /*0014*/ 	.byte	0x00, 0xf0, 0x21, 0x0a


	//----- nvinfo : EIATTR_KPARAM_INFO
	.align		4
.L_183:
        /*0018*/ 	.byte	0x04, 0x17
        /*001a*/ 	.short	(.L_185 - .L_184)
.L_184:
        /*001c*/ 	.word	0x00000000
        /*0020*/ 	.short	0x0000
        /*0022*/ 	.short	0x0000
        /*0024*/ 	.byte	0x00, 0xf0, 0x11, 0x00


	//----- nvinfo : EIATTR_SPARSE_MMA_MASK
	.align		4
.L_185:
        /*0028*/ 	.byte	0x03, 0x50
        /*002a*/ 	.short	0x0000


	//----- nvinfo : EIATTR_MAXREG_COUNT
	.align		4
        /*002c*/ 	.byte	0x03, 0x1b
        /*002e*/ 	.short	0x0040


	//----- nvinfo : EIATTR_MERCURY_ISA_VERSION
	.align		4
        /*0030*/ 	.byte	0x03, 0x5f
        /*0032*/ 	.short	0x0101


	//----- nvinfo : EIATTR_VRC_CTA_INIT_COUNT
	.align		4
        /*0034*/ 	.byte	0x02, 0x4a
	.zero		1
	.zero		1


	//----- nvinfo : EIATTR_EXIT_INSTR_OFFSETS
	.align		4
        /*0038*/ 	.byte	0x04, 0x1c
        /*003a*/ 	.short	(.L_187 - .L_186)


	//   ....[0]....
.L_186:
        /*003c*/ 	.word	0x000000b0


	//   ....[1]....
        /*0040*/ 	.word	0x00005df0


	//   ....[2]....
        /*0044*/ 	.word	0x00006b00


	//   ....[3]....
        /*0048*/ 	.word	0x00006b30


	//   ....[4]....
        /*004c*/ 	.word	0x000160e0


	//   ....[5]....
        /*0050*/ 	.word	0x00018390


	//----- nvinfo : EIATTR_MAX_THREADS
	.align		4
.L_187:
        /*0054*/ 	.byte	0x04, 0x05
        /*0056*/ 	.short	(.L_189 - .L_188)
.L_188:
        /*0058*/ 	.word	0x00000080
        /*005c*/ 	.word	0x00000001
        /*0060*/ 	.word	0x00000001


	//----- nvinfo : EIATTR_CRS_STACK_SIZE
	.align		4
.L_189:
        /*0064*/ 	.byte	0x04, 0x1e
        /*0066*/ 	.short	(.L_191 - .L_190)
.L_190:
        /*0068*/ 	.word	0x00000000


	//----- nvinfo : EIATTR_CBANK_PARAM_SIZE
	.align		4
.L_191:
        /*006c*/ 	.byte	0x03, 0x19
        /*006e*/ 	.short	0x0290


	//----- nvinfo : EIATTR_PARAM_CBANK
	.align		4
        /*0070*/ 	.byte	0x04, 0x0a
        /*0072*/ 	.short	(.L_193 - .L_192)
	.align		4
.L_192:
        /*0074*/ 	.word	index@(.nv.constant0._ZN2at6native69_GLOBAL__N__64f4e359_31_FunctionOfAMatrixUtilsKernel_cu_9e10b42f_318216_elemwise_kernelILi128ELi8EZNS1_43_compute_linear_combination_internal_kernelIfEEvRNS_14TensorIteratorEiiiEUliE_EEviT1_)
        /*0078*/ 	.short	0x0380
        /*007a*/ 	.short	0x0290


	//----- nvinfo : EIATTR_SW_WAR
	.align		4
.L_193:
        /*007c*/ 	.byte	0x04, 0x36
        /*007e*/ 	.short	(.L_195 - .L_194)
.L_194:
        /*0080*/ 	.word	0x00000008
.L_195:


//--------------------- .nv.info._ZN2at6native69_GLOBAL__N__64f4e359_31_FunctionOfAMatrixUtilsKernel_cu_9e10b42f_318216_elemwise_kernelILi128ELi8EZNS1_43_compute_linear_combination_internal_kernelIdEEvRNS_14TensorIteratorEiiiEUliE_EEviT1_ --------------------------
	.section	.nv.info._ZN2at6native69_GLOBAL__N__64f4e359_31_FunctionOfAMatrixUtilsKernel_cu_9e10b42f_318216_elemwise_kernelILi128ELi8EZNS1_43_compute_linear_combination_internal_kernelIdEEvRNS_14TensorIteratorEiiiEUliE_EEviT1_,"",@"SHT_CUDA_INFO"
	.sectionflags	@""
	.align	4


	//----- nvinfo : EIATTR_CUDA_API_VERSION
	.align		4
        /*0000*/ 	.byte	0x04, 0x37
        /*0002*/ 	.short	(.L_197 - .L_196)
.L_196:
        /*0004*/ 	.word	0x00000082


	//----- nvinfo : EIATTR_KPARAM_INFO
	.align		4
.L_197:
        /*0008*/ 	.byte	0x04, 0x17
        /*000a*/ 	.short	(.L_199 - .L_198)
.L_198:
        /*000c*/ 	.word	0x00000000
        /*0010*/ 	.short	0x0001
        /*0012*/ 	.short	0x0008
        /*0014*/ 	.byte	0x00, 0xf0, 0x21, 0x0a


	//----- nvinfo : EIATTR_KPARAM_INFO
	.align		4
.L_199:
        /*0018*/ 	.byte	0x04, 0x17
        /*001a*/ 	.short	(.L_201 - .L_200)
.L_200:
        /*001c*/ 	.word	0x00000000
        /*0020*/ 	.short	0x0000
        /*0022*/ 	.short	0x0000
        /*0024*/ 	.byte	0x00, 0xf0, 0x11, 0x00


	//----- nvinfo : EIATTR_SPARSE_MMA_MASK
	.align		4
.L_201:
        /*0028*/ 	.byte	0x03, 0x50
        /*002a*/ 	.short	0x0000


	//----- nvinfo : EIATTR_MAXREG_COUNT
	.align		4
        /*002c*/ 	.byte	0x03, 0x1b
        /*002e*/ 	.short	0x0040


	//----- nvinfo : EIATTR_MERCURY_ISA_VERSION
	.align		4
        /*0030*/ 	.byte	0x03, 0x5f
        /*0032*/ 	.short	0x0101


	//----- nvinfo : EIATTR_VRC_CTA_INIT_COUNT
	.align		4
        /*0034*/ 	.byte	0x02, 0x4a
	.zero		1
	.zero		1


	//----- nvinfo : EIATTR_EXIT_INSTR_OFFSETS
	.align		4
        /*0038*/ 	.byte	0x04, 0x1c
        /*003a*/ 	.short	(.L_203 - .L_202)


	//   ....[0]....
.L_202:
        /*003c*/ 	.word	0x000000b0


	//   ....[1]....
        /*0040*/ 	.word	0x000089b0


	//   ....[2]....
        /*0044*/ 	.word	0x00009cf0


	//   ....[3]....
        /*0048*/ 	.word	0x00009d20


	//   ....[4]....
        /*004c*/ 	.word	0x0001bd40


	//   ....[5]....
        /*0050*/ 	.word	0x0001e610


	//----- nvinfo : EIATTR_MAX_THREADS
	.align		4
.L_203:
        /*0054*/ 	.byte	0x04, 0x05
        /*0056*/ 	.short	(.L_205 - .L_204)
.L_204:
        /*0058*/ 	.word	0x00000080
        /*005c*/ 	.word	0x00000001
        /*0060*/ 	.word	0x00000001


	//----- nvinfo : EIATTR_CRS_STACK_SIZE
	.align		4
.L_205:
        /*0064*/ 	.byte	0x04, 0x1e
        /*0066*/ 	.short	(.L_207 - .L_206)
.L_206:
        /*0068*/ 	.word	0x00000000


	//----- nvinfo : EIATTR_CBANK_PARAM_SIZE
	.align		4
.L_207:
        /*006c*/ 	.byte	0x03, 0x19
        /*006e*/ 	.short	0x0290


	//----- nvinfo : EIATTR_PARAM_CBANK
	.align		4
        /*0070*/ 	.byte	0x04, 0x0a
        /*0072*/ 	.short	(.L_209 - .L_208)
	.align		4
.L_208:
        /*0074*/ 	.word	index@(.nv.constant0._ZN2at6native69_GLOBAL__N__64f4e359_31_FunctionOfAMatrixUtilsKernel_cu_9e10b42f_318216_elemwise_kernelILi128ELi8EZNS1_43_compute_linear_combination_internal_kernelIdEEvRNS_14TensorIteratorEiiiEUliE_EEviT1_)
        /*0078*/ 	.short	0x0380
        /*007a*/ 	.short	0x0290


	//----- nvinfo : EIATTR_SW_WAR
	.align		4
.L_209:
        /*007c*/ 	.byte	0x04, 0x36
        /*007e*/ 	.short	(.L_211 - .L_210)
.L_210:
        /*0080*/ 	.word	0x00000008
.L_211:


//--------------------- .nv.info._ZN2at6native69_GLOBAL__N__64f4e359_31_FunctionOfAMatrixUtilsKernel_cu_9e10b42f_318216_elemwise_kernelILi128ELi8EZNS1_43_compute_linear_combination_internal_kernelIsEEvRNS_14TensorIteratorEiiiEUliE_EEviT1_ --------------------------
	.section	.nv.info._ZN2at6native69_GLOBAL__N__64f4e359_31_FunctionOfAMatrixUtilsKernel_cu_9e10b42f_318216_elemwise_kernelILi128ELi8EZNS1_43_compute_linear_combination_internal_kernelIsEEvRNS_14TensorIteratorEiiiEUliE_EEviT1_,"",@"SHT_CUDA_INFO"
	.sectionflags	@""
	.align	4


	//----- nvinfo : EIATTR_CUDA_API_VERSION
	.align		4
        /*0000*/ 	.byte	0x04, 0x37
        /*0002*/ 	.short	(.L_213 - .L_212)
.L_212:
        /*0004*/ 	.word	0x00000082


	//----- nvinfo : EIATTR_KPARAM_INFO
	.align		4
.L_213:
        /*0008*/ 	.byte	0x04, 0x17
        /*000a*/ 	.short	(.L_215 - .L_214)
.L_214:
        /*000c*/ 	.word	0x00000000
        /*0010*/ 	.short	0x0001
        /*0012*/ 	.short	0x0008
        /*0014*/ 	.byte	0x00, 0xf0, 0x21, 0x0a


	//----- nvinfo : EIATTR_KPARAM_INFO
	.align		4
.L_215:
        /*0018*/ 	.byte	0x04, 0x17
        /*001a*/ 	.short	(.L_217 - .L_216)
.L_216:
        /*001c*/ 	.word	0x00000000
        /*0020*/ 	.short	0x0000
        /*0022*/ 	.short	0x0000
        /*0024*/ 	.byte	0x00, 0xf0, 0x11, 0x00


	//----- nvinfo : EIATTR_SPARSE_MMA_MASK
	.align		4
.L_217:
        /*0028*/ 	.byte	0x03, 0x50
        /*002a*/ 	.short	0x0000


	//----- nvinfo : EIATTR_MAXREG_COUNT
	.align		4
        /*002c*/ 	.byte	0x03, 0x1b
        /*002e*/ 	.short	0x0040


	//----- nvinfo : EIATTR_MERCURY_ISA_VERSION
	.align		4
        /*0030*/ 	.byte	0x03, 0x5f
        /*0032*/ 	.short	0x0101


	//----- nvinfo : EIATTR_VRC_CTA_INIT_COUNT
	.align		4
        /*0034*/ 	.byte	0x02, 0x4a
	.zero		1
	.zero		1


	//----- nvinfo : EIATTR_EXIT_INSTR_OFFSETS
	.align		4
        /*0038*/ 	.byte	0x04, 0x1c
        /*003a*/ 	.short	(.L_219 - .L_218)


	//   ....[0]....
.L_218:
        /*003c*/ 	.word	0x000000b0


	//   ....[1]....
        /*0040*/ 	.word	0x00008a90


	//   ....[2]....
        /*0044*/ 	.word	0x00009e20


	//   ....[3]....
        /*0048*/ 	.word	0x00009e50


	//   ....[4]....
        /*004c*/ 	.word	0x0001c180


	//   ....[5]....
        /*0050*/ 	.word	0x0001ea60


	//----- nvinfo : EIATTR_MAX_THREADS
	.align		4
.L_219:
        /*0054*/ 	.byte	0x04, 0x05
        /*0056*/ 	.short	(.L_221 - .L_220)
.L_220:
        /*0058*/ 	.word	0x00000080
        /*005c*/ 	.word	0x00000001
        /*0060*/ 	.word	0x00000001


	//----- nvinfo : EIATTR_CRS_STACK_SIZE
	.align		4
.L_221:
        /*0064*/ 	.byte	0x04, 0x1e
        /*0066*/ 	.short	(.L_223 - .L_222)
.L_222:
        /*0068*/ 	.word	0x00000000


	//----- nvinfo : EIATTR_CBANK_PARAM_SIZE
	.align		4
.L_223:
        /*006c*/ 	.byte	0x03, 0x19
        /*006e*/ 	.short	0x0290


	//----- nvinfo : EIATTR_PARAM_CBANK
	.align		4
        /*0070*/ 	.byte	0x04, 0x0a
        /*0072*/ 	.short	(.L_225 - .L_224)
	.align		4
.L_224:
        /*0074*/ 	.word	index@(.nv.constant0._ZN2at6native69_GLOBAL__N__64f4e359_31_FunctionOfAMatrixUtilsKernel_cu_9e10b42f_318216_elemwise_kernelILi128ELi8EZNS1_43_compute_linear_combination_internal_kernelIsEEvRNS_14TensorIteratorEiiiEUliE_EEviT1_)
        /*0078*/ 	.short	0x0380
        /*007a*/ 	.short	0x0290


	//----- nvinfo : EIATTR_SW_WAR
	.align		4
.L_225:
        /*007c*/ 	.byte	0x04, 0x36
        /*007e*/ 	.short	(.L_227 - .L_226)
.L_226:
        /*0080*/ 	.word	0x00000008
.L_227:


//--------------------- .nv.info._ZN2at6native69_GLOBAL__N__64f4e359_31_FunctionOfAMatrixUtilsKernel_cu_9e10b42f_318216_elemwise_kernelILi128ELi8EZNS1_43_compute_linear_combination_internal_kernelIlEEvRNS_14TensorIteratorEiiiEUliE_EEviT1_ --------------------------
	.section	.nv.info._ZN2at6native69_GLOBAL__N__64f4e359_31_FunctionOfAMatrixUtilsKernel_cu_9e10b42f_318216_elemwise_kernelILi128ELi8EZNS1_43_compute_linear_combination_internal_kernelIlEEvRNS_14TensorIteratorEiiiEUliE_EEviT1_,"",@"SHT_CUDA_INFO"
	.sectionflags	@""
	.align	4


	//----- nvinfo : EIATTR_CUDA_API_VERSION
	.align		4
        /*0000*/ 	.byte	0x04, 0x37
        /*0002*/ 	.short	(.L_229 - .L_228)
.L_228:
        /*0004*/ 	.word	0x00000082


	//----- nvinfo : EIATTR_KPARAM_INFO
	.align		4
.L_229:
        /*0008*/ 	.byte	0x04, 0x17
        /*000a*/ 	.short	(.L_231 - .L_230)
.L_230:
        /*000c*/ 	.word	0x00000000
        /*0010*/ 	.short	0x0001
        /*0012*/ 	.short	0x0008
        /*0014*/ 	.byte	0x00, 0xf0, 0x21, 0x0a


	//----- nvinfo : EIATTR_KPARAM_INFO
	.align		4
.L_231:
        /*0018*/ 	.byte	0x04, 0x17
        /*001a*/ 	.short	(.L_233 - .L_232)
.L_232:
        /*001c*/ 	.word	0x00000000
        /*0020*/ 	.short	0x0000
        /*0022*/ 	.short	0x0000
        /*0024*/ 	.byte	0x00, 0xf0, 0x11, 0x00


	//----- nvinfo : EIATTR_SPARSE_MMA_MASK
	.align		4
.L_233:
        /*0028*/ 	.byte	0x03, 0x50
        /*002a*/ 	.short	0x0000


	//----- nvinfo : EIATTR_MAXREG_COUNT
	.align		4
        /*002c*/ 	.byte	0x03, 0x1b
        /*002e*/ 	.short	0x0040


	//----- nvinfo : EIATTR_MERCURY_ISA_VERSION
	.align		4
        /*0030*/ 	.byte	0x03, 0x5f
        /*0032*/ 	.short	0x0101


	//----- nvinfo : EIATTR_VRC_CTA_INIT_COUNT
	.align		4
        /*0034*/ 	.byte	0x02, 0x4a
	.zero		1
	.zero		1


	//----- nvinfo : EIATTR_EXIT_INSTR_OFFSETS
	.align		4
        /*0038*/ 	.byte	0x04, 0x1c
        /*003a*/ 	.short	(.L_235 - .L_234)


	//   ....[0]....
.L_234:
        /*003c*/ 	.word	0x000000b0


	//   ....[1]....
        /*0040*/ 	.word	0x00004dd0


	//   ....[2]....
        /*0044*/ 	.word	0x00005880


	//   ....[3]....
        /*0048*/ 	.word	0x000058b0


	//   ....[4]....
        /*004c*/ 	.word	0x00013dd0


	//   ....[5]....
        /*0050*/ 	.word	0x00015e30


	//----- nvinfo : EIATTR_MAX_THREADS
	.align		4
.L_235:
        /*0054*/ 	.byte	0x04, 0x05
        /*0056*/ 	.short	(.L_237 - .L_236)
.L_236:
        /*0058*/ 	.word	0x00000080
        /*005c*/ 	.word	0x00000001
        /*0060*/ 	.word	0x00000001


	//----- nvinfo : EIATTR_CRS_STACK_SIZE
	.align		4
.L_237:
        /*0064*/ 	.byte	0x04, 0x1e
        /*0066*/ 	.short	(.L_239 - .L_238)
.L_238:
        /*0068*/ 	.word	0x00000000


	//----- nvinfo : EIATTR_CBANK_PARAM_SIZE
	.align		4
.L_239:
        /*006c*/ 	.byte	0x03, 0x19
        /*006e*/ 	.short	0x0290


	//----- nvinfo : EIATTR_PARAM_CBANK
	.align		4
        /*0070*/ 	.byte	0x04, 0x0a
        /*0072*/ 	.short	(.L_241 - .L_240)
	.align		4
.L_240:
        /*0074*/ 	.word	index@(.nv.constant0._ZN2at6native69_GLOBAL__N__64f4e359_31_FunctionOfAMatrixUtilsKernel_cu_9e10b42f_318216_elemwise_kernelILi128ELi8EZNS1_43_compute_linear_combination_internal_kernelIlEEvRNS_14TensorIteratorEiiiEUliE_EEviT1_)
        /*0078*/ 	.short	0x0380
        /*007a*/ 	.short	0x0290


	//----- nvinfo : EIATTR_SW_WAR
	.align		4
.L_241:
        /*007c*/ 	.byte	0x04, 0x36
        /*007e*/ 	.short	(.L_243 - .L_242)
.L_242:
        /*0080*/ 	.word	0x00000008
.L_243:


//--------------------- .nv.info._ZN2at6native69_GLOBAL__N__64f4e359_31_FunctionOfAMatrixUtilsKernel_cu_9e10b42f_318216_elemwise_kernelILi128ELi8EZNS1_43_compute_linear_combination_internal_kernelIiEEvRNS_14TensorIteratorEiiiEUliE_EEviT1_ --------------------------
	.section	.nv.info._ZN2at6native69_GLOBAL__N__64f4e359_31_FunctionOfAMatrixUtilsKernel_cu_9e10b42f_318216_elemwise_kernelILi128ELi8EZNS1_43_compute_linear_combination_internal_kernelIiEEvRNS_14TensorIteratorEiiiEUliE_EEviT1_,"",@"SHT_CUDA_INFO"
	.sectionflags	@""
	.align	4


	//----- nvinfo : EIATTR_CUDA_API_VERSION
	.align		4
        /*0000*/ 	.byte	0x04, 0x37
        /*0002*/ 	.short	(.L_245 - .L_244)
.L_244:
        /*0004*/ 	.word	0x00000082


	//----- nvinfo : EIATTR_KPARAM_INFO
	.align		4
.L_245:
        /*0008*/ 	.byte	0x04, 0x17
        /*000a*/ 	.short	(.L_247 - .L_246)
.L_246:
        /*000c*/ 	.word	0x00000000
        /*0010*/ 	.short	0x0001
        /*0012*/ 	.short	0x0008
        /*0014*/ 	.byte	0x00, 0xf0, 0x21, 0x0a


	//----- nvinfo : EIATTR_KPARAM_INFO
	.align		4
.L_247:
        /*0018*/ 	.byte	0x04, 0x17
        /*001a*/ 	.short	(.L_249 - .L_248)
.L_248:
        /*001c*/ 	.word	0x00000000
        /*0020*/ 	.short	0x0000
        /*0022*/ 	.short	0x0000
        /*0024*/ 	.byte	0x00, 0xf0, 0x11, 0x00


	//----- nvinfo : EIATTR_SPARSE_MMA_MASK
	.align		4
.L_249:
        /*0028*/ 	.byte	0x03, 0x50
        /*002a*/ 	.short	0x0000


	//----- nvinfo : EIATTR_MAXREG_COUNT
	.align		4
        /*002c*/ 	.byte	0x03, 0x1b
        /*002e*/ 	.short	0x0040


	//----- nvinfo : EIATTR_MERCURY_ISA_VERSION
	.align		4
        /*0030*/ 	.byte	0x03, 0x5f
        /*0032*/ 	.short	0x0101


	//----- nvinfo : EIATTR_VRC_CTA_INIT_COUNT
	.align		4
        /*0034*/ 	.byte	0x02, 0x4a
	.zero		1
	.zero		1


	//----- nvinfo : EIATTR_EXIT_INSTR_OFFSETS
	.align		4
        /*0038*/ 	.byte	0x04, 0x1c
        /*003a*/ 	.short	(.L_251 - .L_250)


	//   ....[0]....
.L_250:
        /*003c*/ 	.word	0x000000b0


	//   ....[1]....
        /*0040*/ 	.word	0x00005df0


	//   ....[2]....
        /*0044*/ 	.word	0x00006b00


	//   ....[3]....
        /*0048*/ 	.word	0x00006b30


	//   ....[4]....
        /*004c*/ 	.word	0x000160e0


	//   ....[5]....
        /*0050*/ 	.word	0x00018390


	//----- nvinfo : EIATTR_MAX_THREADS
	.align		4
.L_251:
        /*0054*/ 	.byte	0x04, 0x05
        /*0056*/ 	.short	(.L_253 - .L_252)
.L_252:
        /*0058*/ 	.word	0x00000080
        /*005c*/ 	.word	0x00000001
        /*0060*/ 	.word	0x00000001


	//----- nvinfo : EIATTR_CRS_STACK_SIZE
	.align		4
.L_253:
        /*0064*/ 	.byte	0x04, 0x1e
        /*0066*/ 	.short	(.L_255 - .L_254)
.L_254:
        /*0068*/ 	.word	0x00000000


	//----- nvinfo : EIATTR_CBANK_PARAM_SIZE
	.align		4
.L_255:
        /*006c*/ 	.byte	0x03, 0x19
        /*006e*/ 	.short	0x0290


	//----- nvinfo : EIATTR_PARAM_CBANK
	.align		4
        /*0070*/ 	.byte	0x04, 0x0a
        /*0072*/ 	.short	(.L_257 - .L_256)
	.align		4
.L_256:
        /*0074*/ 	.word	index@(.nv.constant0._ZN2at6native69_GLOBAL__N__64f4e359_31_FunctionOfAMatrixUtilsKernel_cu_9e10b42f_318216_elemwise_kernelILi128ELi8EZNS1_43_compute_linear_combination_internal_kernelIiEEvRNS_14TensorIteratorEiiiEUliE_EEviT1_)
        /*0078*/ 	.short	0x0380
        /*007a*/ 	.short	0x0290


	//----- nvinfo : EIATTR_SW_WAR
	.align		4
.L_257:
        /*007c*/ 	.byte	0x04, 0x36
        /*007e*/ 	.short	(.L_259 - .L_258)
.L_258:
        /*0080*/ 	.word	0x00000008
.L_259:


//--------------------- .nv.info._ZN2at6native69_GLOBAL__N__64f4e359_31_FunctionOfAMatrixUtilsKernel_cu_9e10b42f_318216_elemwise_kernelILi128ELi8EZNS1_43_compute_linear_combination_internal_kernelIaEEvRNS_14TensorIteratorEiiiEUliE_EEviT1_ --------------------------
	.section	.nv.info._ZN2at6native69_GLOBAL__N__64f4e359_31_FunctionOfAMatrixUtilsKernel_cu_9e10b42f_318216_elemwise_kernelILi128ELi8EZNS1_43_compute_linear_combination_internal_kernelIaEEvRNS_14TensorIteratorEiiiEUliE_EEviT1_,"",@"SHT_CUDA_INFO"
	.sectionflags	@""
	.align	4


	//----- nvinfo : EIATTR_CUDA_API_VERSION
	.align		4
        /*0000*/ 	.byte	0x04, 0x37
        /*0002*/ 	.short	(.L_261 - .L_260)
.L_260:
        /*0004*/ 	.word	0x00000082


	//----- nvinfo : EIATTR_KPARAM_INFO
	.align		4
.L_261:
        /*0008*/ 	.byte	0x04, 0x17
        /*000a*/ 	.short	(.L_263 - .L_262)
.L_262:
        /*000c*/ 	.word	0x00000000
        /*0010*/ 	.short	0x0001
        /*0012*/ 	.short	0x0008
        /*0014*/ 	.byte	0x00, 0xf0, 0x21, 0x0a


	//----- nvinfo : EIATTR_KPARAM_INFO
	.align		4
.L_263:
        /*0018*/ 	.byte	0x04, 0x17
        /*001a*/ 	.short	(.L_265 - .L_264)
.L_264:
        /*001c*/ 	.word	0x00000000
        /*0020*/ 	.short	0x0000
        /*0022*/ 	.short	0x0000
        /*0024*/ 	.byte	0x00, 0xf0, 0x11, 0x00


	//----- nvinfo : EIATTR_SPARSE_MMA_MASK
	.align		4
.L_265:
        /*0028*/ 	.byte	0x03, 0x50
        /*002a*/ 	.short	0x0000


	//----- nvinfo : EIATTR_MAXREG_COUNT
	.align		4
        /*002c*/ 	.byte	0x03, 0x1b
        /*002e*/ 	.short	0x0040


	//----- nvinfo : EIATTR_MERCURY_ISA_VERSION
	.align		4
        /*0030*/ 	.byte	0x03, 0x5f
        /*0032*/ 	.short	0x0101


	//----- nvinfo : EIATTR_VRC_CTA_INIT_COUNT
	.align		4
        /*0034*/ 	.byte	0x02, 0x4a
	.zero		1
	.zero		1


	//----- nvinfo : EIATTR_EXIT_INSTR_OFFSETS
	.align		4
        /*0038*/ 	.byte	0x04, 0x1c
        /*003a*/ 	.short	(.L_267 - .L_266)


	//   ....[0]....
.L_266:
        /*003c*/ 	.word	0x000000b0


	//   ....[1]....
        /*0040*/ 	.word	0x00005320


	//   ....[2]....
        /*0044*/ 	.word	0x00006030


	//   ....[3]....
        /*0048*/ 	.word	0x00006060


	//   ....[4]....
        /*004c*/ 	.word	0x00016400


	//   ....[5]....
        /*0050*/ 	.word	0x000188b0


	//----- nvinfo : EIATTR_MAX_THREADS
	.align		4
.L_267:
        /*0054*/ 	.byte	0x04, 0x05
        /*0056*/ 	.short	(.L_269 - .L_268)
.L_268:
        /*0058*/ 	.word	0x00000080
        /*005c*/ 	.word	0x00000001
        /*0060*/ 	.word	0x00000001


	//----- nvinfo : EIATTR_CRS_STACK_SIZE
	.align		4
.L_269:
        /*0064*/ 	.byte	0x04, 0x1e
        /*0066*/ 	.short	(.L_271 - .L_270)
.L_270:
        /*0068*/ 	.word	0x00000000


	//----- nvinfo : EIATTR_CBANK_PARAM_SIZE
	.align		4
.L_271:
        /*006c*/ 	.byte	0x03, 0x19
        /*006e*/ 	.short	0x0290


	//----- nvinfo : EIATTR_PARAM_CBANK
	.align		4
        /*0070*/ 	.byte	0x04, 0x0a
        /*0072*/ 	.short	(.L_273 - .L_272)
	.align		4
.L_272:
        /*0074*/ 	.word	index@(.nv.constant0._ZN2at6native69_GLOBAL__N__64f4e359_31_FunctionOfAMatrixUtilsKernel_cu_9e10b42f_318216_elemwise_kernelILi128ELi8EZNS1_43_compute_linear_combination_internal_kernelIaEEvRNS_14TensorIteratorEiiiEUliE_EEviT1_)
        /*0078*/ 	.short	0x0380
        /*007a*/ 	.short	0x0290


	//----- nvinfo : EIATTR_SW_WAR
	.align		4
.L_273:
        /*007c*/ 	.byte	0x04, 0x36
        /*007e*/ 	.short	(.L_275 - .L_274)
.L_274:
        /*0080*/ 	.word	0x00000008
.L_275:


//--------------------- .nv.info._ZN2at6native69_GLOBAL__N__64f4e359_31_FunctionOfAMatrixUtilsKernel_cu_9e10b42f_318216_elemwise_kernelILi128ELi8EZNS1_43_compute_linear_combination_internal_kernelIhEEvRNS_14TensorIteratorEiiiEUliE_EEviT1_ --------------------------
	.section	.nv.info._ZN2at6native69_GLOBAL__N__64f4e359_31_FunctionOfAMatrixUtilsKernel_cu_9e10b42f_318216_elemwise_kernelILi128ELi8EZNS1_43_compute_linear_combination_internal_kernelIhEEvRNS_14TensorIteratorEiiiEUliE_EEviT1_,"",@"SHT_CUDA_INFO"
	.sectionflags	@""
	.align	4


	//----- nvinfo : EIATTR_CUDA_API_VERSION
	.align		4
        /*0000*/ 	.byte	0x04, 0x37
        /*0002*/ 	.short	(.L_277 - .L_276)
.L_276:
        /*0004*/ 	.word	0x00000082


	//----- nvinfo : EIATTR_KPARAM_INFO
	.align		4
.L_277:
        /*0008*/ 	.byte	0x04, 0x17
        /*000a*/ 	.short	(.L_279 - .L_278)
.L_278:
        /*000c*/ 	.word	0x00000000
        /*0010*/ 	.short	0x0001
        /*0012*/ 	.short	0x0008
        /*0014*/ 	.byte	0x00, 0xf0, 0x21, 0x0a


	//----- nvinfo : EIATTR_KPARAM_INFO
	.align		4
.L_279:
        /*0018*/ 	.byte	0x04, 0x17
        /*001a*/ 	.short	(.L_281 - .L_280)
.L_280:
        /*001c*/ 	.word	0x00000000
        /*0020*/ 	.short	0x0000
        /*0022*/ 	.short	0x0000
        /*0024*/ 	.byte	0x00, 0xf0, 0x11, 0x00


	//----- nvinfo : EIATTR_SPARSE_MMA_MASK
	.align		4
.L_281:
        /*0028*/ 	.byte	0x03, 0x50
        /*002a*/ 	.short	0x0000


	//----- nvinfo : EIATTR_MAXREG_COUNT
	.align		4
        /*002c*/ 	.byte	0x03, 0x1b
        /*002e*/ 	.short	0x0040


	//----- nvinfo : EIATTR_MERCURY_ISA_VERSION
	.align		4
        /*0030*/ 	.byte	0x03, 0x5f
        /*0032*/ 	.short	0x0101


	//----- nvinfo : EIATTR_VRC_CTA_INIT_COUNT
	.align		4
        /*0034*/ 	.byte	0x02, 0x4a
	.zero		1
	.zero		1


	//----- nvinfo : EIATTR_EXIT_INSTR_OFFSETS
	.align		4
        /*0038*/ 	.byte	0x04, 0x1c
        /*003a*/ 	.short	(.L_283 - .L_282)


	//   ....[0]....
.L_282:
        /*003c*/ 	.word	0x000000b0


	//   ....[1]....
        /*0040*/ 	.word	0x00005320


	//   ....[2]....
        /*0044*/ 	.word	0x00006030


	//   ....[3]....
        /*0048*/ 	.word	0x00006060


	//   ....[4]....
        /*004c*/ 	.word	0x00016400


	//   ....[5]....
        /*0050*/ 	.word	0x000188b0


	//----- nvinfo : EIATTR_MAX_THREADS
	.align		4
.L_283:
        /*0054*/ 	.byte	0x04, 0x05
        /*0056*/ 	.short	(.L_285 - .L_284)
.L_284:
        /*0058*/ 	.word	0x00000080
        /*005c*/ 	.word	0x00000001
        /*0060*/ 	.word	0x00000001


	//----- nvinfo : EIATTR_CRS_STACK_SIZE
	.align		4
.L_285:
        /*0064*/ 	.byte	0x04, 0x1e
        /*0066*/ 	.short	(.L_287 - .L_286)
.L_286:
        /*0068*/ 	.word	0x00000000


	//----- nvinfo : EIATTR_CBANK_PARAM_SIZE
	.align		4
.L_287:
        /*006c*/ 	.byte	0x03, 0x19
        /*006e*/ 	.short	0x0290


	//----- nvinfo : EIATTR_PARAM_CBANK
	.align		4
        /*0070*/ 	.byte	0x04, 0x0a
        /*0072*/ 	.short	(.L_289 - .L_288)
	.align		4
.L_288:
        /*0074*/ 	.word	index@(.nv.constant0._ZN2at6native69_GLOBAL__N__64f4e359_31_FunctionOfAMatrixUtilsKernel_cu_9e10b42f_318216_elemwise_kernelILi128ELi8EZNS1_43_compute_linear_combination_internal_kernelIhEEvRNS_14TensorIteratorEiiiEUliE_EEviT1_)
        /*0078*/ 	.short	0x0380
        /*007a*/ 	.short	0x0290


	//----- nvinfo : EIATTR_SW_WAR
	.align		4
.L_289:
        /*007c*/ 	.byte	0x04, 0x36
        /*007e*/ 	.short	(.L_291 - .L_290)
.L_290:
        /*0080*/ 	.word	0x00000008
.L_291:


//--------------------- .nv.callgraph             --------------------------
	.section	.nv.callgraph,"",@"SHT_CUDA_CALLGRAPH"
	.align	4
	.sectionentsize	8
	.align		4
        /*0000*/ 	.word	0x00000000
	.align		4
        /*0004*/ 	.word	0xffffffff
	.align		4
        /*0008*/ 	.word	0x00000000
	.align		4
        /*000c*/ 	.word	0xfffffffe
	.align		4
        /*0010*/ 	.word	0x00000000
	.align		4
        /*0014*/ 	.word	0xfffffffd
	.align		4
        /*0018*/ 	.word	0x00000000
	.align		4
        /*001c*/ 	.word	0xfffffffc


//--------------------- .nv.constant4             --------------------------
	.section	.nv.constant4,"a",@progbits
	.align	8
	.align		8
.nv.constant4:
        /*0000*/ 	.dword	_ZN67_INTERNAL_64f4e359_31_FunctionOfAMatrixUtilsKernel_cu_9e10b42f_31824cuda3std3__45__cpo5beginE
	.align		8
        /*0008*/ 	.dword	_ZN67_INTERNAL_64f4e359_31_FunctionOfAMatrixUtilsKernel_cu_9e10b42f_31824cuda3std3__45__cpo3endE
	.align		8
        /*0010*/ 	.dword	_ZN67_INTERNAL_64f4e359_31_FunctionOfAMatrixUtilsKernel_cu_9e10b42f_31824cuda3std3__45__cpo6cbeginE
	.align		8
        /*0018*/ 	.dword	_ZN67_INTERNAL_64f4e359_31_FunctionOfAMatrixUtilsKernel_cu_9e10b42f_31824cuda3std3__45__cpo4cendE
	.align		8
        /*0020*/ 	.dword	_ZN67_INTERNAL_64f4e359_31_FunctionOfAMatrixUtilsKernel_cu_9e10b42f_31824cuda3std3__45__cpo6rbeginE
	.align		8
        /*0028*/ 	.dword	_ZN67_INTERNAL_64f4e359_31_FunctionOfAMatrixUtilsKernel_cu_9e10b42f_31824cuda3std3__45__cpo4rendE
	.align		8
        /*0030*/ 	.dword	_ZN67_INTERNAL_64f4e359_31_FunctionOfAMatrixUtilsKernel_cu_9e10b42f_31824cuda3std3__45__cpo7crbeginE
	.align		8
        /*0038*/ 	.dword	_ZN67_INTERNAL_64f4e359_31_FunctionOfAMatrixUtilsKernel_cu_9e10b42f_31824cuda3std3__45__cpo5crendE
	.align		8
        /*0040*/ 	.dword	_ZN67_INTERNAL_64f4e359_31_FunctionOfAMatrixUtilsKernel_cu_9e10b42f_31824cuda3std3__469_GLOBAL__N__64f4e359_31_FunctionOfAMatrixUtilsKernel_cu_9e10b42f_31826ignoreE
	.align		8
        /*0048*/ 	.dword	_ZN67_INTERNAL_64f4e359_31_FunctionOfAMatrixUtilsKernel_cu_9e10b42f_31824cuda3std3__419piecewise_constructE
	.align		8
        /*0050*/ 	.dword	_ZN67_INTERNAL_64f4e359_31_FunctionOfAMatrixUtilsKernel_cu_9e10b42f_31824cuda3std3__48in_placeE
	.align		8
        /*0058*/ 	.dword	_ZN67_INTERNAL_64f4e359_31_FunctionOfAMatrixUtilsKernel_cu_9e10b42f_31824cuda3std3__420unreachable_sentinelE
	.align		8
        /*0060*/ 	.dword	_ZN67_INTERNAL_64f4e359_31_FunctionOfAMatrixUtilsKernel_cu_9e10b42f_31824cuda3std6ranges3__45__cpo4swapE
	.align		8
        /*0068*/ 	.dword	_ZN67_INTERNAL_64f4e359_31_FunctionOfAMatrixUtilsKernel_cu_9e10b42f_31824cuda3std6ranges3__45__cpo9iter_moveE
	.align		8
        /*0070*/ 	.dword	_ZN67_INTERNAL_64f4e359_31_FunctionOfAMatrixUtilsKernel_cu_9e10b42f_31824cuda3std6ranges3__45__cpo5beginE
	.align		8
        /*0078*/ 	.dword	_ZN67_INTERNAL_64f4e359_31_FunctionOfAMatrixUtilsKernel_cu_9e10b42f_31824cuda3std6ranges3__45__cpo3endE
	.align		8
        /*0080*/ 	.dword	_ZN67_INTERNAL_64f4e359_31_FunctionOfAMatrixUtilsKernel_cu_9e10b42f_31824cuda3std6ranges3__45__cpo6cbeginE
	.align		8
        /*0088*/ 	.dword	_ZN67_INTERNAL_64f4e359_31_FunctionOfAMatrixUtilsKernel_cu_9e10b42f_31824cuda3std6ranges3__45__cpo4cendE
	.align		8
        /*0090*/ 	.dword	_ZN67_INTERNAL_64f4e359_31_FunctionOfAMatrixUtilsKernel_cu_9e10b42f_31824cuda3std6ranges3__45__cpo7advanceE
	.align		8
        /*0098*/ 	.dword	_ZN67_INTERNAL_64f4e359_31_FunctionOfAMatrixUtilsKernel_cu_9e10b42f_31824cuda3std6ranges3__45__cpo9iter_swapE
	.align		8
        /*00a0*/ 	.dword	_ZN67_INTERNAL_64f4e359_31_FunctionOfAMatrixUtilsKernel_cu_9e10b42f_31824cuda3std6ranges3__45__cpo4nextE
	.align		8
        /*00a8*/ 	.dword	_ZN67_INTERNAL_64f4e359_31_FunctionOfAMatrixUtilsKernel_cu_9e10b42f_31824cuda3std6ranges3__45__cpo4prevE
	.align		8
        /*00b0*/ 	.dword	_ZN67_INTERNAL_64f4e359_31_FunctionOfAMatrixUtilsKernel_cu_9e10b42f_31824cuda3std6ranges3__45__cpo4dataE
	.align		8
        /*00b8*/ 	.dword	_ZN67_INTERNAL_64f4e359_31_FunctionOfAMatrixUtilsKernel_cu_9e10b42f_31824cuda3std6ranges3__45__cpo5cdataE
	.align		8
        /*00c0*/ 	.dword	_ZN67_INTERNAL_64f4e359_31_FunctionOfAMatrixUtilsKernel_cu_9e10b42f_31824cuda3std6ranges3__45__cpo4sizeE
	.align		8
        /*00c8*/ 	.dword	_ZN67_INTERNAL_64f4e359_31_FunctionOfAMatrixUtilsKernel_cu_9e10b42f_31824cuda3std6ranges3__45__cpo5ssizeE
	.align		8
        /*00d0*/ 	.dword	_ZN67_INTERNAL_64f4e359_31_FunctionOfAMatrixUtilsKernel_cu_9e10b42f_31824cuda3std6ranges3__45__cpo8distanceE
	.align		8
        /*00d8*/ 	.dword	_ZN67_INTERNAL_64f4e359_31_FunctionOfAMatrixUtilsKernel_cu_9e10b42f_31826thrust24THRUST_300001_SM_1030_NS6system6detail10sequential3seqE


//--------------------- .text._ZN2at6native69_GLOBAL__N__64f4e359_31_FunctionOfAMatrixUtilsKernel_cu_9e10b42f_318216_elemwise_kernelILi128ELi8EZNS1_43_compute_linear_combination_internal_kernelIN3c108BFloat16EEEvRNS_14TensorIteratorEiiiEUliE_EEviT1_ --------------------------
	.section	.text._ZN2at6native69_GLOBAL__N__64f4e359_31_FunctionOfAMatrixUtilsKernel_cu_9e10b42f_318216_elemwise_kernelILi128ELi8EZNS1_43_compute_linear_combination_internal_kernelIN3c108BFloat16EEEvRNS_14TensorIteratorEiiiEUliE_EEviT1_,"ax",@progbits
	.align	128
.text._ZN2at6native69_GLOBAL__N__64f4e359_31_FunctionOfAMatrixUtilsKernel_cu_9e10b42f_318216_elemwise_kernelILi128ELi8EZNS1_43_compute_linear_combination_internal_kernelIN3c108BFloat16EEEvRNS_14TensorIteratorEiiiEUliE_EEviT1_:
        .type           _ZN2at6native69_GLOBAL__N__64f4e359_31_FunctionOfAMatrixUtilsKernel_cu_9e10b42f_318216_elemwise_kernelILi128ELi8EZNS1_43_compute_linear_combination_internal_kernelIN3c108BFloat16EEEvRNS_14TensorIteratorEiiiEUliE_EEviT1_,@function
        .size           _ZN2at6native69_GLOBAL__N__64f4e359_31_FunctionOfAMatrixUtilsKernel_cu_9e10b42f_318216_elemwise_kernelILi128ELi8EZNS1_43_compute_linear_combination_internal_kernelIN3c108BFloat16EEEvRNS_14TensorIteratorEiiiEUliE_EEviT1_,(.L_x_1240 - _ZN2at6native69_GLOBAL__N__64f4e359_31_FunctionOfAMatrixUtilsKernel_cu_9e10b42f_318216_elemwise_kernelILi128ELi8EZNS1_43_compute_linear_combination_internal_kernelIN3c108BFloat16EEEvRNS_14TensorIteratorEiiiEUliE_EEviT1_)
        .other          _ZN2at6native69_GLOBAL__N__64f4e359_31_FunctionOfAMatrixUtilsKernel_cu_9e10b42f_318216_elemwise_kernelILi128ELi8EZNS1_43_compute_linear_combination_internal_kernelIN3c108BFloat16EEEvRNS_14TensorIteratorEiiiEUliE_EEviT1_,@"STO_CUDA_ENTRY STV_DEFAULT"
_ZN2at6native69_GLOBAL__N__64f4e359_31_FunctionOfAMatrixUtilsKernel_cu_9e10b42f_318216_elemwise_kernelILi128ELi8EZNS1_43_compute_linear_combination_internal_kernelIN3c108BFloat16EEEvRNS_14TensorIteratorEiiiEUliE_EEviT1_:
[----:B------:R-:W-:Y:S08]  /*0000*/  LDC R1, c[0x0][0x37c] ;  /* 0x0000df00ff017b82 */ /* 0x000ff00000000800 */
[----:B------:R-:W0:Y:S01]  /*0010*/  LDC R2, c[0x0][0x388] ;  /* 0x0000e200ff027b82 */ /* 0x000e220000000800 */
[----:B------:R-:W1:Y:S01]  /*0020*/  S2R R3, SR_TID.X ;  /* 0x0000000000037919 */ /* 0x000e620000002100 */
[----:B------:R-:W2:Y:S06]  /*0030*/  LDCU.64 UR6, c[0x0][0x358] ;  /* 0x00006b00ff0677ac */ /* 0x000eac0008000a00 */
[----:B------:R-:W3:Y:S01]  /*0040*/  S2UR UR4, SR_CTAID.X ;  /* 0x00000000000479c3 */ /* 0x000ee20000002500 */
[----:B0-----:R-:W-:Y:S01]  /*0050*/  ISETP.NE.AND P0, PT, R2, RZ, PT ;  /* 0x000000ff0200720c */ /* 0x001fe20003f05270 */
[----:B---3--:R-:W-:-:S06]  /*0060*/  USHF.L.U32 UR4, UR4, 0xa, URZ ;  /* 0x0000000a04047899 */ /* 0x008fcc00080006ff */
[----:B-1----:R-:W-:-:S06]  /*0070*/  LOP3.LUT R3, R3, UR4, RZ, 0xfc, !PT ;  /* 0x0000000403037c12 */ /* 0x002fcc000f8efcff */
[----:B--2---:R-:W-:Y:S05]  /*0080*/  @P0 BRA `(.L_x_0) ;  /* 0x000000d8009c0947 */ /* 0x004fea0003800000 */
[----:B------:R-:W0:Y:S02]  /*0090*/  LDC R0, c[0x0][0x600] ;  /* 0x00018000ff007b82 */ /* 0x000e240000000800 */
[----:B0-----:R-:W-:-:S13]  /*00a0*/  ISETP.GE.AND P0, PT, R0, 0x1, PT ;  /* 0x000000010000780c */ /* 0x001fda0003f06270 */
[----:B------:R-:W-:Y:S05]  /*00b0*/  @!P0 EXIT ;  /* 0x000000000000894d */ /* 0x000fea0003800000 */
[----:B------:R-:W0:Y:S01]  /*00c0*/  LDCU UR4, c[0x0][0x380] ;  /* 0x00007000ff0477ac */ /* 0x000e220008000800 */
[----:B------:R-:W-:Y:S04]  /*00d0*/  BSSY.RECONVERGENT B1, `(.L_x_1) ;  /* 0x0000bef000017945 */ /* 0x000fe80003800200 */
[----:B------:R-:W-:Y:S01]  /*00e0*/  BSSY.RELIABLE B0, `(.L_x_2) ;  /* 0x0000a3b000007945 */ /* 0x000fe20003800100 */
[C---:B------:R-:W-:Y:S02]  /*00f0*/  LOP3.LUT R2, R0.reuse, 0xf, RZ, 0xc0, !PT ;  /* 0x0000000f00027812 */ /* 0x040fe400078ec0ff */
[----:B------:R-:W-:Y:S02]  /*0100*/  LOP3.LUT R4, R0, 0x7, RZ, 0xc0, !PT ;  /* 0x0000000700047812 */ /* 0x000fe400078ec0ff */
[----:B0-----:R-:W-:-:S13]  /*0110*/  ISETP.GE.AND P0, PT, R3, UR4, PT ;  /* 0x0000000403007c0c */ /* 0x001fda000bf06270 */
[----:B------:R-:W-:Y:S05]  /*0120*/  @P0 BRA `(.L_x_3) ;  /* 0x0000003400880947 */ /* 0x000fea0003800000 */
[----:B------:R-:W0:Y:S02]  /*0130*/  LDC.64 R22, c[0x0][0x5e8] ;  /* 0x00017a00ff167b82 */ /* 0x000e240000000a00 */
[----:B0-----:R0:W5:Y:S01]  /*0140*/  LDG.E.U16 R49, desc[UR6][R22.64] ;  /* 0x0000000616317981 */ /* 0x001162000c1e1500 */
[----:B------:R-:W-:Y:S01]  /*0150*/  ISETP.GE.U32.AND P0, PT, R0, 0x10, PT ;  /* 0x000000100000780c */ /* 0x000fe20003f06070 */
[----:B------:R-:W-:Y:S01]  /*0160*/  HFMA2 R6, -RZ, RZ, 0, 0 ;  /* 0x00000000ff067431 */ /* 0x000fe200000001ff */
[----:B------:R-:W-:-:S11]  /*0170*/  ISETP.NE.AND P1, PT, R2, RZ, PT ;  /* 0x000000ff0200720c */ /* 0x000fd60003f25270 */
[----:B0-----:R-:W-:Y:S05]  /*0180*/  @!P0 BRA `(.L_x_4) ;  /* 0x0000000c00388947 */ /* 0x001fea0003800000 */
[----:B------:R-:W0:Y:S01]  /*0190*/  LDC R7, c[0x0][0x604] ;  /* 0x00018100ff077b82 */ /* 0x000e220000000800 */
[----:B------:R-:W-:Y:S02]  /*01a0*/  LOP3.LUT R6, R0, 0x7ffffff0, RZ, 0xc0, !PT ;  /* 0x7ffffff000067812 */ /* 0x000fe400078ec0ff */
[----:B------:R-:W-:Y:S02]  /*01b0*/  MOV R10, RZ ;  /* 0x000000ff000a7202 */ /* 0x000fe40000000f00 */
[----:B------:R-:W-:Y:S02]  /*01c0*/  MOV R5, RZ ;  /* 0x000000ff00057202 */ /* 0x000fe40000000f00 */
[----:B------:R-:W-:Y:S01]  /*01d0*/  IADD3 R9, PT, PT, -R6, RZ, RZ ;  /* 0x000000ff06097210 */ /* 0x000fe20007ffe1ff */
[----:B------:R-:W1:Y:S08]  /*01e0*/  LDC R8, c[0x0][0x608] ;  /* 0x00018200ff087b82 */ /* 0x000e700000000800 */
[----:B------:R-:W2:Y:S08]  /*01f0*/  LDC.64 R24, c[0x0][0x5f0] ;  /* 0x00017c00ff187b82 */ /* 0x000eb00000000a00 */
[----:B------:R-:W3:Y:S02]  /*0200*/  LDC.64 R26, c[0x0][0x5f8] ;  /* 0x00017e00ff1a7b82 */ /* 0x000ee40000000a00 */
.L_x_5:
[----:B--2---:R-:W-:-:S04]  /*0210*/  IMAD.WIDE R14, R10, 0x2, R24 ;  /* 0x000000020a0e7825 */ /* 0x004fc800078e0218 */
[----:B---3--:R-:W-:Y:S01]  /*0220*/  IMAD.WIDE R16, R5, 0x2, R26 ;  /* 0x0000000205107825 */ /* 0x008fe200078e021a */
[----:B------:R-:W2:Y:S04]  /*0230*/  LDG.E.U16 R52, desc[UR6][R14.64] ;  /* 0x000000060e347981 */ /* 0x000ea8000c1e1500 */
[----:B------:R-:W3:Y:S01]  /*0240*/  LDG.E.U16 R53, desc[UR6][R16.64] ;  /* 0x0000000610357981 */ /* 0x000ee2000c1e1500 */
[----:B0-----:R-:W-:-:S04]  /*0250*/  IMAD.WIDE R18, R7, 0x2, R14 ;  /* 0x0000000207127825 */ /* 0x001fc800078e020e */
[----:B-1----:R-:W-:Y:S01]  /*0260*/  IMAD.WIDE R20, R8, 0x2, R16 ;  /* 0x0000000208147825 */ /* 0x002fe200078e0210 */
[----:B------:R-:W4:Y:S04]  /*0270*/  LDG.E.U16 R48, desc[UR6][R18.64] ;  /* 0x0000000612307981 */ /* 0x000f28000c1e1500 */
[----:B------:R-:W4:Y:S01]  /*0280*/  LDG.E.U16 R47, desc[UR6][R20.64] ;  /* 0x00000006142f7981 */ /* 0x000f22000c1e1500 */
[----:B------:R-:W-:-:S04]  /*0290*/  IMAD.WIDE R32, R7, 0x2, R18 ;  /* 0x0000000207207825 */ /* 0x000fc800078e0212 */
[----:B------:R-:W-:Y:S01]  /*02a0*/  IMAD.WIDE R36, R8, 0x2, R20 ;  /* 0x0000000208247825 */ /* 0x000fe200078e0214 */
[----:B------:R0:W4:Y:S04]  /*02b0*/  LDG.E.U16 R11, desc[UR6][R32.64] ;  /* 0x00000006200b7981 */ /* 0x000128000c1e1500 */
[----:B------:R1:W4:Y:S01]  /*02c0*/  LDG.E.U16 R12, desc[UR6][R36.64] ;  /* 0x00000006240c7981 */ /* 0x000322000c1e1500 */
[----:B------:R-:W-:-:S04]  /*02d0*/  IMAD.WIDE R38, R7, 0x2, R32 ;  /* 0x0000000207267825 */ /* 0x000fc800078e0220 */
[----:B------:R-:W-:Y:S01]  /*02e0*/  IMAD.WIDE R40, R8, 0x2, R36 ;  /* 0x0000000208287825 */ /* 0x000fe200078e0224 */
[----:B------:R1:W4:Y:S04]  /*02f0*/  LDG.E.U16 R13, desc[UR6][R38.64] ;  /* 0x00000006260d7981 */ /* 0x000328000c1e1500 */
[----:B------:R-:W4:Y:S01]  /*0300*/  LDG.E.U16 R14, desc[UR6][R40.64] ;  /* 0x00000006280e7981 */ /* 0x000f22000c1e1500 */
[----:B------:R-:W-:-:S04]  /*0310*/  IMAD.WIDE R34, R7, 0x2, R38 ;  /* 0x0000000207227825 */ /* 0x000fc800078e0226 */
[----:B------:R-:W-:Y:S01]  /*0320*/  IMAD.WIDE R30, R8, 0x2, R40 ;  /* 0x00000002081e7825 */ /* 0x000fe200078e0228 */
[----:B------:R1:W4:Y:S04]  /*0330*/  LDG.E.U16 R15, desc[UR6][R34.64] ;  /* 0x00000006220f7981 */ /* 0x000328000c1e1500 */
[----:B------:R1:W4:Y:S01]  /*0340*/  LDG.E.U16 R16, desc[UR6][R30.64] ;  /* 0x000000061e107981 */ /* 0x000322000c1e1500 */
[----:B------:R-:W-:-:S04]  /*0350*/  IMAD.WIDE R28, R7, 0x2, R34 ;  /* 0x00000002071c7825 */ /* 0x000fc800078e0222 */
[----:B0-----:R-:W-:Y:S01]  /*0360*/  IMAD.WIDE R32, R8, 0x2, R30 ;  /* 0x0000000208207825 */ /* 0x001fe200078e021e */
[----:B------:R0:W4:Y:S04]  /*0370*/  LDG.E.U16 R17, desc[UR6][R28.64] ;  /* 0x000000061c117981 */ /* 0x000128000c1e1500 */
[----:B------:R0:W4:Y:S01]  /*0380*/  LDG.E.U16 R18, desc[UR6][R32.64] ;  /* 0x0000000620127981 */ /* 0x000122000c1e1500 */
[----:B-1----:R-:W-:-:S04]  /*0390*/  IMAD.WIDE R36, R7, 0x2, R28 ;  /* 0x0000000207247825 */ /* 0x002fc800078e021c */
[----:B------:R-:W-:Y:S01]  /*03a0*/  IMAD.WIDE R38, R8, 0x2, R32 ;  /* 0x0000000208267825 */ /* 0x000fe200078e0220 */
[----:B------:R1:W4:Y:S04]  /*03b0*/  LDG.E.U16 R19, desc[UR6][R36.64] ;  /* 0x0000000624137981 */ /* 0x000328000c1e1500 */
[----:B------:R1:W4:Y:S01]  /*03c0*/  LDG.E.U16 R20, desc[UR6][R38.64] ;  /* 0x0000000626147981 */ /* 0x000322000c1e1500 */
[----:B------:R-:W-:-:S04]  /*03d0*/  IMAD.WIDE R50, R7, 0x2, R36 ;  /* 0x0000000207327825 */ /* 0x000fc800078e0224 */
[----:B------:R-:W-:Y:S01]  /*03e0*/  IMAD.WIDE R34, R8, 0x2, R38 ;  /* 0x0000000208227825 */ /* 0x000fe200078e0226 */
[----:B------:R-:W4:Y:S04]  /*03f0*/  LDG.E.U16 R21, desc[UR6][R50.64] ;  /* 0x0000000632157981 */ /* 0x000f28000c1e1500 */
[----:B------:R-:W4:Y:S01]  /*0400*/  LDG.E.U16 R40, desc[UR6][R34.64] ;  /* 0x0000000622287981 */ /* 0x000f22000c1e1500 */
[----:B------:R-:W-:-:S04]  /*0410*/  IMAD.WIDE R30, R7, 0x2, R50 ;  /* 0x00000002071e7825 */ /* 0x000fc800078e0232 */
[----:B0-----:R-:W-:Y:S01]  /*0420*/  IMAD.WIDE R28, R8, 0x2, R34 ;  /* 0x00000002081c7825 */ /* 0x001fe200078e0222 */
[----:B------:R-:W4:Y:S04]  /*0430*/  LDG.E.U16 R41, desc[UR6][R30.64] ;  /* 0x000000061e297981 */ /* 0x000f28000c1e1500 */
[----:B------:R-:W4:Y:S01]  /*0440*/  LDG.E.U16 R42, desc[UR6][R28.64] ;  /* 0x000000061c2a7981 */ /* 0x000f22000c1e1500 */
[----:B------:R-:W-:-:S04]  /*0450*/  IMAD.WIDE R32, R7, 0x2, R30 ;  /* 0x0000000207207825 */ /* 0x000fc800078e021e */
[----:B-1----:R-:W-:Y:S01]  /*0460*/  IMAD.WIDE R36, R8, 0x2, R28 ;  /* 0x0000000208247825 */ /* 0x002fe200078e021c */
[----:B------:R-:W4:Y:S04]  /*0470*/  LDG.E.U16 R43, desc[UR6][R32.64] ;  /* 0x00000006202b7981 */ /* 0x000f28000c1e1500 */
[----:B------:R0:W4:Y:S01]  /*0480*/  LDG.E.U16 R44, desc[UR6][R36.64] ;  /* 0x00000006242c7981 */ /* 0x000122000c1e1500 */
[----:B------:R-:W-:-:S05]  /*0490*/  IMAD.WIDE R38, R7, 0x2, R32 ;  /* 0x0000000207267825 */ /* 0x000fca00078e0220 */
[----:B------:R-:W4:Y:S01]  /*04a0*/  LDG.E.U16 R45, desc[UR6][R38.64] ;  /* 0x00000006262d7981 */ /* 0x000f22000c1e1500 */
[----:B0-----:R-:W-:-:S05]  /*04b0*/  IMAD.WIDE R36, R8, 0x2, R36 ;  /* 0x0000000208247825 */ /* 0x001fca00078e0224 */
[----:B------:R0:W4:Y:S01]  /*04c0*/  LDG.E.U16 R46, desc[UR6][R36.64] ;  /* 0x00000006242e7981 */ /* 0x000122000c1e1500 */
[----:B------:R-:W-:-:S04]  /*04d0*/  IMAD.WIDE R34, R7, 0x2, R38 ;  /* 0x0000000207227825 */ /* 0x000fc800078e0226 */
[----:B------:R-:W-:Y:S01]  /*04e0*/  IMAD.WIDE R30, R8, 0x2, R36 ;  /* 0x00000002081e7825 */ /* 0x000fe200078e0224 */
[----:B------:R-:W4:Y:S04]  /*04f0*/  LDG.E.U16 R50, desc[UR6][R34.64] ;  /* 0x0000000622327981 */ /* 0x000f28000c1e1500 */
[----:B------:R-:W4:Y:S01]  /*0500*/  LDG.E.U16 R51, desc[UR6][R30.64] ;  /* 0x000000061e337981 */ /* 0x000f22000c1e1500 */
[----:B------:R-:W-:-:S04]  /*0510*/  IMAD.WIDE R28, R7, 0x2, R34 ;  /* 0x00000002071c7825 */ /* 0x000fc800078e0222 */
[----:B------:R-:W-:Y:S02]  /*0520*/  IMAD.WIDE R32, R8, 0x2, R30 ;  /* 0x0000000208207825 */ /* 0x000fe400078e021e */
[----:B------:R1:W4:Y:S04]  /*0530*/  LDG.E.U16 R30, desc[UR6][R28.64] ;  /* 0x000000061c1e7981 */ /* 0x000328000c1e1500 */
[----:B------:R1:W4:Y:S01]  /*0540*/  LDG.E.U16 R31, desc[UR6][R32.64] ;  /* 0x00000006201f7981 */ /* 0x000322000c1e1500 */
[----:B-----5:R-:W-:Y:S01]  /*0550*/  SHF.L.U32 R49, R49, 0x10, RZ ;  /* 0x0000001031317819 */ /* 0x020fe200000006ff */
[----:B0-----:R-:W-:-:S04]  /*0560*/  IMAD.WIDE R36, R7, 0x2, R28 ;  /* 0x0000000207247825 */ /* 0x001fc800078e021c */
[----:B------:R-:W-:-:S04]  /*0570*/  IMAD.WIDE R38, R8, 0x2, R32 ;  /* 0x0000000208267825 */ /* 0x000fc800078e0220 */
[----:B-1----:R-:W-:-:S04]  /*0580*/  IMAD.WIDE R28, R7, 0x2, R36 ;  /* 0x00000002071c7825 */ /* 0x002fc800078e0224 */
[----:B------:R-:W-:Y:S01]  /*0590*/  IMAD.WIDE R32, R8, 0x2, R38 ;  /* 0x0000000208207825 */ /* 0x000fe200078e0226 */
[----:B--2---:R-:W-:Y:S02]  /*05a0*/  SHF.L.U32 R52, R52, 0x10, RZ ;  /* 0x0000001034347819 */ /* 0x004fe400000006ff */
[----:B---3--:R-:W-:-:S05]  /*05b0*/  SHF.L.U32 R53, R53, 0x10, RZ ;  /* 0x0000001035357819 */ /* 0x008fca00000006ff */
[----:B------:R-:W-:Y:S01]  /*05c0*/  FMUL.FTZ R35, R52, R53 ;  /* 0x0000003534237220 */ /* 0x000fe20000410000 */
[----:B----4-:R-:W-:Y:S01]  /*05d0*/  SHF.L.U32 R48, R48, 0x10, RZ ;  /* 0x0000001030307819 */ /* 0x010fe200000006ff */
[----:B------:R-:W2:Y:S04]  /*05e0*/  LDG.E.U16 R52, desc[UR6][R36.64] ;  /* 0x0000000624347981 */ /* 0x000ea8000c1e1500 */
[----:B------:R-:W0:Y:S01]  /*05f0*/  F2F.BF16.F32 R35, R35 ;  /* 0x0000002300237304 */ /* 0x000e220000202000 */
[----:B------:R-:W-:Y:S01]  /*0600*/  SHF.L.U32 R47, R47, 0x10, RZ ;  /* 0x000000102f2f7819 */ /* 0x000fe200000006ff */
[----:B------:R-:W3:Y:S04]  /*0610*/  LDG.E.U16 R53, desc[UR6][R38.64] ;  /* 0x0000000626357981 */ /* 0x000ee8000c1e1500 */
[----:B------:R-:W-:Y:S01]  /*0620*/  FMUL.FTZ R34, R48, R47 ;  /* 0x0000002f30227220 */ /* 0x000fe20000410000 */
[----:B------:R-:W-:-:S02]  /*0630*/  SHF.L.U32 R11, R11, 0x10, RZ ;  /* 0x000000100b0b7819 */ /* 0x000fc400000006ff */
[----:B------:R-:W-:Y:S01]  /*0640*/  SHF.L.U32 R12, R12, 0x10, RZ ;  /* 0x000000100c0c7819 */ /* 0x000fe200000006ff */
[----:B------:R1:W4:Y:S01]  /*0650*/  LDG.E.U16 R38, desc[UR6][R28.64] ;  /* 0x000000061c267981 */ /* 0x000322000c1e1500 */
[----:B0-----:R-:W-:-:S03]  /*0660*/  SHF.L.U32 R48, R35, 0x10, RZ ;  /* 0x0000001023307819 */ /* 0x001fc600000006ff */
[----:B------:R-:W4:Y:S02]  /*0670*/  LDG.E.U16 R39, desc[UR6][R32.64] ;  /* 0x0000000620277981 */ /* 0x000f24000c1e1500 */
[----:B------:R-:W-:Y:S01]  /*0680*/  FADD.FTZ R47, R49, R48 ;  /* 0x00000030312f7221 */ /* 0x000fe20000010000 */
[----:B------:R-:W0:Y:S08]  /*0690*/  F2F.BF16.F32 R34, R34 ;  /* 0x0000002200227304 */ /* 0x000e300000202000 */
[----:B------:R-:W1:Y:S01]  /*06a0*/  F2F.BF16.F32 R47, R47 ;  /* 0x0000002f002f7304 */ /* 0x000e620000202000 */
[----:B------:R-:W-:Y:S01]  /*06b0*/  FMUL.FTZ R12, R11, R12 ;  /* 0x0000000c0b0c7220 */ /* 0x000fe20000410000 */
[----:B0-----:R-:W-:-:S02]  /*06c0*/  SHF.L.U32 R11, R34, 0x10, RZ ;  /* 0x00000010220b7819 */ /* 0x001fc400000006ff */
[----:B-1----:R-:W-:-:S05]  /*06d0*/  SHF.L.U32 R48, R47, 0x10, RZ ;  /* 0x000000102f307819 */ /* 0x002fca00000006ff */
[----:B------:R-:W-:Y:S01]  /*06e0*/  FADD.FTZ R11, R48, R11 ;  /* 0x0000000b300b7221 */ /* 0x000fe20000010000 */
[----:B------:R-:W0:Y:S08]  /*06f0*/  F2F.BF16.F32 R12, R12 ;  /* 0x0000000c000c7304 */ /* 0x000e300000202000 */
[----:B------:R-:W1:Y:S01]  /*0700*/  F2F.BF16.F32 R11, R11 ;  /* 0x0000000b000b7304 */ /* 0x000e620000202000 */
[----:B------:R-:W-:Y:S01]  /*0710*/  SHF.L.U32 R13, R13, 0x10, RZ ;  /* 0x000000100d0d7819 */ /* 0x000fe200000006ff */
[----:B------:R-:W-:-:S02]  /*0720*/  IMAD.U32 R14, R14, 0x10000, RZ ;  /* 0x000100000e0e7824 */ /* 0x000fc400078e00ff */
[----:B------:R-:W-:-:S04]  /*0730*/  IMAD.WIDE R34, R7, 0x2, R28 ;  /* 0x0000000207227825 */ /* 0x000fc800078e021c */
[----:B------:R-:W-:Y:S01]  /*0740*/  FMUL.FTZ R28, R13, R14 ;  /* 0x0000000e0d1c7220 */ /* 0x000fe20000410000 */
[----:B0-----:R-:W-:Y:S01]  /*0750*/  SHF.L.U32 R14, R12, 0x10, RZ ;  /* 0x000000100c0e7819 */ /* 0x001fe200000006ff */
[----:B------:R-:W-:Y:S01]  /*0760*/  IMAD.WIDE R36, R8, 0x2, R32 ;  /* 0x0000000208247825 */ /* 0x000fe200078e0220 */
[----:B------:R-:W4:Y:S05]  /*0770*/  LDG.E.U16 R34, desc[UR6][R34.64] ;  /* 0x0000000622227981 */ /* 0x000f2a000c1e1500 */
[----:B------:R-:W4:Y:S01]  /*0780*/  LDG.E.U16 R36, desc[UR6][R36.64] ;  /* 0x0000000624247981 */ /* 0x000f22000c1e1500 */
[----:B-1----:R-:W-:-:S05]  /*0790*/  SHF.L.U32 R13, R11, 0x10, RZ ;  /* 0x000000100b0d7819 */ /* 0x002fca00000006ff */
[----:B------:R-:W-:Y:S01]  /*07a0*/  FADD.FTZ R13, R13, R14 ;  /* 0x0000000e0d0d7221 */ /* 0x000fe20000010000 */
[----:B------:R-:W0:Y:S08]  /*07b0*/  F2F.BF16.F32 R28, R28 ;  /* 0x0000001c001c7304 */ /* 0x000e300000202000 */
[----:B------:R-:W1:Y:S01]  /*07c0*/  F2F.BF16.F32 R13, R13 ;  /* 0x0000000d000d7304 */ /* 0x000e620000202000 */
[----:B------:R-:W-:-:S02]  /*07d0*/  SHF.L.U32 R15, R15, 0x10, RZ ;  /* 0x000000100f0f7819 */ /* 0x000fc400000006ff */
[----:B------:R-:W-:Y:S02]  /*07e0*/  SHF.L.U32 R16, R16, 0x10, RZ ;  /* 0x0000001010107819 */ /* 0x000fe400000006ff */
[----:B0-----:R-:W-:-:S03]  /*07f0*/  SHF.L.U32 R12, R28, 0x10, RZ ;  /* 0x000000101c0c7819 */ /* 0x001fc600000006ff */
[----:B------:R-:W-:Y:S01]  /*0800*/  FMUL.FTZ R15, R15, R16 ;  /* 0x000000100f0f7220 */ /* 0x000fe20000410000 */
        /* <DEDUP_REMOVED lines=20> */
[----:B------:R-:W-:Y:S01]  /*0950*/  SHF.L.U32 R21, R21, 0x10, RZ ;  /* 0x0000001015157819 */ /* 0x000fe200000006ff */
[----:B------:R-:W-:Y:S01]  /*0960*/  IMAD.U32 R40, R40, 0x10000, RZ ;  /* 0x0001000028287824 */ /* 0x000fe200078e00ff */
        /* <DEDUP_REMOVED lines=46> */
[----:B--2---:R-:W-:-:S02]  /*0c50*/  SHF.L.U32 R52, R52, 0x10, RZ ;  /* 0x0000001034347819 */ /* 0x004fc400000006ff */
[----:B---3--:R-:W-:Y:S02]  /*0c60*/  SHF.L.U32 R53, R53, 0x10, RZ ;  /* 0x0000001035357819 */ /* 0x008fe400000006ff */
[----:B0-----:R-:W-:-:S03]  /*0c70*/  SHF.L.U32 R13, R30, 0x10, RZ ;  /* 0x000000101e0d7819 */ /* 0x001fc600000006ff */
[----:B------:R-:W-:Y:S01]  /*0c80*/  FMUL.FTZ R52, R52, R53 ;  /* 0x0000003534347220 */ /* 0x000fe20000410000 */
[----:B-1----:R-:W-:-:S05]  /*0c90*/  SHF.L.U32 R12, R11, 0x10, RZ ;  /* 0x000000100b0c7819 */ /* 0x002fca00000006ff */
[----:B------:R-:W-:Y:S01]  /*0ca0*/  FADD.FTZ R12, R12, R13 ;  /* 0x0000000d0c0c7221 */ /* 0x000fe20000010000 */
[----:B------:R-:W0:Y:S08]  /*0cb0*/  F2F.BF16.F32 R52, R52 ;  /* 0x0000003400347304 */ /* 0x000e300000202000 */
[----:B------:R-:W1:Y:S01]  /*0cc0*/  F2F.BF16.F32 R12, R12 ;  /* 0x0000000c000c7304 */ /* 0x000e620000202000 */
[----:B----4-:R-:W-:-:S02]  /*0cd0*/  SHF.L.U32 R38, R38, 0x10, RZ ;  /* 0x0000001026267819 */ /* 0x010fc400000006ff */
        /* <DEDUP_REMOVED lines=8> */
[----:B------:R-:W-:-:S04]  /*0d60*/  IMAD.U32 R13, R36, 0x10000, RZ ;  /* 0x00010000240d7824 */ /* 0x000fc800078e00ff */
[----:B------:R-:W-:Y:S01]  /*0d70*/  FMUL.FTZ R34, R34, R13 ;  /* 0x0000000d22227220 */ /* 0x000fe20000410000 */
[----:B0-----:R-:W-:Y:S02]  /*0d80*/  SHF.L.U32 R13, R38, 0x10, RZ ;  /* 0x00000010260d7819 */ /* 0x001fe400000006ff */
[----:B-1----:R-:W-:-:S05]  /*0d90*/  SHF.L.U32 R12, R11, 0x10, RZ ;  /* 0x000000100b0c7819 */ /* 0x002fca00000006ff */
[----:B------:R-:W-:Y:S01]  /*0da0*/  FADD.FTZ R12, R12, R13 ;  /* 0x0000000d0c0c7221 */ /* 0x000fe20000010000 */
[----:B------:R-:W0:Y:S08]  /*0db0*/  F2F.BF16.F32 R34, R34 ;  /* 0x0000002200227304 */ /* 0x000e300000202000 */
[----:B------:R-:W1:Y:S01]  /*0dc0*/  F2F.BF16.F32 R12, R12 ;  /* 0x0000000c000c7304 */ /* 0x000e620000202000 */
[----:B------:R-:W-:-:S04]  /*0dd0*/  IADD3 R9, PT, PT, R9, 0x10, RZ ;  /* 0x0000001009097810 */ /* 0x000fc80007ffe0ff */
[----:B------:R-:W-:Y:S02]  /*0de0*/  ISETP.NE.AND P0, PT, R9, RZ, PT ;  /* 0x000000ff0900720c */ /* 0x000fe40003f05270 */
[----:B0-----:R-:W-:Y:S02]  /*0df0*/  SHF.L.U32 R14, R34, 0x10, RZ ;  /* 0x00000010220e7819 */ /* 0x001fe400000006ff */
[----:B-1----:R-:W-:-:S05]  /*0e00*/  SHF.L.U32 R13, R12, 0x10, RZ ;  /* 0x000000100c0d7819 */ /* 0x002fca00000006ff */
[----:B------:R-:W-:Y:S01]  /*0e10*/  FADD.FTZ R13, R13, R14 ;  /* 0x0000000e0d0d7221 */ /* 0x000fe20000010000 */
[----:B------:R-:W-:-:S04]  /*0e20*/  LEA R10, R7, R10, 0x4 ;  /* 0x0000000a070a7211 */ /* 0x000fc800078e20ff */
[----:B------:R-:W-:Y:S02]  /*0e30*/  F2FP.BF16.F32.PACK_AB R13, RZ, R13 ;  /* 0x0000000dff0d723e */ /* 0x000fe400000010ff */
[----:B------:R-:W-:Y:S02]  /*0e40*/  LEA R5, R8, R5, 0x4 ;  /* 0x0000000508057211 */ /* 0x000fe400078e20ff */
[----:B------:R-:W-:Y:S01]  /*0e50*/  PRMT R49, R13, 0x7610, R49 ;  /* 0x000076100d317816 */ /* 0x000fe20000000031 */
[----:B------:R-:W-:Y:S06]  /*0e60*/  @P0 BRA `(.L_x_5) ;  /* 0xfffffff000e80947 */ /* 0x000fec000383ffff */
.L_x_4:
[----:B------:R-:W-:Y:S05]  /*0e70*/  @!P1 BRA `(.L_x_6) ;  /* 0x0000000c00649947 */ /* 0x000fea0003800000 */
[----:B------:R-:W-:Y:S02]  /*0e80*/  ISETP.GE.U32.AND P0, PT, R2, 0x8, PT ;  /* 0x000000080200780c */ /* 0x000fe40003f06070 */
[----:B------:R-:W-:-:S11]  /*0e90*/  ISETP.NE.AND P1, PT, R4, RZ, PT ;  /* 0x000000ff0400720c */ /* 0x000fd60003f25270 */
[----:B------:R-:W-:Y:S05]  /*0ea0*/  @!P0 BRA `(.L_x_7) ;  /* 0x0000000400a08947 */ /* 0x000fea0003800000 */
[----:B------:R-:W0:Y:S08]  /*0eb0*/  LDC R11, c[0x0][0x604] ;  /* 0x00018100ff0b7b82 */ /* 0x000e300000000800 */
[----:B------:R-:W1:Y:S08]  /*0ec0*/  LDC R9, c[0x0][0x608] ;  /* 0x00018200ff097b82 */ /* 0x000e700000000800 */
[----:B------:R-:W2:Y:S08]  /*0ed0*/  LDC.64 R14, c[0x0][0x5f0] ;  /* 0x00017c00ff0e7b82 */ /* 0x000eb00000000a00 */
[----:B------:R-:W3:Y:S01]  /*0ee0*/  LDC.64 R16, c[0x0][0x5f8] ;  /* 0x00017e00ff107b82 */ /* 0x000ee20000000a00 */
[----:B0-----:R-:W-:-:S02]  /*0ef0*/  IMAD R5, R6, R11, RZ ;  /* 0x0000000b06057224 */ /* 0x001fc400078e02ff */
[----:B-1----:R-:W-:Y:S02]  /*0f00*/  IMAD R7, R6, R9, RZ ;  /* 0x0000000906077224 */ /* 0x002fe400078e02ff */
[----:B--2---:R-:W-:-:S05]  /*0f10*/  IMAD.WIDE R14, R5, 0x2, R14 ;  /* 0x00000002050e7825 */ /* 0x004fca00078e020e */
[----:B------:R-:W2:Y:S01]  /*0f20*/  LDG.E.U16 R5, desc[UR6][R14.64] ;  /* 0x000000060e057981 */ /* 0x000ea2000c1e1500 */
[----:B---3--:R-:W-:-:S05]  /*0f30*/  IMAD.WIDE R16, R7, 0x2, R16 ;  /* 0x0000000207107825 */ /* 0x008fca00078e0210 */
[----:B------:R-:W3:Y:S01]  /*0f40*/  LDG.E.U16 R7, desc[UR6][R16.64] ;  /* 0x0000000610077981 */ /* 0x000ee2000c1e1500 */
[----:B------:R-:W-:-:S04]  /*0f50*/  IMAD.WIDE R18, R11, 0x2, R14 ;  /* 0x000000020b127825 */ /* 0x000fc800078e020e */
[----:B------:R-:W-:Y:S01]  /*0f60*/  IMAD.WIDE R20, R9, 0x2, R16 ;  /* 0x0000000209147825 */ /* 0x000fe200078e0210 */
        /* <DEDUP_REMOVED lines=15> */
[----:B0-----:R-:W-:Y:S01]  /*1060*/  IMAD.WIDE R24, R9, 0x2, R34 ;  /* 0x0000000209187825 */ /* 0x001fe200078e0222 */
[----:B------:R-:W4:Y:S04]  /*1070*/  LDG.E.U16 R18, desc[UR6][R36.64] ;  /* 0x0000000624127981 */ /* 0x000f28000c1e1500 */
[----:B------:R-:W4:Y:S01]  /*1080*/  LDG.E.U16 R19, desc[UR6][R24.64] ;  /* 0x0000000618137981 */ /* 0x000f22000c1e1500 */
[----:B-1----:R-:W-:-:S04]  /*1090*/  IMAD.WIDE R26, R11, 0x2, R36 ;  /* 0x000000020b1a7825 */ /* 0x002fc800078e0224 */
[----:B------:R-:W-:Y:S01]  /*10a0*/  IMAD.WIDE R28, R9, 0x2, R24 ;  /* 0x00000002091c7825 */ /* 0x000fe200078e0218 */
[----:B------:R-:W4:Y:S04]  /*10b0*/  LDG.E.U16 R20, desc[UR6][R26.64] ;  /* 0x000000061a147981 */ /* 0x000f28000c1e1500 */
[----:B------:R-:W4:Y:S01]  /*10c0*/  LDG.E.U16 R21, desc[UR6][R28.64] ;  /* 0x000000061c157981 */ /* 0x000f22000c1e1500 */
[----:B------:R-:W-:-:S04]  /*10d0*/  IMAD.WIDE R30, R11, 0x2, R26 ;  /* 0x000000020b1e7825 */ /* 0x000fc800078e021a */
[----:B------:R-:W-:Y:S02]  /*10e0*/  IMAD.WIDE R32, R9, 0x2, R28 ;  /* 0x0000000209207825 */ /* 0x000fe400078e021c */
[----:B------:R-:W4:Y:S04]  /*10f0*/  LDG.E.U16 R9, desc[UR6][R30.64] ;  /* 0x000000061e097981 */ /* 0x000f28000c1e1500 */
[----:B------:R-:W4:Y:S01]  /*1100*/  LDG.E.U16 R11, desc[UR6][R32.64] ;  /* 0x00000006200b7981 */ /* 0x000f22000c1e1500 */
[----:B-----5:R-:W-:Y:S02]  /*1110*/  SHF.L.U32 R49, R49, 0x10, RZ ;  /* 0x0000001031317819 */ /* 0x020fe400000006ff */
[----:B--2---:R-:W-:Y:S02]  /*1120*/  SHF.L.U32 R5, R5, 0x10, RZ ;  /* 0x0000001005057819 */ /* 0x004fe400000006ff */
[----:B---3--:R-:W-:-:S05]  /*1130*/  SHF.L.U32 R34, R7, 0x10, RZ ;  /* 0x0000001007227819 */ /* 0x008fca00000006ff */
[----:B------:R-:W-:-:S06]  /*1140*/  FMUL.FTZ R5, R5, R34 ;  /* 0x0000002205057220 */ /* 0x000fcc0000410000 */
[----:B------:R-:W0:Y:S01]  /*1150*/  F2F.BF16.F32 R5, R5 ;  /* 0x0000000500057304 */ /* 0x000e220000202000 */
[----:B----4-:R-:W-:Y:S02]  /*1160*/  SHF.L.U32 R8, R8, 0x10, RZ ;  /* 0x0000001008087819 */ /* 0x010fe400000006ff */
[----:B------:R-:W-:-:S05]  /*1170*/  SHF.L.U32 R7, R10, 0x10, RZ ;  /* 0x000000100a077819 */ /* 0x000fca00000006ff */
[----:B------:R-:W-:Y:S01]  /*1180*/  FMUL.FTZ R7, R8, R7 ;  /* 0x0000000708077220 */ /* 0x000fe20000410000 */
[----:B0-----:R-:W-:-:S05]  /*1190*/  SHF.L.U32 R8, R5, 0x10, RZ ;  /* 0x0000001005087819 */ /* 0x001fca00000006ff */
[----:B------:R-:W-:Y:S01]  /*11a0*/  FADD.FTZ R8, R49, R8 ;  /* 0x0000000831087221 */ /* 0x000fe20000010000 */
[----:B------:R-:W0:Y:S08]  /*11b0*/  F2F.BF16.F32 R7, R7 ;  /* 0x0000000700077304 */ /* 0x000e300000202000 */
[----:B------:R-:W1:Y:S01]  /*11c0*/  F2F.BF16.F32 R8, R8 ;  /* 0x0000000800087304 */ /* 0x000e620000202000 */
[----:B------:R-:W-:-:S02]  /*11d0*/  SHF.L.U32 R12, R12, 0x10, RZ ;  /* 0x000000100c0c7819 */ /* 0x000fc400000006ff */
[----:B------:R-:W-:Y:S01]  /*11e0*/  SHF.L.U32 R13, R13, 0x10, RZ ;  /* 0x000000100d0d7819 */ /* 0x000fe200000006ff */
[----:B0-----:R-:W-:-:S04]  /*11f0*/  IMAD.U32 R10, R7, 0x10000, RZ ;  /* 0x00010000070a7824 */ /* 0x001fc800078e00ff */
        /* <DEDUP_REMOVED lines=38> */
[----:B------:R-:W-:-:S05]  /*1460*/  SHF.L.U32 R8, R11, 0x10, RZ ;  /* 0x000000100b087819 */ /* 0x000fca00000006ff */
[----:B------:R-:W-:Y:S01]  /*1470*/  FMUL.FTZ R9, R9, R8 ;  /* 0x0000000809097220 */ /* 0x000fe20000410000 */
[----:B0-----:R-:W-:Y:S02]  /*1480*/  SHF.L.U32 R8, R20, 0x10, RZ ;  /* 0x0000001014087819 */ /* 0x001fe400000006ff */
[----:B-1----:R-:W-:-:S05]  /*1490*/  SHF.L.U32 R7, R5, 0x10, RZ ;  /* 0x0000001005077819 */ /* 0x002fca00000006ff */
[----:B------:R-:W-:Y:S01]  /*14a0*/  FADD.FTZ R7, R7, R8 ;  /* 0x0000000807077221 */ /* 0x000fe20000010000 */
[----:B------:R-:W0:Y:S08]  /*14b0*/  F2F.BF16.F32 R9, R9 ;  /* 0x0000000900097304 */ /* 0x000e300000202000 */
[----:B------:R-:W1:Y:S01]  /*14c0*/  F2F.BF16.F32 R7, R7 ;  /* 0x0000000700077304 */ /* 0x000e620000202000 */
[----:B0-----:R-:W-:-:S02]  /*14d0*/  SHF.L.U32 R11, R9, 0x10, RZ ;  /* 0x00000010090b7819 */ /* 0x001fc400000006ff */
[----:B-1----:R-:W-:-:S05]  /*14e0*/  SHF.L.U32 R8, R7, 0x10, RZ ;  /* 0x0000001007087819 */ /* 0x002fca00000006ff */
[----:B------:R-:W-:Y:S01]  /*14f0*/  FADD.FTZ R8, R8, R11 ;  /* 0x0000000b08087221 */ /* 0x000fe20000010000 */
[----:B------:R-:W-:-:S04]  /*1500*/  IADD3 R6, PT, PT, R6, 0x8, RZ ;  /* 0x0000000806067810 */ /* 0x000fc80007ffe0ff */
[----:B------:R-:W-:-:S04]  /*1510*/  F2FP.BF16.F32.PACK_AB R8, RZ, R8 ;  /* 0x00000008ff08723e */ /* 0x000fc800000010ff */
[----:B------:R-:W-:-:S07]  /*1520*/  PRMT R49, R8, 0x7610, R49 ;  /* 0x0000761008317816 */ /* 0x000fce0000000031 */
.L_x_7:
[----:B------:R-:W-:Y:S05]  /*1530*/  @!P1 BRA `(.L_x_6) ;  /* 0x0000000400b49947 */ /* 0x000fea0003800000 */
[----:B------:R-:W-:Y:S02]  /*1540*/  ISETP.GE.U32.AND P0, PT, R4, 0x4, PT ;  /* 0x000000040400780c */ /* 0x000fe40003f06070 */
[----:B------:R-:W-:-:S04]  /*1550*/  LOP3.LUT R24, R0, 0x3, RZ, 0xc0, !PT ;  /* 0x0000000300187812 */ /* 0x000fc800078ec0ff */
[----:B------:R-:W-:-:S07]  /*1560*/  ISETP.NE.AND P1, PT, R24, RZ, PT ;  /* 0x000000ff1800720c */ /* 0x000fce0003f25270 */
[----:B------:R-:W-:Y:S06]  /*1570*/  @!P0 BRA `(.L_x_8) ;  /* 0x0000000000e08947 */ /* 0x000fec0003800000 */
[----:B------:R-:W0:Y:S08]  /*1580*/  LDC R21, c[0x0][0x604] ;  /* 0x00018100ff157b82 */ /* 0x000e300000000800 */
[----:B------:R-:W1:Y:S08]  /*1590*/  LDC R7, c[0x0][0x608] ;  /* 0x00018200ff077b82 */ /* 0x000e700000000800 */
[----:B------:R-:W2:Y:S08]  /*15a0*/  LDC.64 R8, c[0x0][0x5f0] ;  /* 0x00017c00ff087b82 */ /* 0x000eb00000000a00 */
[----:B------:R-:W3:Y:S01]  /*15b0*/  LDC.64 R10, c[0x0][0x5f8] ;  /* 0x00017e00ff0a7b82 */ /* 0x000ee20000000a00 */
[----:B0-----:R-:W-:-:S02]  /*15c0*/  IMAD R5, R6, R21, RZ ;  /* 0x0000001506057224 */ /* 0x001fc400078e02ff */
[----:B-1----:R-:W-:Y:S02]  /*15d0*/  IMAD R13, R6, R7, RZ ;  /* 0x00000007060d7224 */ /* 0x002fe400078e02ff */
[----:B--2---:R-:W-:-:S05]  /*15e0*/  IMAD.WIDE R8, R5, 0x2, R8 ;  /* 0x0000000205087825 */ /* 0x004fca00078e0208 */
[----:B------:R0:W2:Y:S01]  /*15f0*/  LDG.E.U16 R5, desc[UR6][R8.64] ;  /* 0x0000000608057981 */ /* 0x0000a2000c1e1500 */
        /* <DEDUP_REMOVED lines=8> */
[----:B------:R-:W4:Y:S04]  /*1680*/  LDG.E.U16 R28, desc[UR6][R16.64] ;  /* 0x00000006101c7981 */ /* 0x000f28000c1e1500 */
[----:B------:R-:W4:Y:S01]  /*1690*/  LDG.E.U16 R29, desc[UR6][R18.64] ;  /* 0x00000006121d7981 */ /* 0x000f22000c1e1500 */
[----:B------:R-:W-:-:S04]  /*16a0*/  IMAD.WIDE R20, R21, 0x2, R16 ;  /* 0x0000000215147825 */ /* 0x000fc800078e0210 */
[----:B0-----:R-:W-:Y:S02]  /*16b0*/  IMAD.WIDE R8, R7, 0x2, R18 ;  /* 0x0000000207087825 */ /* 0x001fe400078e0212 */
[----:B------:R-:W4:Y:S04]  /*16c0*/  LDG.E.U16 R20, desc[UR6][R20.64] ;  /* 0x0000000614147981 */ /* 0x000f28000c1e1500 */
[----:B------:R0:W4:Y:S01]  /*16d0*/  LDG.E.U16 R9, desc[UR6][R8.64] ;  /* 0x0000000608097981 */ /* 0x000122000c1e1500 */
[----:B-----5:R-:W-:Y:S02]  /*16e0*/  SHF.L.U32 R49, R49, 0x10, RZ ;  /* 0x0000001031317819 */ /* 0x020fe400000006ff */
[----:B------:R-:W-:Y:S02]  /*16f0*/  IADD3 R6, PT, PT, R6, 0x4, RZ ;  /* 0x0000000406067810 */ /* 0x000fe40007ffe0ff */
[----:B--2---:R-:W-:-:S02]  /*1700*/  SHF.L.U32 R5, R5, 0x10, RZ ;  /* 0x0000001005057819 */ /* 0x004fc400000006ff */
[----:B---3--:R-:W-:-:S05]  /*1710*/  SHF.L.U32 R10, R25, 0x10, RZ ;  /* 0x00000010190a7819 */ /* 0x008fca00000006ff */
[----:B------:R-:W-:-:S06]  /*1720*/  FMUL.FTZ R5, R5, R10 ;  /* 0x0000000a05057220 */ /* 0x000fcc0000410000 */
[----:B------:R-:W1:Y:S01]  /*1730*/  F2F.BF16.F32 R5, R5 ;  /* 0x0000000500057304 */ /* 0x000e620000202000 */
[----:B----4-:R-:W-:Y:S02]  /*1740*/  SHF.L.U32 R26, R26, 0x10, RZ ;  /* 0x000000101a1a7819 */ /* 0x010fe400000006ff */
[----:B------:R-:W-:-:S05]  /*1750*/  SHF.L.U32 R27, R27, 0x10, RZ ;  /* 0x000000101b1b7819 */ /* 0x000fca00000006ff */
        /* <DEDUP_REMOVED lines=21> */
[----:B0-----:R-:W-:-:S02]  /*18b0*/  SHF.L.U32 R11, R9, 0x10, RZ ;  /* 0x00000010090b7819 */ /* 0x001fc400000006ff */
[----:B-1----:R-:W-:-:S05]  /*18c0*/  SHF.L.U32 R8, R7, 0x10, RZ ;  /* 0x0000001007087819 */ /* 0x002fca00000006ff */
[----:B------:R-:W-:-:S05]  /*18d0*/  FADD.FTZ R8, R8, R11 ;  /* 0x0000000b08087221 */ /* 0x000fca0000010000 */
[----:B------:R-:W-:-:S04]  /*18e0*/  F2FP.BF16.F32.PACK_AB R8, RZ, R8 ;  /* 0x00000008ff08723e */ /* 0x000fc800000010ff */
[----:B------:R-:W-:-:S07]  /*18f0*/  PRMT R49, R8, 0x7610, R49 ;  /* 0x0000761008317816 */ /* 0x000fce0000000031 */
.L_x_8:
[----:B------:R-:W-:Y:S05]  /*1900*/  @!P1 BRA `(.L_x_6) ;  /* 0x0000000000c09947 */ /* 0x000fea0003800000 */
[----:B------:R-:W0:Y:S08]  /*1910*/  LDC R15, c[0x0][0x604] ;  /* 0x00018100ff0f7b82 */ /* 0x000e300000000800 */
[----:B------:R-:W1:Y:S08]  /*1920*/  LDC R17, c[0x0][0x608] ;  /* 0x00018200ff117b82 */ /* 0x000e700000000800 */
[----:B------:R-:W2:Y:S08]  /*1930*/  LDC.64 R8, c[0x0][0x5f0] ;  /* 0x00017c00ff087b82 */ /* 0x000eb00000000a00 */
[----:B------:R-:W3:Y:S01]  /*1940*/  LDC.64 R10, c[0x0][0x5f8] ;  /* 0x00017e00ff0a7b82 */ /* 0x000ee20000000a00 */
[----:B0-----:R-:W-:-:S02]  /*1950*/  IMAD R7, R6, R15, RZ ;  /* 0x0000000f06077224 */ /* 0x001fc400078e02ff */
[----:B-1----:R-:W-:Y:S02]  /*1960*/  IMAD R5, R6, R17, RZ ;  /* 0x0000001106057224 */ /* 0x002fe400078e02ff */
[----:B--2---:R-:W-:-:S04]  /*1970*/  IMAD.WIDE R6, R7, 0x2, R8 ;  /* 0x0000000207067825 */ /* 0x004fc800078e0208 */
[----:B---3--:R-:W-:Y:S02]  /*1980*/  IMAD.WIDE R8, R5, 0x2, R10 ;  /* 0x0000000205087825 */ /* 0x008fe400078e020a */
[----:B------:R-:W2:Y:S04]  /*1990*/  LDG.E.U16 R5, desc[UR6][R6.64] ;  /* 0x0000000606057981 */ /* 0x000ea8000c1e1500 */
[----:B------:R-:W3:Y:S01]  /*19a0*/  LDG.E.U16 R10, desc[UR6][R8.64] ;  /* 0x00000006080a7981 */ /* 0x000ee2000c1e1500 */
[----:B------:R-:W-:Y:S02]  /*19b0*/  ISETP.NE.AND P0, PT, R24, 0x1, PT ;  /* 0x000000011800780c */ /* 0x000fe40003f05270 */
[----:B-----5:R-:W-:Y:S02]  /*19c0*/  SHF.L.U32 R49, R49, 0x10, RZ ;  /* 0x0000001031317819 */ /* 0x020fe400000006ff */
[----:B--2---:R-:W-:-:S02]  /*19d0*/  SHF.L.U32 R5, R5, 0x10, RZ ;  /* 0x0000001005057819 */ /* 0x004fc400000006ff */
[----:B---3--:R-:W-:-:S05]  /*19e0*/  SHF.L.U32 R10, R10, 0x10, RZ ;  /* 0x000000100a0a7819 */ /* 0x008fca00000006ff */
[----:B------:R-:W-:-:S06]  /*19f0*/  FMUL.FTZ R5, R5, R10 ;  /* 0x0000000a05057220 */ /* 0x000fcc0000410000 */
[----:B------:R-:W0:Y:S02]  /*1a00*/  F2F.BF16.F32 R5, R5 ;  /* 0x0000000500057304 */ /* 0x000e240000202000 */
[----:B0-----:R-:W-:-:S05]  /*1a10*/  SHF.L.U32 R10, R5, 0x10, RZ ;  /* 0x00000010050a7819 */ /* 0x001fca00000006ff */
[----:B------:R-:W-:-:S05]  /*1a20*/  FADD.FTZ R10, R49, R10 ;  /* 0x0000000a310a7221 */ /* 0x000fca0000010000 */
[----:B------:R-:W-:-:S04]  /*1a30*/  F2FP.BF16.F32.PACK_AB R10, RZ, R10 ;  /* 0x0000000aff0a723e */ /* 0x000fc800000010ff */
[----:B------:R-:W-:Y:S01]  /*1a40*/  PRMT R49, R10, 0x7610, R49 ;  /* 0x000076100a317816 */ /* 0x000fe20000000031 */
[----:B------:R-:W-:Y:S06]  /*1a50*/  @!P0 BRA `(.L_x_6) ;  /* 0x00000000006c8947 */ /* 0x000fec0003800000 */
[----:B------:R-:W-:Y:S01]  /*1a60*/  IMAD.WIDE R10, R15, 0x2, R6 ;  /* 0x000000020f0a7825 */ /* 0x000fe200078e0206 */
[----:B------:R-:W-:-:S03]  /*1a70*/  ISETP.NE.AND P0, PT, R24, 0x2, PT ;  /* 0x000000021800780c */ /* 0x000fc60003f05270 */
[C---:B------:R-:W-:Y:S01]  /*1a80*/  IMAD.WIDE R12, R17.reuse, 0x2, R8 ;  /* 0x00000002110c7825 */ /* 0x040fe200078e0208 */
[----:B------:R-:W2:Y:S04]  /*1a90*/  LDG.E.U16 R5, desc[UR6][R10.64] ;  /* 0x000000060a057981 */ /* 0x000ea8000c1e1500 */
[----:B------:R-:W3:Y:S05]  /*1aa0*/  LDG.E.U16 R14, desc[UR6][R12.64] ;  /* 0x000000060c0e7981 */ /* 0x000eea000c1e1500 */
[----:B------:R-:W-:-:S04]  /*1ab0*/  @P0 IMAD.WIDE R8, R17, 0x2, R12 ;  /* 0x0000000211080825 */ /* 0x000fc800078e020c */
[----:B------:R-:W-:Y:S02]  /*1ac0*/  @P0 IMAD.WIDE R6, R15, 0x2, R10 ;  /* 0x000000020f060825 */ /* 0x000fe400078e020a */
[----:B------:R-:W4:Y:S04]  /*1ad0*/  @P0 LDG.E.U16 R8, desc[UR6][R8.64] ;  /* 0x0000000608080981 */ /* 0x000f28000c1e1500 */
[----:B------:R-:W5:Y:S01]  /*1ae0*/  @P0 LDG.E.U16 R6, desc[UR6][R6.64] ;  /* 0x0000000606060981 */ /* 0x000f62000c1e1500 */
[----:B------:R-:W-:Y:S02]  /*1af0*/  SHF.L.U32 R49, R49, 0x10, RZ ;  /* 0x0000001031317819 */ /* 0x000fe400000006ff */
[----:B--2---:R-:W-:Y:S02]  /*1b00*/  SHF.L.U32 R5, R5, 0x10, RZ ;  /* 0x0000001005057819 */ /* 0x004fe400000006ff */
[----:B---3--:R-:W-:-:S05]  /*1b10*/  SHF.L.U32 R14, R14, 0x10, RZ ;  /* 0x000000100e0e7819 */ /* 0x008fca00000006ff */
[----:B------:R-:W-:-:S06]  /*1b20*/  FMUL.FTZ R5, R5, R14 ;  /* 0x0000000e05057220 */ /* 0x000fcc0000410000 */
[----:B------:R-:W0:Y:S01]  /*1b30*/  F2F.BF16.F32 R5, R5 ;  /* 0x0000000500057304 */ /* 0x000e220000202000 */
[----:B----4-:R-:W-:Y:S01]  /*1b40*/  @P0 SHF.L.U32 R11, R8, 0x10, RZ ;  /* 0x00000010080b0819 */ /* 0x010fe200000006ff */
[----:B-----5:R-:W-:-:S04]  /*1b50*/  @P0 IMAD.U32 R14, R6, 0x10000, RZ ;  /* 0x00010000060e0824 */ /* 0x020fc800078e00ff */
[----:B------:R-:W-:Y:S01]  /*1b60*/  @P0 FMUL.FTZ R11, R14, R11 ;  /* 0x0000000b0e0b0220 */ /* 0x000fe20000410000 */
[----:B0-----:R-:W-:-:S05]  /*1b70*/  SHF.L.U32 R10, R5, 0x10, RZ ;  /* 0x00000010050a7819 */ /* 0x001fca00000006ff */
[----:B------:R-:W0:Y:S01]  /*1b80*/  @P0 F2F.BF16.F32 R11, R11 ;  /* 0x0000000b000b0304 */ /* 0x000e220000202000 */
[----:B------:R-:W-:-:S05]  /*1b90*/  FADD.FTZ R10, R49, R10 ;  /* 0x0000000a310a7221 */ /* 0x000fca0000010000 */
[----:B------:R-:W-:-:S04]  /*1ba0*/  F2FP.BF16.F32.PACK_AB R10, RZ, R10 ;  /* 0x0000000aff0a723e */ /* 0x000fc800000010ff */
[----:B------:R-:W-:Y:S02]  /*1bb0*/  PRMT R49, R10, 0x7610, R49 ;  /* 0x000076100a317816 */ /* 0x000fe40000000031 */
[----:B0-----:R-:W-:Y:S02]  /*1bc0*/  @P0 SHF.L.U32 R6, R11, 0x10, RZ ;  /* 0x000000100b060819 */ /* 0x001fe400000006ff */
[----:B------:R-:W-:-:S05]  /*1bd0*/  @P0 SHF.L.U32 R5, R49, 0x10, RZ ;  /* 0x0000001031050819 */ /* 0x000fca00000006ff */
[----:B------:R-:W-:-:S05]  /*1be0*/  @P0 FADD.FTZ R6, R5, R6 ;  /* 0x0000000605060221 */ /* 0x000fca0000010000 */
[----:B------:R-:W-:-:S04]  /*1bf0*/  @P0 F2FP.BF16.F32.PACK_AB R6, RZ, R6 ;  /* 0x00000006ff06023e */ /* 0x000fc800000010ff */
[----:B------:R-:W-:-:S07]  /*1c00*/  @P0 PRMT R49, R6, 0x7610, R49 ;  /* 0x0000761006310816 */ /* 0x000fce0000000031 */
.L_x_6:
[----:B-----5:R0:W-:Y:S01]  /*1c10*/  STG.E.U16 desc[UR6][R22.64], R49 ;  /* 0x0000003116007986 */ /* 0x0201e2000c101506 */
[----:B------:R-:W-:-:S04]  /*1c20*/  IADD3 R3, PT, PT, R3, 0x80, RZ ;  /* 0x0000008003037810 */ /* 0x000fc80007ffe0ff */
[----:B------:R-:W-:-:S13]  /*1c30*/  ISETP.GE.AND P0, PT, R3, UR4, PT ;  /* 0x0000000403007c0c */ /* 0x000fda000bf06270 */
[----:B0-----:R-:W-:Y:S05]  /*1c40*/  @P0 BRA `(.L_x_9) ;  /* 0x0000003400900947 */ /* 0x001fea0003800000 */
        /* <DEDUP_REMOVED lines=14> */
.L_x_11:
        /* <DEDUP_REMOVED lines=61> */
[----:B------:R0:W2:Y:S04]  /*2100*/  LDG.E.U16 R52, desc[UR6][R36.64] ;  /* 0x0000000624347981 */ /* 0x0000a8000c1e1500 */
[----:B------:R-:W1:Y:S01]  /*2110*/  F2F.BF16.F32 R35, R35 ;  /* 0x0000002300237304 */ /* 0x000e620000202000 */
[----:B------:R-:W-:Y:S01]  /*2120*/  SHF.L.U32 R47, R47, 0x10, RZ ;  /* 0x000000102f2f7819 */ /* 0x000fe200000006ff */
[----:B------:R-:W3:Y:S04]  /*2130*/  LDG.E.U16 R53, desc[UR6][R38.64] ;  /* 0x0000000626357981 */ /* 0x000ee8000c1e1500 */
[----:B------:R-:W-:Y:S01]  /*2140*/  FMUL.FTZ R34, R48, R47 ;  /* 0x0000002f30227220 */ /* 0x000fe20000410000 */
[----:B------:R-:W-:-:S02]  /*2150*/  SHF.L.U32 R11, R11, 0x10, RZ ;  /* 0x000000100b0b7819 */ /* 0x000fc400000006ff */
[----:B------:R-:W-:Y:S01]  /*2160*/  SHF.L.U32 R12, R12, 0x10, RZ ;  /* 0x000000100c0c7819 */ /* 0x000fe200000006ff */
[----:B------:R4:W3:Y:S01]  /*2170*/  LDG.E.U16 R38, desc[UR6][R28.64] ;  /* 0x000000061c267981 */ /* 0x0008e2000c1e1500 */
[----:B-1----:R-:W-:-:S03]  /*2180*/  IMAD.U32 R48, R35, 0x10000, RZ ;  /* 0x0001000023307824 */ /* 0x002fc600078e00ff */
[----:B------:R-:W3:Y:S01]  /*2190*/  LDG.E.U16 R39, desc[UR6][R32.64] ;  /* 0x0000000620277981 */ /* 0x000ee2000c1e1500 */
[----:B------:R-:W-:Y:S01]  /*21a0*/  FADD.FTZ R47, R49, R48 ;  /* 0x00000030312f7221 */ /* 0x000fe20000010000 */
[----:B------:R-:W1:Y:S08]  /*21b0*/  F2F.BF16.F32 R34, R34 ;  /* 0x0000002200227304 */ /* 0x000e700000202000 */
[----:B------:R-:W0:Y:S01]  /*21c0*/  F2F.BF16.F32 R47, R47 ;  /* 0x0000002f002f7304 */ /* 0x000e220000202000 */
[----:B------:R-:W-:Y:S01]  /*21d0*/  FMUL.FTZ R12, R11, R12 ;  /* 0x0000000c0b0c7220 */ /* 0x000fe20000410000 */
[----:B-1----:R-:W-:-:S02]  /*21e0*/  SHF.L.U32 R11, R34, 0x10, RZ ;  /* 0x00000010220b7819 */ /* 0x002fc400000006ff */
[----:B0-----:R-:W-:-:S05]  /*21f0*/  SHF.L.U32 R48, R47, 0x10, RZ ;  /* 0x000000102f307819 */ /* 0x001fca00000006ff */
[----:B------:R-:W-:Y:S01]  /*2200*/  FADD.FTZ R11, R48, R11 ;  /* 0x0000000b300b7221 */ /* 0x000fe20000010000 */
[----:B------:R-:W0:Y:S08]  /*2210*/  F2F.BF16.F32 R12, R12 ;  /* 0x0000000c000c7304 */ /* 0x000e300000202000 */
[----:B------:R-:W1:Y:S01]  /*2220*/  F2F.BF16.F32 R11, R11 ;  /* 0x0000000b000b7304 */ /* 0x000e620000202000 */
[----:B------:R-:W-:-:S02]  /*2230*/  SHF.L.U32 R13, R13, 0x10, RZ ;  /* 0x000000100d0d7819 */ /* 0x000fc400000006ff */
[----:B------:R-:W-:Y:S01]  /*2240*/  SHF.L.U32 R14, R14, 0x10, RZ ;  /* 0x000000100e0e7819 */ /* 0x000fe200000006ff */
[----:B------:R-:W-:-:S04]  /*2250*/  IMAD.WIDE R34, R7, 0x2, R28 ;  /* 0x0000000207227825 */ /* 0x000fc800078e021c */
[----:B------:R-:W-:-:S04]  /*2260*/  IMAD.WIDE R36, R8, 0x2, R32 ;  /* 0x0000000208247825 */ /* 0x000fc800078e0220 */
[----:B----4-:R-:W-:Y:S01]  /*2270*/  FMUL.FTZ R28, R13, R14 ;  /* 0x0000000e0d1c7220 */ /* 0x010fe20000410000 */
[----:B0-----:R-:W-:Y:S01]  /*2280*/  SHF.L.U32 R14, R12, 0x10, RZ ;  /* 0x000000100c0e7819 */ /* 0x001fe200000006ff */
[----:B------:R-:W4:Y:S01]  /*2290*/  LDG.E.U16 R34, desc[UR6][R34.64] ;  /* 0x0000000622227981 */ /* 0x000f22000c1e1500 */
[----:B-1----:R-:W-:-:S03]  /*22a0*/  SHF.L.U32 R13, R11, 0x10, RZ ;  /* 0x000000100b0d7819 */ /* 0x002fc600000006ff */
[----:B------:R-:W4:Y:S02]  /*22b0*/  LDG.E.U16 R36, desc[UR6][R36.64] ;  /* 0x0000000624247981 */ /* 0x000f24000c1e1500 */
        /* <DEDUP_REMOVED lines=15> */
[----:B-1----:R-:W-:-:S04]  /*23b0*/  IMAD.U32 R12, R11, 0x10000, RZ ;  /* 0x000100000b0c7824 */ /* 0x002fc800078e00ff */
        /* <DEDUP_REMOVED lines=75> */
[----:B----4-:R-:W-:-:S02]  /*2870*/  SHF.L.U32 R34, R34, 0x10, RZ ;  /* 0x0000001022227819 */ /* 0x010fc400000006ff */
[----:B------:R-:W-:-:S05]  /*2880*/  SHF.L.U32 R13, R36, 0x10, RZ ;  /* 0x00000010240d7819 */ /* 0x000fca00000006ff */
        /* <DEDUP_REMOVED lines=16> */
.L_x_10:
        /* <DEDUP_REMOVED lines=15> */
[C---:B------:R-:W-:Y:S01]  /*2a80*/  IMAD.WIDE R18, R11.reuse, 0x2, R14 ;  /* 0x000000020b127825 */ /* 0x040fe200078e020e */
        /* <DEDUP_REMOVED lines=11> */
[C---:B------:R-:W-:Y:S01]  /*2b40*/  IMAD.WIDE R34, R9.reuse, 0x2, R30 ;  /* 0x0000000209227825 */ /* 0x040fe200078e021e */
[----:B------:R1:W4:Y:S04]  /*2b50*/  LDG.E.U16 R16, desc[UR6][R32.64] ;  /* 0x0000000620107981 */ /* 0x000328000c1e1500 */
[----:B------:R3:W4:Y:S01]  /*2b60*/  LDG.E.U16 R17, desc[UR6][R34.64] ;  /* 0x0000000622117981 */ /* 0x000722000c1e1500 */
[----:B0-----:R-:W-:-:S04]  /*2b70*/  IMAD.WIDE R24, R9, 0x2, R34 ;  /* 0x0000000209187825 */ /* 0x001fc800078e0222 */
[C---:B------:R-:W-:Y:S01]  /*2b80*/  IMAD.WIDE R36, R11.reuse, 0x2, R32 ;  /* 0x000000020b247825 */ /* 0x040fe200078e0220 */
        /* <DEDUP_REMOVED lines=15> */
[----:B----4-:R-:W-:Y:S01]  /*2c80*/  SHF.L.U32 R7, R10, 0x10, RZ ;  /* 0x000000100a077819 */ /* 0x010fe200000006ff */
[----:B------:R-:W-:-:S04]  /*2c90*/  IMAD.U32 R8, R8, 0x10000, RZ ;  /* 0x0001000008087824 */ /* 0x000fc800078e00ff */
[----:B------:R-:W-:Y:S01]  /*2ca0*/  FMUL.FTZ R7, R8, R7 ;  /* 0x0000000708077220 */ /* 0x000fe20000410000 */
[----:B0-----:R-:W-:-:S05]  /*2cb0*/  SHF.L.U32 R8, R5, 0x10, RZ ;  /* 0x0000001005087819 */ /* 0x001fca00000006ff */
        /* <DEDUP_REMOVED lines=57> */
.L_x_13:
        /* <DEDUP_REMOVED lines=29> */
[----:B--2---:R-:W-:Y:S01]  /*3220*/  SHF.L.U32 R5, R5, 0x10, RZ ;  /* 0x0000001005057819 */ /* 0x004fe200000006ff */
[----:B---3--:R-:W-:-:S04]  /*3230*/  IMAD.U32 R10, R25, 0x10000, RZ ;  /* 0x00010000190a7824 */ /* 0x008fc800078e00ff */
        /* <DEDUP_REMOVED lines=30> */
.L_x_14:
        /* <DEDUP_REMOVED lines=12> */
[----:B-----5:R-:W-:Y:S01]  /*34e0*/  SHF.L.U32 R49, R49, 0x10, RZ ;  /* 0x0000001031317819 */ /* 0x020fe200000006ff */
[----:B--2---:R-:W-:Y:S01]  /*34f0*/  IMAD.U32 R5, R5, 0x10000, RZ ;  /* 0x0001000005057824 */ /* 0x004fe200078e00ff */
        /* <DEDUP_REMOVED lines=10> */
[----:B------:R-:W-:Y:S01]  /*35a0*/  IMAD.WIDE R12, R17, 0x2, R8 ;  /* 0x00000002110c7825 */ /* 0x000fe200078e0208 */
        /* <DEDUP_REMOVED lines=11> */
[----:B----4-:R-:W-:Y:S02]  /*3660*/  @P0 SHF.L.U32 R14, R6, 0x10, RZ ;  /* 0x00000010060e0819 */ /* 0x010fe400000006ff */
[----:B-----5:R-:W-:-:S05]  /*3670*/  @P0 SHF.L.U32 R11, R8, 0x10, RZ ;  /* 0x00000010080b0819 */ /* 0x020fca00000006ff */
        /* <DEDUP_REMOVED lines=11> */
.L_x_12:
[----:B-----5:R0:W-:Y:S01]  /*3730*/  STG.E.U16 desc[UR6][R22.64], R49 ;  /* 0x0000003116007986 */ /* 0x0201e2000c101506 */
[----:B------:R-:W-:-:S07]  /*3740*/  IADD3 R3, PT, PT, R3, 0x80, RZ ;  /* 0x0000008003037810 */ /* 0x000fce0007ffe0ff */
.L_x_3:
[----:B------:R-:W-:-:S13]  /*3750*/  ISETP.GE.AND P0, PT, R3, UR4, PT ;  /* 0x0000000403007c0c */ /* 0x000fda000bf06270 */
[----:B------:R-:W-:Y:S05]  /*3760*/  @P0 BRA `(.L_x_15) ;  /* 0x0000003400980947 */ /* 0x000fea0003800000 */
[----:B0-----:R-:W0:Y:S02]  /*3770*/  LDC.64 R22, c[0x0][0x5e8] ;  /* 0x00017a00ff167b82 */ /* 0x001e240000000a00 */
[----:B0-----:R0:W5:Y:S01]  /*3780*/  LDG.E.U16 R49, desc[UR6][R22.64] ;  /* 0x0000000616317981 */ /* 0x001162000c1e1500 */
[----:B------:R-:W-:Y:S01]  /*3790*/  ISETP.GE.U32.AND P0, PT, R0, 0x10, PT ;  /* 0x000000100000780c */ /* 0x000fe20003f06070 */
[----:B------:R-:W-:Y:S01]  /*37a0*/  HFMA2 R6, -RZ, RZ, 0, 0 ;  /* 0x00000000ff067431 */ /* 0x000fe200000001ff */
[----:B------:R-:W-:-:S11]  /*37b0*/  ISETP.NE.AND P1, PT, R2, RZ, PT ;  /* 0x000000ff0200720c */ /* 0x000fd60003f25270 */
[----:B0-----:R-:W-:Y:S05]  /*37c0*/  @!P0 BRA `(.L_x_16) ;  /* 0x0000000c00408947 */ /* 0x001fea0003800000 */
[----:B------:R-:W0:Y:S01]  /*37d0*/  LDC R7, c[0x0][0x604] ;  /* 0x00018100ff077b82 */ /* 0x000e220000000800 */
[----:B------:R-:W-:Y:S01]  /*37e0*/  LOP3.LUT R6, R0, 0x7ffffff0, RZ, 0xc0, !PT ;  /* 0x7ffffff000067812 */ /* 0x000fe200078ec0ff */
[----:B------:R-:W-:Y:S01]  /*37f0*/  BSSY.RECONVERGENT B2, `(.L_x_16) ;  /* 0x00000cd000027945 */ /* 0x000fe20003800200 */
[----:B------:R-:W-:Y:S02]  /*3800*/  MOV R10, RZ ;  /* 0x000000ff000a7202 */ /* 0x000fe40000000f00 */
[----:B------:R-:W-:Y:S01]  /*3810*/  MOV R5, RZ ;  /* 0x000000ff00057202 */ /* 0x000fe20000000f00 */
[----:B------:R-:W-:Y:S02]  /*3820*/  IMAD.MOV R9, RZ, RZ, -R6 ;  /* 0x000000ffff097224 */ /* 0x000fe400078e0a06 */
[----:B------:R-:W1:Y:S08]  /*3830*/  LDC R8, c[0x0][0x608] ;  /* 0x00018200ff087b82 */ /* 0x000e700000000800 */
[----:B------:R-:W2:Y:S08]  /*3840*/  LDC.64 R24, c[0x0][0x5f0] ;  /* 0x00017c00ff187b82 */ /* 0x000eb00000000a00 */
[----:B------:R-:W3:Y:S02]  /*3850*/  LDC.64 R26, c[0x0][0x5f8] ;  /* 0x00017e00ff1a7b82 */ /* 0x000ee40000000a00 */
.L_x_17:
        /* <DEDUP_REMOVED lines=80> */
[----:B------:R-:W-:-:S02]  /*3d60*/  SHF.L.U32 R13, R13, 0x10, RZ ;  /* 0x000000100d0d7819 */ /* 0x000fc400000006ff */
[----:B------:R-:W-:Y:S01]  /*3d70*/  SHF.L.U32 R14, R14, 0x10, RZ ;  /* 0x000000100e0e7819 */ /* 0x000fe200000006ff */
[----:B------:R-:W-:-:S04]  /*3d80*/  IMAD.WIDE R34, R7, 0x2, R28 ;  /* 0x0000000207227825 */ /* 0x000fc800078e021c */
[----:B------:R-:W-:Y:S01]  /*3d90*/  FMUL.FTZ R28, R13, R14 ;  /* 0x0000000e0d1c7220 */ /* 0x000fe20000410000 */
[----:B------:R-:W-:Y:S01]  /*3da0*/  IMAD.WIDE R36, R8, 0x2, R32 ;  /* 0x0000000208247825 */ /* 0x000fe200078e0220 */
[----:B0-----:R-:W-:Y:S01]  /*3db0*/  SHF.L.U32 R14, R12, 0x10, RZ ;  /* 0x000000100c0e7819 */ /* 0x001fe200000006ff */
[----:B------:R-:W4:Y:S01]  /*3dc0*/  LDG.E.U16 R34, desc[UR6][R34.64] ;  /* 0x0000000622227981 */ /* 0x000f22000c1e1500 */
[----:B-1----:R-:W-:-:S03]  /*3dd0*/  SHF.L.U32 R13, R11, 0x10, RZ ;  /* 0x000000100b0d7819 */ /* 0x002fc600000006ff */
[----:B------:R-:W4:Y:S02]  /*3de0*/  LDG.E.U16 R36, desc[UR6][R36.64] ;  /* 0x0000000624247981 */ /* 0x000f24000c1e1500 */
        /* <DEDUP_REMOVED lines=101> */
[----:B0-----:R-:W-:Y:S01]  /*4440*/  SHF.L.U32 R14, R34, 0x10, RZ ;  /* 0x00000010220e7819 */ /* 0x001fe200000006ff */
[----:B-1----:R-:W-:-:S04]  /*4450*/  IMAD.U32 R13, R12, 0x10000, RZ ;  /* 0x000100000c0d7824 */ /* 0x002fc800078e00ff */
[----:B------:R-:W-:Y:S01]  /*4460*/  FADD.FTZ R13, R13, R14 ;  /* 0x0000000e0d0d7221 */ /* 0x000fe20000010000 */
[----:B------:R-:W-:-:S04]  /*4470*/  LEA R10, R7, R10, 0x4 ;  /* 0x0000000a070a7211 */ /* 0x000fc800078e20ff */
[----:B------:R-:W-:Y:S02]  /*4480*/  F2FP.BF16.F32.PACK_AB R13, RZ, R13 ;  /* 0x0000000dff0d723e */ /* 0x000fe400000010ff */
[----:B------:R-:W-:Y:S02]  /*4490*/  LEA R5, R8, R5, 0x4 ;  /* 0x0000000508057211 */ /* 0x000fe400078e20ff */
[----:B------:R-:W-:Y:S01]  /*44a0*/  PRMT R49, R13, 0x7610, R49 ;  /* 0x000076100d317816 */ /* 0x000fe20000000031 */
[----:B------:R-:W-:Y:S06]  /*44b0*/  @P0 BRA `(.L_x_17) ;  /* 0xfffffff000e80947 */ /* 0x000fec000383ffff */
[----:B------:R-:W-:Y:S05]  /*44c0*/  BSYNC.RECONVERGENT B2 ;  /* 0x0000000000027941 */ /* 0x000fea0003800200 */
.L_x_16:
        /* <DEDUP_REMOVED lines=97> */
[----:B0-----:R-:W-:Y:S01]  /*4ae0*/  IMAD.U32 R8, R20, 0x10000, RZ ;  /* 0x0001000014087824 */ /* 0x001fe200078e00ff */
        /* <DEDUP_REMOVED lines=10> */
.L_x_19:
        /* <DEDUP_REMOVED lines=61> */
.L_x_20:
        /* <DEDUP_REMOVED lines=44> */
[----:B0-----:R-:W-:-:S03]  /*5220*/  @P0 SHF.L.U32 R6, R11, 0x10, RZ ;  /* 0x000000100b060819 */ /* 0x001fc600000006ff */
[----:B------:R-:W-:-:S04]  /*5230*/  @P0 IMAD.U32 R5, R49, 0x10000, RZ ;  /* 0x0001000031050824 */ /* 0x000fc800078e00ff */
[----:B------:R-:W-:-:S05]  /*5240*/  @P0 FADD.FTZ R6, R5, R6 ;  /* 0x0000000605060221 */ /* 0x000fca0000010000 */
[----:B------:R-:W-:-:S04]  /*5250*/  @P0 F2FP.BF16.F32.PACK_AB R6, RZ, R6 ;  /* 0x00000006ff06023e */ /* 0x000fc800000010ff */
[----:B------:R-:W-:-:S07]  /*5260*/  @P0 PRMT R49, R6, 0x7610, R49 ;  /* 0x0000761006310816 */ /* 0x000fce0000000031 */
.L_x_18:
[----:B-----5:R0:W-:Y:S01]  /*5270*/  STG.E.U16 desc[UR6][R22.64], R49 ;  /* 0x0000003116007986 */ /* 0x0201e2000c101506 */
[----:B------:R-:W-:-:S07]  /*5280*/  IADD3 R3, PT, PT, R3, 0x80, RZ ;  /* 0x0000008003037810 */ /* 0x000fce0007ffe0ff */
.L_x_9:
        /* <DEDUP_REMOVED lines=12> */
[----:B------:R-:W-:Y:S02]  /*5350*/  MOV R5, RZ ;  /* 0x000000ff00057202 */ /* 0x000fe40000000f00 */
[----:B------:R-:W-:Y:S01]  /*5360*/  IADD3 R9, PT, PT, -R6, RZ, RZ ;  /* 0x000000ff06097210 */ /* 0x000fe20007ffe1ff */
[----:B------:R-:W1:Y:S08]  /*5370*/  LDC R8, c[0x0][0x608] ;  /* 0x00018200ff087b82 */ /* 0x000e700000000800 */
[----:B------:R-:W2:Y:S08]  /*5380*/  LDC.64 R24, c[0x0][0x5f0] ;  /* 0x00017c00ff187b82 */ /* 0x000eb00000000a00 */
[----:B------:R-:W3:Y:S02]  /*5390*/  LDC.64 R26, c[0x0][0x5f8] ;  /* 0x00017e00ff1a7b82 */ /* 0x000ee40000000a00 */
.L_x_23:
        /* <DEDUP_REMOVED lines=189> */
[----:B------:R-:W-:Y:S01]  /*5f70*/  ISETP.NE.AND P0, PT, R9, RZ, PT ;  /* 0x000000ff0900720c */ /* 0x000fe20003f05270 */
[----:B0-----:R-:W-:Y:S01]  /*5f80*/  IMAD.U32 R14, R34, 0x10000, RZ ;  /* 0x00010000220e7824 */ /* 0x001fe200078e00ff */
[----:B-1----:R-:W-:-:S05]  /*5f90*/  SHF.L.U32 R13, R12, 0x10, RZ ;  /* 0x000000100c0d7819 */ /* 0x002fca00000006ff */
[----:B------:R-:W-:Y:S01]  /*5fa0*/  FADD.FTZ R13, R13, R14 ;  /* 0x0000000e0d0d7221 */ /* 0x000fe20000010000 */
[----:B------:R-:W-:-:S04]  /*5fb0*/  LEA R10, R7, R10, 0x4 ;  /* 0x0000000a070a7211 */ /* 0x000fc800078e20ff */
[----:B------:R-:W-:Y:S02]  /*5fc0*/  F2FP.BF16.F32.PACK_AB R13, RZ, R13 ;  /* 0x0000000dff0d723e */ /* 0x000fe400000010ff */
[----:B------:R-:W-:Y:S02]  /*5fd0*/  LEA R5, R8, R5, 0x4 ;  /* 0x0000000508057211 */ /* 0x000fe400078e20ff */
[----:B------:R-:W-:Y:S01]  /*5fe0*/  PRMT R49, R13, 0x7610, R49 ;  /* 0x000076100d317816 */ /* 0x000fe20000000031 */
[----:B------:R-:W-:Y:S06]  /*5ff0*/  @P0 BRA `(.L_x_23) ;  /* 0xfffffff000e80947 */ /* 0x000fec000383ffff */
[----:B------:R-:W-:Y:S05]  /*6000*/  BSYNC.RECONVERGENT B2 ;  /* 0x0000000000027941 */ /* 0x000fea0003800200 */
.L_x_22:
        /* <DEDUP_REMOVED lines=97> */
[----:B0-----:R-:W-:Y:S01]  /*6620*/  SHF.L.U32 R8, R20, 0x10, RZ ;  /* 0x0000001014087819 */ /* 0x001fe200000006ff */
[----:B-1----:R-:W-:-:S04]  /*6630*/  IMAD.U32 R7, R5, 0x10000, RZ ;  /* 0x0001000005077824 */ /* 0x002fc800078e00ff */
        /* <DEDUP_REMOVED lines=9> */
.L_x_25:
        /* <DEDUP_REMOVED lines=61> */
.L_x_26:
        /* <DEDUP_REMOVED lines=49> */
.L_x_24:
[----:B-----5:R1:W-:Y:S01]  /*6db0*/  STG.E.U16 desc[UR6][R22.64], R49 ;  /* 0x0000003116007986 */ /* 0x0203e2000c101506 */
[----:B------:R-:W-:-:S07]  /*6dc0*/  IADD3 R3, PT, PT, R3, 0x80, RZ ;  /* 0x0000008003037810 */ /* 0x000fce0007ffe0ff */
.L_x_15:
[----:B------:R-:W-:-:S13]  /*6dd0*/  ISETP.GE.AND P0, PT, R3, UR4, PT ;  /* 0x0000000403007c0c */ /* 0x000fda000bf06270 */
[----:B------:R-:W-:Y:S05]  /*6de0*/  @P0 BRA `(.L_x_27) ;  /* 0x00000034009c0947 */ /* 0x000fea0003800000 */
[----:B01----:R-:W0:Y:S02]  /*6df0*/  LDC.64 R22, c[0x0][0x5e8] ;  /* 0x00017a00ff167b82 */ /* 0x003e240000000a00 */
[----:B0-----:R0:W5:Y:S01]  /*6e00*/  LDG.E.U16 R49, desc[UR6][R22.64] ;  /* 0x0000000616317981 */ /* 0x001162000c1e1500 */
[----:B------:R-:W-:Y:S01]  /*6e10*/  ISETP.GE.U32.AND P0, PT, R0, 0x10, PT ;  /* 0x000000100000780c */ /* 0x000fe20003f06070 */
[----:B------:R-:W-:Y:S01]  /*6e20*/  IMAD.MOV.U32 R6, RZ, RZ, RZ ;  /* 0x000000ffff067224 */ /* 0x000fe200078e00ff */
[----:B------:R-:W-:-:S11]  /*6e30*/  ISETP.NE.AND P1, PT, R2, RZ, PT ;  /* 0x000000ff0200720c */ /* 0x000fd60003f25270 */
[----:B0-----:R-:W-:Y:S05]  /*6e40*/  @!P0 BRA `(.L_x_28) ;  /* 0x0000000c00408947 */ /* 0x001fea0003800000 */
[----:B------:R-:W0:Y:S01]  /*6e50*/  LDC R7, c[0x0][0x604] ;  /* 0x00018100ff077b82 */ /* 0x000e220000000800 */
[----:B------:R-:W-:Y:S01]  /*6e60*/  LOP3.LUT R6, R0, 0x7ffffff0, RZ, 0xc0, !PT ;  /* 0x7ffffff000067812 */ /* 0x000fe200078ec0ff */
[----:B------:R-:W-:Y:S01]  /*6e70*/  HFMA2 R10, -RZ, RZ, 0, 0 ;  /* 0x00000000ff0a7431 */ /* 0x000fe200000001ff */
[----:B------:R-:W-:Y:S01]  /*6e80*/  BSSY.RECONVERGENT B2, `(.L_x_28) ;  /* 0x00000cc000027945 */ /* 0x000fe20003800200 */
[----:B------:R-:W-:Y:S02]  /*6e90*/  MOV R5, RZ ;  /* 0x000000ff00057202 */ /* 0x000fe40000000f00 */
[----:B------:R-:W-:Y:S02]  /*6ea0*/  IADD3 R9, PT, PT, -R6, RZ, RZ ;  /* 0x000000ff06097210 */ /* 0x000fe40007ffe1ff */
[----:B------:R-:W1:Y:S08]  /*6eb0*/  LDC R8, c[0x0][0x608] ;  /* 0x00018200ff087b82 */ /* 0x000e700000000800 */
[----:B------:R-:W2:Y:S08]  /*6ec0*/  LDC.64 R24, c[0x0][0x5f0] ;  /* 0x00017c00ff187b82 */ /* 0x000eb00000000a00 */
[----:B------:R-:W3:Y:S02]  /*6ed0*/  LDC.64 R26, c[0x0][0x5f8] ;  /* 0x00017e00ff1a7b82 */ /* 0x000ee40000000a00 */
.L_x_29:
        /* <DEDUP_REMOVED lines=19> */
[----:B------:R-:W4:Y:S01]  /*7010*/  LDG.E.U16 R16, desc[UR6][R30.64] ;  /* 0x000000061e107981 */ /* 0x000f22000c1e1500 */
        /* <DEDUP_REMOVED lines=9> */
[C---:B------:R-:W-:Y:S01]  /*70b0*/  IMAD.WIDE R34, R8.reuse, 0x2, R38 ;  /* 0x0000000208227825 */ /* 0x040fe200078e0226 */
[----:B------:R-:W4:Y:S04]  /*70c0*/  LDG.E.U16 R21, desc[UR6][R50.64] ;  /* 0x0000000632157981 */ /* 0x000f28000c1e1500 */
[----:B------:R-:W4:Y:S01]  /*70d0*/  LDG.E.U16 R40, desc[UR6][R34.64] ;  /* 0x0000000622287981 */ /* 0x000f22000c1e1500 */
[----:B0-----:R-:W-:-:S04]  /*70e0*/  IMAD.WIDE R28, R8, 0x2, R34 ;  /* 0x00000002081c7825 */ /* 0x001fc800078e0222 */
[C---:B------:R-:W-:Y:S01]  /*70f0*/  IMAD.WIDE R30, R7.reuse, 0x2, R50 ;  /* 0x00000002071e7825 */ /* 0x040fe200078e0232 */
        /* <DEDUP_REMOVED lines=52> */
[----:B------:R-:W4:Y:S02]  /*7440*/  LDG.E.U16 R34, desc[UR6][R34.64] ;  /* 0x0000000622227981 */ /* 0x000f24000c1e1500 */
[----:B-1----:R-:W-:Y:S02]  /*7450*/  IMAD.U32 R13, R11, 0x10000, RZ ;  /* 0x000100000b0d7824 */ /* 0x002fe400078e00ff */
        /* <DEDUP_REMOVED lines=100> */
[----:B------:R-:W-:-:S05]  /*7aa0*/  VIADD R9, R9, 0x10 ;  /* 0x0000001009097836 */ /* 0x000fca0000000000 */
        /* <DEDUP_REMOVED lines=10> */
.L_x_28:
        /* <DEDUP_REMOVED lines=26> */
[----:B------:R-:W-:-:S04]  /*7cf0*/  IMAD.WIDE R34, R9, 0x2, R30 ;  /* 0x0000000209227825 */ /* 0x000fc800078e021e */
[C---:B------:R-:W-:Y:S01]  /*7d00*/  IMAD.WIDE R32, R11.reuse, 0x2, R28 ;  /* 0x000000020b207825 */ /* 0x040fe200078e021c */
[----:B------:R-:W4:Y:S04]  /*7d10*/  LDG.E.U16 R17, desc[UR6][R34.64] ;  /* 0x0000000622117981 */ /* 0x000f28000c1e1500 */
        /* <DEDUP_REMOVED lines=73> */
[----:B0-----:R-:W-:Y:S01]  /*81b0*/  SHF.L.U32 R11, R9, 0x10, RZ ;  /* 0x00000010090b7819 */ /* 0x001fe200000006ff */
[----:B-1----:R-:W-:-:S04]  /*81c0*/  IMAD.U32 R8, R7, 0x10000, RZ ;  /* 0x0001000007087824 */ /* 0x002fc800078e00ff */
[----:B------:R-:W-:Y:S01]  /*81d0*/  FADD.FTZ R8, R8, R11 ;  /* 0x0000000b08087221 */ /* 0x000fe20000010000 */
[----:B------:R-:W-:-:S04]  /*81e0*/  IADD3 R6, PT, PT, R6, 0x8, RZ ;  /* 0x0000000806067810 */ /* 0x000fc80007ffe0ff */
[----:B------:R-:W-:-:S04]  /*81f0*/  F2FP.BF16.F32.PACK_AB R8, RZ, R8 ;  /* 0x00000008ff08723e */ /* 0x000fc800000010ff */
[----:B------:R-:W-:-:S07]  /*8200*/  PRMT R49, R8, 0x7610, R49 ;  /* 0x0000761008317816 */ /* 0x000fce0000000031 */
.L_x_31:
        /* <DEDUP_REMOVED lines=56> */
[----:B0-----:R-:W-:Y:S01]  /*8590*/  SHF.L.U32 R11, R9, 0x10, RZ ;  /* 0x00000010090b7819 */ /* 0x001fe200000006ff */
[----:B-1----:R-:W-:-:S04]  /*85a0*/  IMAD.U32 R8, R7, 0x10000, RZ ;  /* 0x0001000007087824 */ /* 0x002fc800078e00ff */
[----:B------:R-:W-:-:S05]  /*85b0*/  FADD.FTZ R8, R8, R11 ;  /* 0x0000000b08087221 */ /* 0x000fca0000010000 */
[----:B------:R-:W-:-:S04]  /*85c0*/  F2FP.BF16.F32.PACK_AB R8, RZ, R8 ;  /* 0x00000008ff08723e */ /* 0x000fc800000010ff */
[----:B------:R-:W-:-:S07]  /*85d0*/  PRMT R49, R8, 0x7610, R49 ;  /* 0x0000761008317816 */ /* 0x000fce0000000031 */
.L_x_32:
        /* <DEDUP_REMOVED lines=49> */
.L_x_30:
[----:B-----5:R1:W-:Y:S01]  /*88f0*/  STG.E.U16 desc[UR6][R22.64], R49 ;  /* 0x0000003116007986 */ /* 0x0203e2000c101506 */
[----:B------:R-:W-:-:S07]  /*8900*/  IADD3 R3, PT, PT, R3, 0x80, RZ ;  /* 0x0000008003037810 */ /* 0x000fce0007ffe0ff */
.L_x_21:
[----:B------:R-:W-:-:S13]  /*8910*/  ISETP.GE.AND P0, PT, R3, UR4, PT ;  /* 0x0000000403007c0c */ /* 0x000fda000bf06270 */
[----:B------:R-:W-:Y:S05]  /*8920*/  @P0 BREAK.RELIABLE B0 ;  /* 0x0000000000000942 */ /* 0x000fea0003800100 */
[----:B------:R-:W-:Y:S05]  /*8930*/  @P0 BRA `(.L_x_33) ;  /* 0x0000003400a00947 */ /* 0x000fea0003800000 */
[----:B01----:R-:W0:Y:S02]  /*8940*/  LDC.64 R22, c[0x0][0x5e8] ;  /* 0x00017a00ff167b82 */ /* 0x003e240000000a00 */
        /* <DEDUP_REMOVED lines=8> */
[----:B------:R-:W-:Y:S01]  /*89d0*/  MOV R10, RZ ;  /* 0x000000ff000a7202 */ /* 0x000fe20000000f00 */
[----:B------:R-:W-:Y:S01]  /*89e0*/  IMAD.MOV.U32 R5, RZ, RZ, RZ ;  /* 0x000000ffff057224 */ /* 0x000fe200078e00ff */
[----:B------:R-:W-:-:S03]  /*89f0*/  IADD3 R9, PT, PT, -R6, RZ, RZ ;  /* 0x000000ff06097210 */ /* 0x000fc60007ffe1ff */
[----:B------:R-:W1:Y:S08]  /*8a00*/  LDC R8, c[0x0][0x608] ;  /* 0x00018200ff087b82 */ /* 0x000e700000000800 */
[----:B------:R-:W2:Y:S08]  /*8a10*/  LDC.64 R24, c[0x0][0x5f0] ;  /* 0x00017c00ff187b82 */ /* 0x000eb00000000a00 */
[----:B------:R-:W3:Y:S02]  /*8a20*/  LDC.64 R26, c[0x0][0x5f8] ;  /* 0x00017e00ff1a7b82 */ /* 0x000ee40000000a00 */
.L_x_35:
        /* <DEDUP_REMOVED lines=69> */
[----:B-1----:R-:W-:-:S03]  /*8e80*/  SHF.L.U32 R48, R35, 0x10, RZ ;  /* 0x0000001023307819 */ /* 0x002fc600000006ff */
[----:B------:R-:W3:Y:S02]  /*8e90*/  LDG.E.U16 R39, desc[UR6][R32.64] ;  /* 0x0000000620277981 */ /* 0x000ee4000c1e1500 */
        /* <DEDUP_REMOVED lines=123> */
[----:B------:R-:W-:Y:S01]  /*9650*/  F2FP.BF16.F32.PACK_AB R13, RZ, R13 ;  /* 0x0000000dff0d723e */ /* 0x000fe200000010ff */
[----:B------:R-:W-:-:S03]  /*9660*/  IMAD R5, R8, 0x10, R5 ;  /* 0x0000001008057824 */ /* 0x000fc600078e0205 */
[----:B------:R-:W-:Y:S01]  /*9670*/  PRMT R49, R13, 0x7610, R49 ;  /* 0x000076100d317816 */ /* 0x000fe20000000031 */
[----:B------:R-:W-:Y:S06]  /*9680*/  @P0 BRA `(.L_x_35) ;  /* 0xfffffff000e80947 */ /* 0x000fec000383ffff */
[----:B------:R-:W-:Y:S05]  /*9690*/  BSYNC.RECONVERGENT B2 ;  /* 0x0000000000027941 */ /* 0x000fea0003800200 */
.L_x_34:
        /* <DEDUP_REMOVED lines=108> */
.L_x_37:
        /* <DEDUP_REMOVED lines=14> */
[----:B------:R0:W3:Y:S01]  /*9e40*/  LDG.E.U16 R5, desc[UR6][R8.64] ;  /* 0x0000000608057981 */ /* 0x0000e2000c1e1500 */
        /* <DEDUP_REMOVED lines=46> */
.L_x_38:
        /* <DEDUP_REMOVED lines=49> */
.L_x_36:
[----:B-----5:R2:W-:Y:S01]  /*a440*/  STG.E.U16 desc[UR6][R22.64], R49 ;  /* 0x0000003116007986 */ /* 0x0205e2000c101506 */
[----:B------:R-:W-:-:S07]  /*a450*/  IADD3 R3, PT, PT, R3, 0x80, RZ ;  /* 0x0000008003037810 */ /* 0x000fce0007ffe0ff */
.L_x_27:
[----:B------:R-:W-:-:S13]  /*a460*/  ISETP.GE.AND P0, PT, R3, UR4, PT ;  /* 0x0000000403007c0c */ /* 0x000fda000bf06270 */
[----:B------:R-:W-:Y:S05]  /*a470*/  @P0 BREAK.RELIABLE B0 ;  /* 0x0000000000000942 */ /* 0x000fea0003800100 */
[----:B------:R-:W-:Y:S05]  /*a480*/  @P0 BRA `(.L_x_33) ;  /* 0x0000001800cc0947 */ /* 0x000fea0003800000 */
[----:B------:R-:W-:Y:S05]  /*a490*/  BSYNC.RELIABLE B0 ;  /* 0x0000000000007941 */ /* 0x000fea0003800100 */
.L_x_2:
[----:B012---:R-:W0:Y:S02]  /*a4a0*/  LDC.64 R22, c[0x0][0x5e8] ;  /* 0x00017a00ff167b82 */ /* 0x007e240000000a00 */
        /* <DEDUP_REMOVED lines=14> */
.L_x_40:
[----:B---3--:R-:W-:-:S04]  /*a590*/  IMAD.WIDE R16, R5, 0x2, R26 ;  /* 0x0000000205107825 */ /* 0x008fc800078e021a */
[----:B--2---:R-:W-:Y:S01]  /*a5a0*/  IMAD.WIDE R14, R10, 0x2, R24 ;  /* 0x000000020a0e7825 */ /* 0x004fe200078e0218 */
        /* <DEDUP_REMOVED lines=21> */
[----:B------:R-:W4:Y:S01]  /*a700*/  LDG.E.U16 R18, desc[UR6][R32.64] ;  /* 0x0000000620127981 */ /* 0x000f22000c1e1500 */
        /* <DEDUP_REMOVED lines=9> */
[C---:B0-----:R-:W-:Y:S01]  /*a7a0*/  IMAD.WIDE R28, R8.reuse, 0x2, R34 ;  /* 0x00000002081c7825 */ /* 0x041fe200078e0222 */
[----:B------:R-:W4:Y:S04]  /*a7b0*/  LDG.E.U16 R41, desc[UR6][R30.64] ;  /* 0x000000061e297981 */ /* 0x000f28000c1e1500 */
[----:B------:R-:W4:Y:S01]  /*a7c0*/  LDG.E.U16 R42, desc[UR6][R28.64] ;  /* 0x000000061c2a7981 */ /* 0x000f22000c1e1500 */
[----:B-1----:R-:W-:-:S04]  /*a7d0*/  IMAD.WIDE R36, R8, 0x2, R28 ;  /* 0x0000000208247825 */ /* 0x002fc800078e021c */
[C---:B------:R-:W-:Y:S01]  /*a7e0*/  IMAD.WIDE R32, R7.reuse, 0x2, R30 ;  /* 0x0000000207207825 */ /* 0x040fe200078e021e */
[----:B------:R0:W4:Y:S04]  /*a7f0*/  LDG.E.U16 R44, desc[UR6][R36.64] ;  /* 0x00000006242c7981 */ /* 0x000128000c1e1500 */
[----:B------:R1:W4:Y:S01]  /*a800*/  LDG.E.U16 R43, desc[UR6][R32.64] ;  /* 0x00000006202b7981 */ /* 0x000322000c1e1500 */
[----:B------:R-:W-:-:S04]  /*a810*/  IMAD.WIDE R38, R7, 0x2, R32 ;  /* 0x0000000207267825 */ /* 0x000fc800078e0220 */
[----:B0-----:R-:W-:Y:S01]  /*a820*/  IMAD.WIDE R36, R8, 0x2, R36 ;  /* 0x0000000208247825 */ /* 0x001fe200078e0224 */
[----:B------:R-:W4:Y:S04]  /*a830*/  LDG.E.U16 R45, desc[UR6][R38.64] ;  /* 0x00000006262d7981 */ /* 0x000f28000c1e1500 */
[----:B------:R0:W4:Y:S01]  /*a840*/  LDG.E.U16 R46, desc[UR6][R36.64] ;  /* 0x00000006242e7981 */ /* 0x000122000c1e1500 */
[----:B------:R-:W-:-:S04]  /*a850*/  IMAD.WIDE R34, R7, 0x2, R38 ;  /* 0x0000000207227825 */ /* 0x000fc800078e0226 */
[----:B------:R-:W-:Y:S01]  /*a860*/  IMAD.WIDE R30, R8, 0x2, R36 ;  /* 0x00000002081e7825 */ /* 0x000fe200078e0224 */
[----:B------:R-:W4:Y:S04]  /*a870*/  LDG.E.U16 R50, desc[UR6][R34.64] ;  /* 0x0000000622327981 */ /* 0x000f28000c1e1500 */
[----:B------:R-:W4:Y:S01]  /*a880*/  LDG.E.U16 R51, desc[UR6][R30.64] ;  /* 0x000000061e337981 */ /* 0x000f22000c1e1500 */
[----:B------:R-:W-:-:S04]  /*a890*/  IMAD.WIDE R28, R7, 0x2, R34 ;  /* 0x00000002071c7825 */ /* 0x000fc800078e0222 */
[----:B-1----:R-:W-:Y:S02]  /*a8a0*/  IMAD.WIDE R32, R8, 0x2, R30 ;  /* 0x0000000208207825 */ /* 0x002fe400078e021e */
[----:B------:R1:W4:Y:S04]  /*a8b0*/  LDG.E.U16 R30, desc[UR6][R28.64] ;  /* 0x000000061c1e7981 */ /* 0x000328000c1e1500 */
[----:B------:R1:W4:Y:S01]  /*a8c0*/  LDG.E.U16 R31, desc[UR6][R32.64] ;  /* 0x00000006201f7981 */ /* 0x000322000c1e1500 */
[----:B-----5:R-:W-:Y:S01]  /*a8d0*/  SHF.L.U32 R49, R49, 0x10, RZ ;  /* 0x0000001031317819 */ /* 0x020fe200000006ff */
[----:B0-----:R-:W-:-:S04]  /*a8e0*/  IMAD.WIDE R36, R7, 0x2, R28 ;  /* 0x0000000207247825 */ /* 0x001fc800078e021c */
[----:B------:R-:W-:-:S04]  /*a8f0*/  IMAD.WIDE R38, R8, 0x2, R32 ;  /* 0x0000000208267825 */ /* 0x000fc800078e0220 */
[----:B-1----:R-:W-:-:S04]  /*a900*/  IMAD.WIDE R28, R7, 0x2, R36 ;  /* 0x00000002071c7825 */ /* 0x002fc800078e0224 */
[----:B------:R-:W-:Y:S01]  /*a910*/  IMAD.WIDE R32, R8, 0x2, R38 ;  /* 0x0000000208207825 */ /* 0x000fe200078e0226 */
[----:B--2---:R-:W-:-:S03]  /*a920*/  SHF.L.U32 R53, R53, 0x10, RZ ;  /* 0x0000001035357819 */ /* 0x004fc600000006ff */
[----:B---3--:R-:W-:-:S04]  /*a930*/  IMAD.U32 R52, R52, 0x10000, RZ ;  /* 0x0001000034347824 */ /* 0x008fc800078e00ff */
        /* <DEDUP_REMOVED lines=105> */
[----:B--2---:R-:W-:Y:S01]  /*afd0*/  SHF.L.U32 R52, R52, 0x10, RZ ;  /* 0x0000001034347819 */ /* 0x004fe200000006ff */
[----:B---3--:R-:W-:Y:S01]  /*afe0*/  IMAD.U32 R53, R53, 0x10000, RZ ;  /* 0x0001000035357824 */ /* 0x008fe200078e00ff */
        /* <DEDUP_REMOVED lines=33> */
.L_x_39:
        /* <DEDUP_REMOVED lines=43> */
[----:B--2---:R-:W-:Y:S01]  /*b4b0*/  SHF.L.U32 R5, R5, 0x10, RZ ;  /* 0x0000001005057819 */ /* 0x004fe200000006ff */
[----:B---3--:R-:W-:-:S04]  /*b4c0*/  IMAD.U32 R34, R7, 0x10000, RZ ;  /* 0x0001000007227824 */ /* 0x008fc800078e00ff */
        /* <DEDUP_REMOVED lines=63> */
.L_x_42:
        /* <DEDUP_REMOVED lines=33> */
[----:B----4-:R-:W-:Y:S01]  /*bad0*/  SHF.L.U32 R27, R27, 0x10, RZ ;  /* 0x000000101b1b7819 */ /* 0x010fe200000006ff */
[----:B------:R-:W-:-:S04]  /*bae0*/  IMAD.U32 R26, R26, 0x10000, RZ ;  /* 0x000100001a1a7824 */ /* 0x000fc800078e00ff */
        /* <DEDUP_REMOVED lines=26> */
.L_x_43:
        /* <DEDUP_REMOVED lines=11> */
[----:B------:R-:W-:Y:S01]  /*bd40*/  ISETP.NE.AND P0, PT, R24, 0x1, PT ;  /* 0x000000011800780c */ /* 0x000fe20003f05270 */
[----:B-----5:R-:W-:Y:S01]  /*bd50*/  IMAD.U32 R49, R49, 0x10000, RZ ;  /* 0x0001000031317824 */ /* 0x020fe200078e00ff */
[----:B--2---:R-:W-:Y:S02]  /*bd60*/  SHF.L.U32 R5, R5, 0x10, RZ ;  /* 0x0000001005057819 */ /* 0x004fe400000006ff */
        /* <DEDUP_REMOVED lines=35> */
.L_x_41:
[----:B-----5:R3:W-:Y:S01]  /*bfa0*/  STG.E.U16 desc[UR6][R22.64], R49 ;  /* 0x0000003116007986 */ /* 0x0207e2000c101506 */
[----:B------:R-:W-:-:S07]  /*bfb0*/  IADD3 R3, PT, PT, R3, 0x80, RZ ;  /* 0x0000008003037810 */ /* 0x000fce0007ffe0ff */
.L_x_33:
[----:B------:R-:W-:Y:S05]  /*bfc0*/  BSYNC.RECONVERGENT B1 ;  /* 0x0000000000017941 */ /* 0x000fea0003800200 */
.L_x_1:
[----:B------:R-:W-:Y:S05]  /*bfd0*/  WARPSYNC.ALL ;  /* 0x0000000000007948 */ /* 0x000fea0003800000 */
[----:B------:R-:W-:-:S13]  /*bfe0*/  ISETP.GE.AND P0, PT, R3, UR4, PT ;  /* 0x0000000403007c0c */ /* 0x000fda000bf06270 */
[----:B------:R-:W-:Y:S05]  /*bff0*/  @P0 EXIT ;  /* 0x000000000000094d */ /* 0x000fea0003800000 */
[----:B0123--:R-:W0:Y:S02]  /*c000*/  LDC.64 R22, c[0x0][0x5e8] ;  /* 0x00017a00ff167b82 */ /* 0x00fe240000000a00 */
        /* <DEDUP_REMOVED lines=13> */
.L_x_45:
[----:B--2---:R-:W-:-:S04]  /*c0e0*/  IMAD.WIDE R12, R8, 0x2, R24 ;  /* 0x00000002080c7825 */ /* 0x004fc800078e0218 */
[----:B---3--:R-:W-:Y:S01]  /*c0f0*/  IMAD.WIDE R14, R7, 0x2, R26 ;  /* 0x00000002070e7825 */ /* 0x008fe200078e021a */
[----:B------:R-:W2:Y:S04]  /*c100*/  LDG.E.U16 R52, desc[UR6][R12.64] ;  /* 0x000000060c347981 */ /* 0x000ea8000c1e1500 */
[----:B------:R-:W3:Y:S01]  /*c110*/  LDG.E.U16 R51, desc[UR6][R14.64] ;  /* 0x000000060e337981 */ /* 0x000ee2000c1e1500 */
[----:B-1----:R-:W-:-:S04]  /*c120*/  IMAD.WIDE R18, R6, 0x2, R14 ;  /* 0x0000000206127825 */ /* 0x002fc800078e020e */
[C---:B0-----:R-:W-:Y:S01]  /*c130*/  IMAD.WIDE R16, R5.reuse, 0x2, R12 ;  /* 0x0000000205107825 */ /* 0x041fe200078e020c */
[----:B------:R-:W4:Y:S04]  /*c140*/  LDG.E.U16 R46, desc[UR6][R18.64] ;  /* 0x00000006122e7981 */ /* 0x000f28000c1e1500 */
[----:B------:R-:W4:Y:S01]  /*c150*/  LDG.E.U16 R47, desc[UR6][R16.64] ;  /* 0x00000006102f7981 */ /* 0x000f22000c1e1500 */
        /* <DEDUP_REMOVED lines=11> */
[----:B------:R0:W4:Y:S01]  /*c210*/  LDG.E.U16 R15, desc[UR6][R32.64] ;  /* 0x00000006200f7981 */ /* 0x000122000c1e1500 */
[----:B------:R-:W-:-:S05]  /*c220*/  IMAD.WIDE R28, R5, 0x2, R42 ;  /* 0x00000002051c7825 */ /* 0x000fca00078e022a */
[----:B------:R1:W4:Y:S01]  /*c230*/  LDG.E.U16 R16, desc[UR6][R28.64] ;  /* 0x000000061c107981 */ /* 0x000322000c1e1500 */
[----:B0-----:R-:W-:-:S05]  /*c240*/  IMAD.WIDE R32, R6, 0x2, R32 ;  /* 0x0000000206207825 */ /* 0x001fca00078e0220 */
[----:B------:R0:W4:Y:S01]  /*c250*/  LDG.E.U16 R17, desc[UR6][R32.64] ;  /* 0x0000000620117981 */ /* 0x000122000c1e1500 */
[----:B------:R-:W-:-:S04]  /*c260*/  IMAD.WIDE R36, R5, 0x2, R28 ;  /* 0x0000000205247825 */ /* 0x000fc800078e021c */
        /* <DEDUP_REMOVED lines=8> */
[----:B-1----:R-:W-:Y:S01]  /*c2f0*/  IMAD.WIDE R28, R6, 0x2, R34 ;  /* 0x00000002061c7825 */ /* 0x002fe200078e0222 */
[----:B------:R-:W4:Y:S04]  /*c300*/  LDG.E.U16 R40, desc[UR6][R30.64] ;  /* 0x000000061e287981 */ /* 0x000f28000c1e1500 */
[----:B------:R-:W4:Y:S01]  /*c310*/  LDG.E.U16 R41, desc[UR6][R28.64] ;  /* 0x000000061c297981 */ /* 0x000f22000c1e1500 */
[----:B0-----:R-:W-:-:S04]  /*c320*/  IMAD.WIDE R32, R5, 0x2, R30 ;  /* 0x0000000205207825 */ /* 0x001fc800078e021e */
        /* <DEDUP_REMOVED lines=9> */
[----:B------:R-:W4:Y:S04]  /*c3c0*/  LDG.E.U16 R48, desc[UR6][R34.64] ;  /* 0x0000000622307981 */ /* 0x000f28000c1e1500 */
[----:B------:R-:W4:Y:S01]  /*c3d0*/  LDG.E.U16 R50, desc[UR6][R30.64] ;  /* 0x000000061e327981 */ /* 0x000f22000c1e1500 */
[----:B------:R-:W-:-:S04]  /*c3e0*/  IMAD.WIDE R28, R5, 0x2, R34 ;  /* 0x00000002051c7825 */ /* 0x000fc800078e0222 */
[C---:B------:R-:W-:Y:S01]  /*c3f0*/  IMAD.WIDE R32, R6.reuse, 0x2, R30 ;  /* 0x0000000206207825 */ /* 0x040fe200078e021e */
[----:B------:R-:W4:Y:S04]  /*c400*/  LDG.E.U16 R53, desc[UR6][R28.64] ;  /* 0x000000061c357981 */ /* 0x000f28000c1e1500 */
[----:B------:R0:W4:Y:S01]  /*c410*/  LDG.E.U16 R30, desc[UR6][R32.64] ;  /* 0x00000006201e7981 */ /* 0x000122000c1e1500 */
[----:B-----5:R-:W-:Y:S01]  /*c420*/  SHF.L.U32 R49, R49, 0x10, RZ ;  /* 0x0000001031317819 */ /* 0x020fe200000006ff */
[----:B-1----:R-:W-:-:S04]  /*c430*/  IMAD.WIDE R38, R6, 0x2, R32 ;  /* 0x0000000206267825 */ /* 0x002fc800078e0220 */
[C---:B0-----:R-:W-:Y:S01]  /*c440*/  IMAD.WIDE R36, R5.reuse, 0x2, R28 ;  /* 0x0000000205247825 */ /* 0x041fe200078e021c */
[----:B------:R-:W4:Y:S03]  /*c450*/  LDG.E.U16 R31, desc[UR6][R38.64] ;  /* 0x00000006261f7981 */ /* 0x000f26000c1e1500 */
[C---:B------:R-:W-:Y:S01]  /*c460*/  IMAD.WIDE R32, R6.reuse, 0x2, R38 ;  /* 0x0000000206207825 */ /* 0x040fe200078e0226 */
[----:B------:R0:W4:Y:S03]  /*c470*/  LDG.E.U16 R34, desc[UR6][R36.64] ;  /* 0x0000000624227981 */ /* 0x000126000c1e1500 */
[----:B------:R-:W-:Y:S01]  /*c480*/  IMAD.WIDE R28, R5, 0x2, R36 ;  /* 0x00000002051c7825 */ /* 0x000fe200078e0224 */
[----:B------:R-:W4:Y:S04]  /*c490*/  LDG.E.U16 R38, desc[UR6][R32.64] ;  /* 0x0000000620267981 */ /* 0x000f28000c1e1500 */
[----:B------:R1:W4:Y:S01]  /*c4a0*/  LDG.E.U16 R35, desc[UR6][R28.64] ;  /* 0x000000061c237981 */ /* 0x000322000c1e1500 */
[----:B0-----:R-:W-:-:S06]  /*c4b0*/  IMAD.WIDE R36, R6, 0x2, R32 ;  /* 0x0000000206247825 */ /* 0x001fcc00078e0220 */
[----:B------:R-:W4:Y:S01]  /*c4c0*/  LDG.E.U16 R36, desc[UR6][R36.64] ;  /* 0x0000000624247981 */ /* 0x000f22000c1e1500 */
        /* <DEDUP_REMOVED lines=8> */
[----:B------:R-:W0:Y:S01]  /*c550*/  F2F.BF16.F32 R47, R47 ;  /* 0x0000002f002f7304 */ /* 0x000e220000202000 */
[----:B------:R-:W-:-:S07]  /*c560*/  FADD.FTZ R49, R49, R46 ;  /* 0x0000002e31317221 */ /* 0x000fce0000010000 */
[----:B------:R-:W2:Y:S01]  /*c570*/  F2F.BF16.F32 R39, R49 ;  /* 0x0000003100277304 */ /* 0x000ea20000202000 */
[----:B------:R-:W-:Y:S02]  /*c580*/  SHF.L.U32 R10, R10, 0x10, RZ ;  /* 0x000000100a0a7819 */ /* 0x000fe400000006ff */
[----:B------:R-:W-:Y:S02]  /*c590*/  SHF.L.U32 R11, R11, 0x10, RZ ;  /* 0x000000100b0b7819 */ /* 0x000fe400000006ff */
[----:B0-----:R-:W-:-:S03]  /*c5a0*/  SHF.L.U32 R46, R47, 0x10, RZ ;  /* 0x000000102f2e7819 */ /* 0x001fc600000006ff */
[----:B------:R-:W-:Y:S01]  /*c5b0*/  FMUL.FTZ R51, R10, R11 ;  /* 0x0000000b0a337220 */ /* 0x000fe20000410000 */
[----:B--2---:R-:W-:-:S05]  /*c5c0*/  SHF.L.U32 R39, R39, 0x10, RZ ;  /* 0x0000001027277819 */ /* 0x004fca00000006ff */
[----:B------:R-:W-:Y:S01]  /*c5d0*/  FADD.FTZ R39, R39, R46 ;  /* 0x0000002e27277221 */ /* 0x000fe20000010000 */
[----:B------:R-:W0:Y:S08]  /*c5e0*/  F2F.BF16.F32 R51, R51 ;  /* 0x0000003300337304 */ /* 0x000e300000202000 */
[----:B------:R-:W2:Y:S01]  /*c5f0*/  F2F.BF16.F32 R39, R39 ;  /* 0x0000002700277304 */ /* 0x000ea20000202000 */
[----:B------:R-:W-:-:S02]  /*c600*/  SHF.L.U32 R12, R12, 0x10, RZ ;  /* 0x000000100c0c7819 */ /* 0x000fc400000006ff */
[----:B------:R-:W-:Y:S01]  /*c610*/  SHF.L.U32 R13, R13, 0x10, RZ ;  /* 0x000000100d0d7819 */ /* 0x000fe200000006ff */
[----:B------:R-:W-:-:S04]  /*c620*/  IMAD.WIDE R10, R5, 0x2, R28 ;  /* 0x00000002050a7825 */ /* 0x000fc800078e021c */
[----:B-1----:R-:W-:Y:S01]  /*c630*/  FMUL.FTZ R28, R12, R13 ;  /* 0x0000000d0c1c7220 */ /* 0x002fe20000410000 */
[----:B0-----:R-:W-:Y:S01]  /*c640*/  SHF.L.U32 R13, R51, 0x10, RZ ;  /* 0x00000010330d7819 */ /* 0x001fe200000006ff */
[----:B------:R0:W3:Y:S01]  /*c650*/  LDG.E.U16 R10, desc[UR6][R10.64] ;  /* 0x000000060a0a7981 */ /* 0x0000e2000c1e1500 */
[----:B--2---:R-:W-:-:S05]  /*c660*/  SHF.L.U32 R12, R39, 0x10, RZ ;  /* 0x00000010270c7819 */ /* 0x004fca00000006ff */
[----:B------:R-:W-:Y:S01]  /*c670*/  FADD.FTZ R12, R12, R13 ;  /* 0x0000000d0c0c7221 */ /* 0x000fe20000010000 */
[----:B------:R-:W1:Y:S08]  /*c680*/  F2F.BF16.F32 R28, R28 ;  /* 0x0000001c001c7304 */ /* 0x000e700000202000 */
[----:B------:R-:W0:Y:S01]  /*c690*/  F2F.BF16.F32 R12, R12 ;  /* 0x0000000c000c7304 */ /* 0x000e220000202000 */
[----:B------:R-:W-:-:S02]  /*c6a0*/  SHF.L.U32 R14, R14, 0x10, RZ ;  /* 0x000000100e0e7819 */ /* 0x000fc400000006ff */
[----:B------:R-:W-:-:S05]  /*c6b0*/  SHF.L.U32 R15, R15, 0x10, RZ ;  /* 0x000000100f0f7819 */ /* 0x000fca00000006ff */
[----:B------:R-:W-:Y:S01]  /*c6c0*/  FMUL.FTZ R15, R14, R15 ;  /* 0x0000000f0e0f7220 */ /* 0x000fe20000410000 */
[----:B-1----:R-:W-:Y:S02]  /*c6d0*/  SHF.L.U32 R14, R28, 0x10, RZ ;  /* 0x000000101c0e7819 */ /* 0x002fe400000006ff */
[----:B0-----:R-:W-:-:S05]  /*c6e0*/  SHF.L.U32 R11, R12, 0x10, RZ ;  /* 0x000000100c0b7819 */ /* 0x001fca00000006ff */
        /* <DEDUP_REMOVED lines=83> */
[----:B---3--:R-:W-:-:S02]  /*cc20*/  SHF.L.U32 R10, R10, 0x10, RZ ;  /* 0x000000100a0a7819 */ /* 0x008fc400000006ff */
        /* <DEDUP_REMOVED lines=17> */
.L_x_44:
        /* <DEDUP_REMOVED lines=31> */
[----:B0-----:R-:W-:Y:S01]  /*cf30*/  IMAD.WIDE R20, R6, 0x2, R32 ;  /* 0x0000000206147825 */ /* 0x001fe200078e0220 */
[----:B------:R-:W4:Y:S04]  /*cf40*/  LDG.E.U16 R16, desc[UR6][R34.64] ;  /* 0x0000000622107981 */ /* 0x000f28000c1e1500 */
[----:B------:R0:W4:Y:S01]  /*cf50*/  LDG.E.U16 R17, desc[UR6][R20.64] ;  /* 0x0000000614117981 */ /* 0x000122000c1e1500 */
        /* <DEDUP_REMOVED lines=12> */
[----:B------:R-:W1:Y:S01]  /*d020*/  F2F.BF16.F32 R2, R2 ;  /* 0x0000000200027304 */ /* 0x000e620000202000 */
[----:B----4-:R-:W-:Y:S01]  /*d030*/  SHF.L.U32 R7, R7, 0x10, RZ ;  /* 0x0000001007077819 */ /* 0x010fe200000006ff */
        /* <DEDUP_REMOVED lines=60> */
.L_x_47:
        /* <DEDUP_REMOVED lines=27> */
[----:B-----5:R-:W-:Y:S01]  /*d5b0*/  IMAD.U32 R49, R49, 0x10000, RZ ;  /* 0x0001000031317824 */ /* 0x020fe200078e00ff */
        /* <DEDUP_REMOVED lines=33> */
.L_x_48:
        /* <DEDUP_REMOVED lines=32> */
[----:B--2---:R-:W-:Y:S01]  /*d9d0*/  SHF.L.U32 R11, R10, 0x10, RZ ;  /* 0x000000100a0b7819 */ /* 0x004fe200000006ff */
[----:B---3--:R-:W-:-:S04]  /*d9e0*/  IMAD.U32 R0, R0, 0x10000, RZ ;  /* 0x0001000000007824 */ /* 0x008fc800078e00ff */
        /* <DEDUP_REMOVED lines=15> */
.L_x_46:
[----:B-----5:R-:W-:Y:S01]  /*dae0*/  STG.E.U16 desc[UR6][R22.64], R49 ;  /* 0x0000003116007986 */ /* 0x020fe2000c101506 */
[----:B------:R-:W-:Y:S05]  /*daf0*/  EXIT ;  /* 0x000000000000794d */ /* 0x000fea0003800000 */
.L_x_0:
[----:B------:R-:W0:Y:S02]  /*db00*/  LDC R0, c[0x0][0x600] ;  /* 0x00018000ff007b82 */ /* 0x000e240000000800 */
[----:B0-----:R-:W-:-:S13]  /*db10*/  ISETP.GE.AND P0, PT, R0, 0x1, PT ;  /* 0x000000010000780c */ /* 0x001fda0003f06270 */
[----:B------:R-:W-:Y:S05]  /*db20*/  @!P0 EXIT ;  /* 0x000000000000894d */ /* 0x000fea0003800000 */
[----:B------:R-:W0:Y:S01]  /*db30*/  LDCU UR4, c[0x0][0x380] ;  /* 0x00007000ff0477ac */ /* 0x000e220008000800 */
[----:B------:R-:W-:Y:S01]  /*db40*/  IADD3 R2, PT, PT, R2, -0x1, RZ ;  /* 0xffffffff02027810 */ /* 0x000fe20007ffe0ff */
[----:B------:R-:W-:Y:S04]  /*db50*/  BSSY.RECONVERGENT B1, `(.L_x_49) ;  /* 0x000156e000017945 */ /* 0x000fe80003800200 */
[----:B------:R-:W-:Y:S01]  /*db60*/  BSSY.RELIABLE B0, `(.L_x_50) ;  /* 0x000125f000007945 */ /* 0x000fe20003800100 */
[----:B------:R-:W-:Y:S02]  /*db70*/  LOP3.LUT R4, R0, 0xf, RZ, 0xc0, !PT ;  /* 0x0000000f00047812 */ /* 0x000fe400078ec0ff */
[----:B------:R-:W-:Y:S02]  /*db80*/  VIMNMX.U32 R6, PT, PT, R2, 0x18, PT ;  /* 0x0000001802067848 */ /* 0x000fe40003fe0000 */
[----:B------:R-:W-:-:S02]  /*db90*/  LOP3.LUT R5, R0, 0x7, RZ, 0xc0, !PT ;  /* 0x0000000700057812 */ /* 0x000fc400078ec0ff */
[----:B------:R-:W-:Y:S02]  /*dba0*/  IADD3 R6, PT, PT, R6, 0x1, RZ ;  /* 0x0000000106067810 */ /* 0x000fe40007ffe0ff */
[----:B0-----:R-:W-:-:S13]  /*dbb0*/  ISETP.GE.AND P0, PT, R3, UR4, PT ;  /* 0x0000000403007c0c */ /* 0x001fda000bf06270 */
[----:B------:R-:W-:Y:S05]  /*dbc0*/  @P0 BRA `(.L_x_51) ;  /* 0x0000006000600947 */ /* 0x000fea0003800000 */
[----:B------:R-:W0:Y:S01]  /*dbd0*/  LDCU.64 UR8, c[0x0][0x390] ;  /* 0x00007200ff0877ac */ /* 0x000e220008000a00 */
[----:B------:R-:W-:Y:S02]  /*dbe0*/  MOV R8, RZ ;  /* 0x000000ff00087202 */ /* 0x000fe40000000f00 */
[----:B------:R-:W-:Y:S01]  /*dbf0*/  MOV R9, R3 ;  /* 0x0000000300097202 */ /* 0x000fe20000000f00 */
[----:B------:R-:W1:Y:S01]  /*dc00*/  LDCU UR5, c[0x0][0x38c] ;  /* 0x00007180ff0577ac */ /* 0x000e620008000800 */
[----:B------:R-:W-:Y:S01]  /*dc10*/  ISETP.NE.AND P0, PT, R2, RZ, PT ;  /* 0x000000ff0200720c */ /* 0x000fe20003f05270 */
[----:B------:R-:W2:Y:S01]  /*dc20*/  LDCU.64 UR10, c[0x0][0x4b8] ;  /* 0x00009700ff0a77ac */ /* 0x000ea20008000a00 */
[----:B0-----:R-:W-:Y:S01]  /*dc30*/  IMAD.HI.U32 R8, R3, UR8, R8 ;  /* 0x0000000803087c27 */ /* 0x001fe2000f8e0008 */
[----:B------:R-:W0:Y:S04]  /*dc40*/  LDCU UR8, c[0x0][0x4c0] ;  /* 0x00009800ff0877ac */ /* 0x000e280008000800 */
[----:B------:R-:W-:-:S04]  /*dc50*/  SHF.R.U32.HI R9, RZ, UR9, R8 ;  /* 0x00000009ff097c19 */ /* 0x000fc80008011608 */
[----:B------:R-:W-:-:S05]  /*dc60*/  IADD3 R26, PT, PT, -R9, RZ, RZ ;  /* 0x000000ff091a7210 */ /* 0x000fca0007ffe1ff */
[----:B-1----:R-:W-:-:S04]  /*dc70*/  IMAD R26, R26, UR5, R3 ;  /* 0x000000051a1a7c24 */ /* 0x002fc8000f8e0203 */
[C---:B--2---:R-:W-:Y:S02]  /*dc80*/  IMAD R23, R26.reuse, UR10, RZ ;  /* 0x0000000a1a177c24 */ /* 0x044fe4000f8e02ff */
[C---:B------:R-:W-:Y:S02]  /*dc90*/  IMAD R24, R26.reuse, UR11, RZ ;  /* 0x0000000b1a187c24 */ /* 0x040fe4000f8e02ff */
[----:B0-----:R-:W-:Y:S01]  /*dca0*/  IMAD R26, R26, UR8, RZ ;  /* 0x000000081a1a7c24 */ /* 0x001fe2000f8e02ff */
[----:B------:R-:W-:Y:S06]  /*dcb0*/  @!P0 BRA `(.L_x_52) ;  /* 0x0000001400348947 */ /* 0x000fec0003800000 */
[----:B------:R-:W0:Y:S01]  /*dcc0*/  LDCU.64 UR8, c[0x0][0x398] ;  /* 0x00007300ff0877ac */ /* 0x000e220008000a00 */
[----:B------:R-:W-:Y:S01]  /*dcd0*/  HFMA2 R8, -RZ, RZ, 0, 0 ;  /* 0x00000000ff087431 */ /* 0x000fe200000001ff */
[----:B------:R-:W-:Y:S01]  /*dce0*/  ISETP.NE.AND P0, PT, R6, 0x2, PT ;  /* 0x000000020600780c */ /* 0x000fe20003f05270 */
[----:B------:R-:W1:Y:S01]  /*dcf0*/  LDCU UR5, c[0x0][0x3a0] ;  /* 0x00007400ff0577ac */ /* 0x000e620008000800 */
[----:B------:R-:W2:Y:S01]  /*dd00*/  LDCU UR10, c[0x0][0x4c4] ;  /* 0x00009880ff0a77ac */ /* 0x000ea20008000800 */
[----:B------:R-:W3:Y:S01]  /*dd10*/  LDCU.64 UR12, c[0x0][0x4c8] ;  /* 0x00009900ff0c77ac */ /* 0x000ee20008000a00 */
[----:B0-----:R-:W-:-:S05]  /*dd20*/  IMAD.HI.U32 R10, R9, UR9, R8 ;  /* 0x00000009090a7c27 */ /* 0x001fca000f8e0008 */
[----:B-1----:R-:W-:-:S04]  /*dd30*/  SHF.R.U32.HI R11, RZ, UR5, R10 ;  /* 0x00000005ff0b7c19 */ /* 0x002fc8000801160a */
[----:B------:R-:W-:-:S05]  /*dd40*/  IADD3 R7, PT, PT, -R11, RZ, RZ ;  /* 0x000000ff0b077210 */ /* 0x000fca0007ffe1ff */
[----:B------:R-:W-:-:S04]  /*dd50*/  IMAD R9, R7, UR8, R9 ;  /* 0x0000000807097c24 */ /* 0x000fc8000f8e0209 */
[C---:B--2---:R-:W-:Y:S02]  /*dd60*/  IMAD R23, R9.reuse, UR10, R23 ;  /* 0x0000000a09177c24 */ /* 0x044fe4000f8e0217 */
[C---:B---3--:R-:W-:Y:S02]  /*dd70*/  IMAD R24, R9.reuse, UR12, R24 ;  /* 0x0000000c09187c24 */ /* 0x048fe4000f8e0218 */
[----:B------:R-:W-:Y:S01]  /*dd80*/  IMAD R26, R9, UR13, R26 ;  /* 0x0000000d091a7c24 */ /* 0x000fe2000f8e021a */
[----:B------:R-:W-:Y:S06]  /*dd90*/  @!P0 BRA `(.L_x_52) ;  /* 0x0000001000fc8947 */ /* 0x000fec0003800000 */
[----:B------:R-:W0:Y:S01]  /*dda0*/  LDCU.64 UR8, c[0x0][0x3a8] ;  /* 0x00007500ff0877ac */ /* 0x000e220008000a00 */
[----:B------:R-:W-:Y:S02]  /*ddb0*/  MOV R10, RZ ;  /* 0x000000ff000a7202 */ /* 0x000fe40000000f00 */
[----:B------:R-:W-:Y:S01]  /*ddc0*/  ISETP.NE.AND P0, PT, R6, 0x3, PT ;  /* 0x000000030600780c */ /* 0x000fe20003f05270 */
[----:B------:R-:W1:Y:S01]  /*ddd0*/  LDCU UR5, c[0x0][0x3a4] ;  /* 0x00007480ff0577ac */ /* 0x000e620008000800 */
[----:B------:R-:W2:Y:S01]  /*dde0*/  LDCU.64 UR10, c[0x0][0x4d0] ;  /* 0x00009a00ff0a77ac */ /* 0x000ea20008000a00 */
[----:B0-----:R-:W-:Y:S01]  /*ddf0*/  IMAD.HI.U32 R8, R11, UR8, R10 ;  /* 0x000000080b087c27 */ /* 0x001fe2000f8e000a */
[----:B------:R-:W0:Y:S04]  /*de00*/  LDCU UR8, c[0x0][0x4d8] ;  /* 0x00009b00ff0877ac */ /* 0x000e280008000800 */
[----:B------:R-:W-:-:S04]  /*de10*/  SHF.R.U32.HI R9, RZ, UR9, R8 ;  /* 0x00000009ff097c19 */ /* 0x000fc80008011608 */
[----:B------:R-:W-:-:S05]  /*de20*/  IADD3 R7, PT, PT, -R9, RZ, RZ ;  /* 0x000000ff09077210 */ /* 0x000fca0007ffe1ff */
[----:B-1----:R-:W-:-:S04]  /*de30*/  IMAD R11, R7, UR5, R11 ;  /* 0x00000005070b7c24 */ /* 0x002fc8000f8e020b */
[C---:B--2---:R-:W-:Y:S02]  /*de40*/  IMAD R23, R11.reuse, UR10, R23 ;  /* 0x0000000a0b177c24 */ /* 0x044fe4000f8e0217 */
[C---:B------:R-:W-:Y:S02]  /*de50*/  IMAD R24, R11.reuse, UR11, R24 ;  /* 0x0000000b0b187c24 */ /* 0x040fe4000f8e0218 */
[----:B0-----:R-:W-:Y:S01]  /*de60*/  IMAD R26, R11, UR8, R26 ;  /* 0x000000080b1a7c24 */ /* 0x001fe2000f8e021a */
[----:B------:R-:W-:Y:S06]  /*de70*/  @!P0 BRA `(.L_x_52) ;  /* 0x0000001000c48947 */ /* 0x000fec0003800000 */
[----:B------:R-:W0:Y:S01]  /*de80*/  LDCU.64 UR8, c[0x0][0x3b0] ;  /* 0x00007600ff0877ac */ /* 0x000e220008000a00 */
[----:B------:R-:W-:Y:S01]  /*de90*/  IMAD.MOV.U32 R8, RZ, RZ, RZ ;  /* 0x000000ffff087224 */ /* 0x000fe200078e00ff */
        /* <DEDUP_REMOVED lines=55> */
[----:B------:R-:W-:Y:S02]  /*e210*/  MOV R8, RZ ;  /* 0x000000ff00087202 */ /* 0x000fe40000000f00 */
        /* <DEDUP_REMOVED lines=13> */
[----:B------:R-:W-:Y:S01]  /*e2f0*/  HFMA2 R10, -RZ, RZ, 0, 0 ;  /* 0x00000000ff0a7431 */ /* 0x000fe200000001ff */
[----:B------:R-:W-:Y:S01]  /*e300*/  ISETP.NE.AND P0, PT, R6, 0x9, PT ;  /* 0x000000090600780c */ /* 0x000fe20003f05270 */
[----:B------:R-:W1:Y:S01]  /*e310*/  LDCU UR5, c[0x0][0x3ec] ;  /* 0x00007d80ff0577ac */ /* 0x000e620008000800 */
[----:B------:R-:W2:Y:S02]  /*e320*/  LDCU.64 UR10, c[0x0][0x518] ;  /* 0x0000a300ff0a77ac */ /* 0x000ea40008000a00 */
        /* <DEDUP_REMOVED lines=44> */
[----:B-1----:R-:W-:-:S05]  /*e5f0*/  SHF.R.U32.HI R11, RZ, UR5, R10 ;  /* 0x00000005ff0b7c19 */ /* 0x002fca000801160a */
[----:B------:R-:W-:-:S04]  /*e600*/  IMAD.MOV R7, RZ, RZ, -R11 ;  /* 0x000000ffff077224 */ /* 0x000fc800078e0a0b */
        /* <DEDUP_REMOVED lines=118> */
[----:B------:R-:W-:Y:S01]  /*ed70*/  IMAD.MOV.U32 R10, RZ, RZ, RZ ;  /* 0x000000ffff0a7224 */ /* 0x000fe200078e00ff */
        /* <DEDUP_REMOVED lines=40> */
[----:B------:R-:W-:Y:S01]  /*f000*/  ISETP.NE.AND P0, PT, R6, 0x18, PT ;  /* 0x000000180600780c */ /* 0x000fe20003f05270 */
[----:B------:R-:W0:Y:S01]  /*f010*/  LDCU.64 UR8, c[0x0][0x4a0] ;  /* 0x00009400ff0877ac */ /* 0x000e220008000a00 */
[----:B------:R-:W-:Y:S01]  /*f020*/  MOV R8, RZ ;  /* 0x000000ff00087202 */ /* 0x000fe20000000f00 */
[----:B------:R-:W1:Y:S01]  /*f030*/  LDCU UR5, c[0x0][0x4a8] ;  /* 0x00009500ff0577ac */ /* 0x000e620008000800 */
[----:B------:R-:W2:Y:S09]  /*f040*/  LDCU.64 UR10, c[0x0][0x5d0] ;  /* 0x0000ba00ff0a77ac */ /* 0x000eb20008000a00 */
[----:B------:R-:W3:Y:S01]  /*f050*/  @P0 LDC.64 R12, c[0x0][0x4b0] ;  /* 0x00012c00ff0c0b82 */ /* 0x000ee20000000a00 */
[----:B0-----:R-:W-:Y:S01]  /*f060*/  IMAD.HI.U32 R10, R9, UR9, R8 ;  /* 0x00000009090a7c27 */ /* 0x001fe2000f8e0008 */
[----:B------:R-:W0:Y:S06]  /*f070*/  LDCU UR9, c[0x0][0x5cc] ;  /* 0x0000b980ff0977ac */ /* 0x000e2c0008000800 */
[----:B------:R-:W4:Y:S01]  /*f080*/  @P0 LDC R15, c[0x0][0x4ac] ;  /* 0x00012b00ff0f0b82 */ /* 0x000f220000000800 */
[----:B-1----:R-:W-:-:S02]  /*f090*/  SHF.R.U32.HI R11, RZ, UR5, R10 ;  /* 0x00000005ff0b7c19 */ /* 0x002fc4000801160a */
[----:B------:R-:W-:Y:S02]  /*f0a0*/  @P0 MOV R10, RZ ;  /* 0x000000ff000a0202 */ /* 0x000fe40000000f00 */
[----:B------:R-:W-:-:S03]  /*f0b0*/  IADD3 R7, PT, PT, -R11, RZ, RZ ;  /* 0x000000ff0b077210 */ /* 0x000fc60007ffe1ff */
[----:B------:R-:W1:Y:S02]  /*f0c0*/  @P0 LDC.64 R16, c[0x0][0x5d8] ;  /* 0x00017600ff100b82 */ /* 0x000e640000000a00 */
[----:B------:R-:W-:-:S06]  /*f0d0*/  IMAD R9, R7, UR8, R9 ;  /* 0x0000000807097c24 */ /* 0x000fcc000f8e0209 */
[----:B------:R-:W5:Y:S01]  /*f0e0*/  @P0 LDC R14, c[0x0][0x5e0] ;  /* 0x00017800ff0e0b82 */ /* 0x000f620000000800 */
[----:B---3--:R-:W-:-:S04]  /*f0f0*/  @P0 IMAD.HI.U32 R8, R11, R12, R10 ;  /* 0x0000000c0b080227 */ /* 0x008fc800078e000a */
[C---:B0-----:R-:W-:Y:S01]  /*f100*/  IMAD R23, R9.reuse, UR9, R23 ;  /* 0x0000000909177c24 */ /* 0x041fe2000f8e0217 */
[----:B------:R-:W-:Y:S01]  /*f110*/  @P0 SHF.R.U32.HI R8, RZ, R13, R8 ;  /* 0x0000000dff080219 */ /* 0x000fe20000011608 */
[C---:B--2---:R-:W-:Y:S02]  /*f120*/  IMAD R24, R9.reuse, UR10, R24 ;  /* 0x0000000a09187c24 */ /* 0x044fe4000f8e0218 */
[----:B------:R-:W-:Y:S01]  /*f130*/  IMAD R26, R9, UR11, R26 ;  /* 0x0000000b091a7c24 */ /* 0x000fe2000f8e021a */
[----:B------:R-:W-:-:S05]  /*f140*/  @P0 IADD3 R10, PT, PT, -R8, RZ, RZ ;  /* 0x000000ff080a0210 */ /* 0x000fca0007ffe1ff */
[----:B----4-:R-:W-:-:S04]  /*f150*/  @P0 IMAD R11, R10, R15, R11 ;  /* 0x0000000f0a0b0224 */ /* 0x010fc800078e020b */
[C---:B-1----:R-:W-:Y:S02]  /*f160*/  @P0 IMAD R23, R11.reuse, R16, R23 ;  /* 0x000000100b170224 */ /* 0x042fe400078e0217 */
[C---:B------:R-:W-:Y:S02]  /*f170*/  @P0 IMAD R24, R11.reuse, R17, R24 ;  /* 0x000000110b180224 */ /* 0x040fe400078e0218 */
[----:B-----5:R-:W-:-:S07]  /*f180*/  @P0 IMAD R26, R11, R14, R26 ;  /* 0x0000000e0b1a0224 */ /* 0x020fce00078e021a */
.L_x_52:
[----:B------:R-:W0:Y:S02]  /*f190*/  LDCU.64 UR8, c[0x0][0x5e8] ;  /* 0x0000bd00ff0877ac */ /* 0x000e240008000a00 */
[----:B0-----:R-:W-:-:S04]  /*f1a0*/  IADD3 R22, P0, PT, R23, UR8, RZ ;  /* 0x0000000817167c10 */ /* 0x001fc8000ff1e0ff */
[----:B------:R-:W-:Y:S01]  /*f1b0*/  IADD3.X R23, PT, PT, RZ, UR9, RZ, P0, !PT ;  /* 0x00000009ff177c10 */ /* 0x000fe200087fe4ff */
[----:B------:R-:W0:Y:S04]  /*f1c0*/  LDCU.128 UR8, c[0x0][0x5f0] ;  /* 0x0000be00ff0877ac */ /* 0x000e280008000c00 */
[----:B------:R1:W5:Y:S01]  /*f1d0*/  LDG.E.U16 R51, desc[UR6][R22.64] ;  /* 0x0000000616337981 */ /* 0x000362000c1e1500 */
[----:B------:R-:W-:Y:S02]  /*f1e0*/  ISETP.GE.U32.AND P3, PT, R0, 0x10, PT ;  /* 0x000000100000780c */ /* 0x000fe40003f66070 */
[----:B------:R-:W-:Y:S02]  /*f1f0*/  ISETP.NE.AND P0, PT, R4, RZ, PT ;  /* 0x000000ff0400720c */ /* 0x000fe40003f05270 */
[----:B------:R-:W-:-:S02]  /*f200*/  MOV R8, RZ ;  /* 0x000000ff00087202 */ /* 0x000fc40000000f00 */
[----:B0-----:R-:W-:Y:S02]  /*f210*/  IADD3 R24, P1, PT, R24, UR8, RZ ;  /* 0x0000000818187c10 */ /* 0x001fe4000ff3e0ff */
[----:B------:R-:W-:Y:S02]  /*f220*/  IADD3 R26, P2, PT, R26, UR10, RZ ;  /* 0x0000000a1a1a7c10 */ /* 0x000fe4000ff5e0ff */
[----:B------:R-:W-:Y:S02]  /*f230*/  IADD3.X R25, PT, PT, RZ, UR9, RZ, P1, !PT ;  /* 0x00000009ff197c10 */ /* 0x000fe40008ffe4ff */
[----:B------:R-:W-:Y:S01]  /*f240*/  IADD3.X R27, PT, PT, RZ, UR11, RZ, P2, !PT ;  /* 0x0000000bff1b7c10 */ /* 0x000fe200097fe4ff */
[----:B-1----:R-:W-:Y:S08]  /*f250*/  @!P3 BRA `(.L_x_53) ;  /* 0x0000000c0030b947 */ /* 0x002ff00003800000 */
[----:B------:R-:W0:Y:S01]  /*f260*/  LDC R9, c[0x0][0x604] ;  /* 0x00018100ff097b82 */ /* 0x000e220000000800 */
[----:B------:R-:W-:Y:S01]  /*f270*/  LOP3.LUT R8, R0, 0x7ffffff0, RZ, 0xc0, !PT ;  /* 0x7ffffff000087812 */ /* 0x000fe200078ec0ff */
[----:B------:R-:W-:Y:S01]  /*f280*/  HFMA2 R12, -RZ, RZ, 0, 0 ;  /* 0x00000000ff0c7431 */ /* 0x000fe200000001ff */
[----:B------:R-:W-:Y:S02]  /*f290*/  MOV R7, RZ ;  /* 0x000000ff00077202 */ /* 0x000fe40000000f00 */
[----:B------:R-:W-:-:S03]  /*f2a0*/  IADD3 R13, PT, PT, -R8, RZ, RZ ;  /* 0x000000ff080d7210 */ /* 0x000fc60007ffe1ff */
[----:B------:R-:W1:Y:S04]  /*f2b0*/  LDC R10, c[0x0][0x608] ;  /* 0x00018200ff0a7b82 */ /* 0x000e680000000800 */
.L_x_54:
[----:B------:R-:W-:-:S04]  /*f2c0*/  IMAD.WIDE R28, R7, 0x2, R26 ;  /* 0x00000002071c7825 */ /* 0x000fc800078e021a */
[----:B------:R-:W-:Y:S01]  /*f2d0*/  IMAD.WIDE R20, R12, 0x2, R24 ;  /* 0x000000020c147825 */ /* 0x000fe200078e0218 */
[----:B------:R-:W2:Y:S04]  /*f2e0*/  LDG.E.U16 R38, desc[UR6][R28.64] ;  /* 0x000000061c267981 */ /* 0x000ea8000c1e1500 */
[----:B------:R-:W3:Y:S01]  /*f2f0*/  LDG.E.U16 R39, desc[UR6][R20.64] ;  /* 0x0000000614277981 */ /* 0x000ee2000c1e1500 */
[----:B0-----:R-:W-:-:S04]  /*f300*/  IMAD.WIDE R32, R9, 0x2, R20 ;  /* 0x0000000209207825 */ /* 0x001fc800078e0214 */
[----:B-1----:R-:W-:Y:S01]  /*f310*/  IMAD.WIDE R34, R10, 0x2, R28 ;  /* 0x000000020a227825 */ /* 0x002fe200078e021c */
[----:B------:R0:W4:Y:S04]  /*f320*/  LDG.E.U16 R17, desc[UR6][R32.64] ;  /* 0x0000000620117981 */ /* 0x000128000c1e1500 */
[----:B------:R1:W4:Y:S01]  /*f330*/  LDG.E.U16 R15, desc[UR6][R34.64] ;  /* 0x00000006220f7981 */ /* 0x000322000c1e1500 */
        /* <DEDUP_REMOVED lines=12> */
[----:B------:R-:W-:-:S04]  /*f400*/  IMAD.WIDE R28, R9, 0x2, R36 ;  /* 0x00000002091c7825 */ /* 0x000fc800078e0224 */
[----:B------:R-:W-:Y:S01]  /*f410*/  IMAD.WIDE R20, R10, 0x2, R32 ;  /* 0x000000020a147825 */ /* 0x000fe200078e0220 */
[----:B------:R0:W4:Y:S04]  /*f420*/  LDG.E.U16 R45, desc[UR6][R28.64] ;  /* 0x000000061c2d7981 */ /* 0x000128000c1e1500 */
[----:B------:R-:W4:Y:S01]  /*f430*/  LDG.E.U16 R48, desc[UR6][R20.64] ;  /* 0x0000000614307981 */ /* 0x000f22000c1e1500 */
[----:B-1----:R-:W-:-:S04]  /*f440*/  IMAD.WIDE R34, R9, 0x2, R28 ;  /* 0x0000000209227825 */ /* 0x002fc800078e021c */
[----:B------:R-:W-:Y:S01]  /*f450*/  IMAD.WIDE R18, R10, 0x2, R20 ;  /* 0x000000020a127825 */ /* 0x000fe200078e0214 */
[----:B------:R-:W4:Y:S04]  /*f460*/  LDG.E.U16 R43, desc[UR6][R34.64] ;  /* 0x00000006222b7981 */ /* 0x000f28000c1e1500 */
[----:B------:R-:W4:Y:S01]  /*f470*/  LDG.E.U16 R46, desc[UR6][R18.64] ;  /* 0x00000006122e7981 */ /* 0x000f22000c1e1500 */
[----:B------:R-:W-:-:S04]  /*f480*/  IMAD.WIDE R30, R9, 0x2, R34 ;  /* 0x00000002091e7825 */ /* 0x000fc800078e0222 */
[C---:B------:R-:W-:Y:S01]  /*f490*/  IMAD.WIDE R52, R10.reuse, 0x2, R18 ;  /* 0x000000020a347825 */ /* 0x040fe200078e0212 */
[----:B------:R1:W4:Y:S04]  /*f4a0*/  LDG.E.U16 R41, desc[UR6][R30.64] ;  /* 0x000000061e297981 */ /* 0x000328000c1e1500 */
[----:B------:R-:W4:Y:S01]  /*f4b0*/  LDG.E.U16 R44, desc[UR6][R52.64] ;  /* 0x00000006342c7981 */ /* 0x000f22000c1e1500 */
[----:B0-----:R-:W-:-:S04]  /*f4c0*/  IMAD.WIDE R28, R10, 0x2, R52 ;  /* 0x000000020a1c7825 */ /* 0x001fc800078e0234 */
[----:B-1----:R-:W-:Y:S01]  /*f4d0*/  IMAD.WIDE R30, R9, 0x2, R30 ;  /* 0x00000002091e7825 */ /* 0x002fe200078e021e */
[----:B------:R-:W4:Y:S04]  /*f4e0*/  LDG.E.U16 R42, desc[UR6][R28.64] ;  /* 0x000000061c2a7981 */ /* 0x000f28000c1e1500 */
[----:B------:R-:W4:Y:S01]  /*f4f0*/  LDG.E.U16 R21, desc[UR6][R30.64] ;  /* 0x000000061e157981 */ /* 0x000f22000c1e1500 */
[----:B------:R-:W-:-:S04]  /*f500*/  IMAD.WIDE R36, R10, 0x2, R28 ;  /* 0x000000020a247825 */ /* 0x000fc800078e021c */
[C---:B------:R-:W-:Y:S01]  /*f510*/  IMAD.WIDE R32, R9.reuse, 0x2, R30 ;  /* 0x0000000209207825 */ /* 0x040fe200078e021e */
[----:B------:R0:W4:Y:S04]  /*f520*/  LDG.E.U16 R40, desc[UR6][R36.64] ;  /* 0x0000000624287981 */ /* 0x000128000c1e1500 */
[----:B------:R-:W4:Y:S01]  /*f530*/  LDG.E.U16 R19, desc[UR6][R32.64] ;  /* 0x0000000620137981 */ /* 0x000f22000c1e1500 */
[----:B------:R-:W-:-:S04]  /*f540*/  IMAD.WIDE R34, R9, 0x2, R32 ;  /* 0x0000000209227825 */ /* 0x000fc800078e0220 */
[C---:B0-----:R-:W-:Y:S01]  /*f550*/  IMAD.WIDE R36, R10.reuse, 0x2, R36 ;  /* 0x000000020a247825 */ /* 0x041fe200078e0224 */
[----:B------:R0:W4:Y:S04]  /*f560*/  LDG.E.U16 R18, desc[UR6][R34.64] ;  /* 0x0000000622127981 */ /* 0x000128000c1e1500 */
[----:B------:R1:W4:Y:S01]  /*f570*/  LDG.E.U16 R20, desc[UR6][R36.64] ;  /* 0x0000000624147981 */ /* 0x000322000c1e1500 */
[----:B------:R-:W-:-:S04]  /*f580*/  IMAD.WIDE R30, R10, 0x2, R36 ;  /* 0x000000020a1e7825 */ /* 0x000fc800078e0224 */
[C---:B0-----:R-:W-:Y:S01]  /*f590*/  IMAD.WIDE R34, R9.reuse, 0x2, R34 ;  /* 0x0000000209227825 */ /* 0x041fe200078e0222 */
[----:B------:R-:W4:Y:S04]  /*f5a0*/  LDG.E.U16 R53, desc[UR6][R30.64] ;  /* 0x000000061e357981 */ /* 0x000f28000c1e1500 */
[----:B------:R2:W4:Y:S01]  /*f5b0*/  LDG.E.U16 R52, desc[UR6][R34.64] ;  /* 0x0000000622347981 */ /* 0x000522000c1e1500 */
[----:B------:R-:W-:-:S04]  /*f5c0*/  IMAD.WIDE R28, R9, 0x2, R34 ;  /* 0x00000002091c7825 */ /* 0x000fc800078e0222 */
[----:B------:R-:W-:Y:S02]  /*f5d0*/  IMAD.WIDE R32, R10, 0x2, R30 ;  /* 0x000000020a207825 */ /* 0x000fe400078e021e */
[----:B------:R0:W4:Y:S02]  /*f5e0*/  LDG.E.U16 R30, desc[UR6][R28.64] ;  /* 0x000000061c1e7981 */ /* 0x000124000c1e1500 */
[----:B-1----:R-:W-:Y:S02]  /*f5f0*/  IMAD.WIDE R36, R9, 0x2, R28 ;  /* 0x0000000209247825 */ /* 0x002fe400078e021c */
[----:B------:R1:W4:Y:S01]  /*f600*/  LDG.E.U16 R31, desc[UR6][R32.64] ;  /* 0x00000006201f7981 */ /* 0x000322000c1e1500 */
[----:B-----5:R-:W-:Y:S02]  /*f610*/  SHF.L.U32 R51, R51, 0x10, RZ ;  /* 0x0000001033337819 */ /* 0x020fe400000006ff */
[----:B--2---:R-:W-:Y:S01]  /*f620*/  SHF.L.U32 R35, R38, 0x10, RZ ;  /* 0x0000001026237819 */ /* 0x004fe200000006ff */
[----:B---3--:R-:W-:-:S04]  /*f630*/  IMAD.U32 R34, R39, 0x10000, RZ ;  /* 0x0001000027227824 */ /* 0x008fc800078e00ff */
[----:B0-----:R-:W-:Y:S01]  /*f640*/  FMUL.FTZ R28, R34, R35 ;  /* 0x00000023221c7220 */ /* 0x001fe20000410000 */
[----:B----4-:R-:W-:Y:S02]  /*f650*/  SHF.L.U32 R17, R17, 0x10, RZ ;  /* 0x0000001011117819 */ /* 0x010fe400000006ff */
[----:B------:R-:W-:-:S03]  /*f660*/  SHF.L.U32 R15, R15, 0x10, RZ ;  /* 0x000000100f0f7819 */ /* 0x000fc600000006ff */
[----:B------:R-:W0:Y:S01]  /*f670*/  F2F.BF16.F32 R28, R28 ;  /* 0x0000001c001c7304 */ /* 0x000e220000202000 */
[C---:B------:R-:W-:Y:S01]  /*f680*/  IMAD.WIDE R38, R10.reuse, 0x2, R32 ;  /* 0x000000020a267825 */ /* 0x040fe200078e0220 */
[----:B------:R-:W2:Y:S03]  /*f690*/  LDG.E.U16 R34, desc[UR6][R36.64] ;  /* 0x0000000624227981 */ /* 0x000ea6000c1e1500 */
[----:B------:R-:W-:Y:S01]  /*f6a0*/  FMUL.FTZ R17, R17, R15 ;  /* 0x0000000f11117220 */ /* 0x000fe20000410000 */
[----:B------:R3:W4:Y:S01]  /*f6b0*/  LDG.E.U16 R35, desc[UR6][R38.64] ;  /* 0x0000000626237981 */ /* 0x000722000c1e1500 */
[----:B-1----:R-:W-:Y:S01]  /*f6c0*/  IMAD.WIDE R32, R10, 0x2, R38 ;  /* 0x000000020a207825 */ /* 0x002fe200078e0226 */
[----:B0-----:R-:W-:-:S03]  /*f6d0*/  SHF.L.U32 R15, R28, 0x10, RZ ;  /* 0x000000101c0f7819 */ /* 0x001fc600000006ff */
[----:B------:R-:W0:Y:S02]  /*f6e0*/  F2F.BF16.F32 R17, R17 ;  /* 0x0000001100117304 */ /* 0x000e240000202000 */
[----:B------:R-:W-:Y:S01]  /*f6f0*/  FADD.FTZ R15, R51, R15 ;  /* 0x0000000f330f7221 */ /* 0x000fe20000010000 */
[----:B------:R-:W-:Y:S01]  /*f700*/  IMAD.WIDE R28, R9, 0x2, R36 ;  /* 0x00000002091c7825 */ /* 0x000fe200078e0224 */
[----:B------:R-:W-:Y:S01]  /*f710*/  SHF.L.U32 R11, R11, 0x10, RZ ;  /* 0x000000100b0b7819 */ /* 0x000fe200000006ff */
[----:B------:R-:W4:Y:S03]  /*f720*/  LDG.E.U16 R51, desc[UR6][R32.64] ;  /* 0x0000000620337981 */ /* 0x000f26000c1e1500 */
[----:B---3--:R-:W1:Y:S01]  /*f730*/  F2F.BF16.F32 R38, R15 ;  /* 0x0000000f00267304 */ /* 0x008e620000202000 */
[----:B------:R-:W-:Y:S01]  /*f740*/  SHF.L.U32 R14, R14, 0x10, RZ ;  /* 0x000000100e0e7819 */ /* 0x000fe200000006ff */
[----:B------:R3:W4:Y:S01]  /*f750*/  LDG.E.U16 R39, desc[UR6][R28.64] ;  /* 0x000000061c277981 */ /* 0x000722000c1e1500 */
[----:B0-----:R-:W-:-:S03]  /*f760*/  SHF.L.U32 R17, R17, 0x10, RZ ;  /* 0x0000001011117819 */ /* 0x001fc600000006ff */
[----:B------:R-:W-:Y:S01]  /*f770*/  FMUL.FTZ R11, R11, R14 ;  /* 0x0000000e0b0b7220 */ /* 0x000fe20000410000 */
[----:B-1----:R-:W-:-:S05]  /*f780*/  SHF.L.U32 R38, R38, 0x10, RZ ;  /* 0x0000001026267819 */ /* 0x002fca00000006ff */
[----:B------:R-:W-:Y:S01]  /*f790*/  FADD.FTZ R17, R38, R17 ;  /* 0x0000001126117221 */ /* 0x000fe20000010000 */
[----:B------:R-:W3:Y:S08]  /*f7a0*/  F2F.BF16.F32 R11, R11 ;  /* 0x0000000b000b7304 */ /* 0x000ef00000202000 */
[----:B------:R-:W0:Y:S01]  /*f7b0*/  F2F.BF16.F32 R17, R17 ;  /* 0x0000001100117304 */ /* 0x000e220000202000 */
[----:B------:R-:W-:-:S02]  /*f7c0*/  SHF.L.U32 R49, R49, 0x10, RZ ;  /* 0x0000001031317819 */ /* 0x000fc400000006ff */
[----:B------:R-:W-:Y:S01]  /*f7d0*/  SHF.L.U32 R16, R16, 0x10, RZ ;  /* 0x0000001010107819 */ /* 0x000fe200000006ff */
[----:B------:R-:W-:Y:S01]  /*f7e0*/  IMAD.WIDE R14, R9, 0x2, R28 ;  /* 0x00000002090e7825 */ /* 0x000fe200078e021c */
[----:B---3--:R-:W-:-:S03]  /*f7f0*/  SHF.L.U32 R29, R11, 0x10, RZ ;  /* 0x000000100b1d7819 */ /* 0x008fc600000006ff */
[----:B------:R-:W-:-:S04]  /*f800*/  IMAD.WIDE R36, R10, 0x2, R32 ;  /* 0x000000020a247825 */ /* 0x000fc800078e0220 */
[----:B------:R-:W-:Y:S01]  /*f810*/  FMUL.FTZ R49, R49, R16 ;  /* 0x0000001031317220 */ /* 0x000fe20000410000 */
[----:B------:R1:W3:Y:S04]  /*f820*/  LDG.E.U16 R14, desc[UR6][R14.64] ;  /* 0x000000060e0e7981 */ /* 0x0002e8000c1e1500 */
[----:B------:R-:W3:Y:S01]  /*f830*/  LDG.E.U16 R36, desc[UR6][R36.64] ;  /* 0x0000000624247981 */ /* 0x000ee2000c1e1500 */
        /* <DEDUP_REMOVED lines=77> */
[----:B----4-:R-:W-:Y:S01]  /*fd10*/  IMAD.U32 R35, R35, 0x10000, RZ ;  /* 0x0001000023237824 */ /* 0x010fe200078e00ff */
        /* <DEDUP_REMOVED lines=14> */
[----:B---3--:R-:W-:-:S02]  /*fe00*/  SHF.L.U32 R14, R14, 0x10, RZ ;  /* 0x000000100e0e7819 */ /* 0x008fc400000006ff */
[----:B------:R-:W-:Y:S02]  /*fe10*/  SHF.L.U32 R17, R36, 0x10, RZ ;  /* 0x0000001024117819 */ /* 0x000fe400000006ff */
[----:B0-----:R-:W-:-:S03]  /*fe20*/  SHF.L.U32 R15, R39, 0x10, RZ ;  /* 0x00000010270f7819 */ /* 0x001fc600000006ff */
[----:B------:R-:W-:Y:S01]  /*fe30*/  FMUL.FTZ R17, R14, R17 ;  /* 0x000000110e117220 */ /* 0x000fe20000410000 */
        /* <DEDUP_REMOVED lines=14> */
.L_x_53:
[----:B------:R-:W-:Y:S05]  /*ff20*/  @!P0 BRA `(.L_x_55) ;  /* 0x0000000c004c8947 */ /* 0x000fea0003800000 */
[----:B------:R-:W-:Y:S02]  /*ff30*/  ISETP.GE.U32.AND P0, PT, R4, 0x8, PT ;  /* 0x000000080400780c */ /* 0x000fe40003f06070 */
[----:B------:R-:W-:-:S11]  /*ff40*/  ISETP.NE.AND P1, PT, R5, RZ, PT ;  /* 0x000000ff0500720c */ /* 0x000fd60003f25270 */
[----:B------:R-:W-:Y:S05]  /*ff50*/  @!P0 BRA `(.L_x_56) ;  /* 0x0000000400988947 */ /* 0x000fea0003800000 */
[----:B------:R-:W0:Y:S08]  /*ff60*/  LDC R19, c[0x0][0x604] ;  /* 0x00018100ff137b82 */ /* 0x000e300000000800 */
[----:B------:R-:W1:Y:S01]  /*ff70*/  LDC R21, c[0x0][0x608] ;  /* 0x00018200ff157b82 */ /* 0x000e620000000800 */
[----:B0-----:R-:W-:-:S04]  /*ff80*/  IMAD R11, R8, R19, RZ ;  /* 0x00000013080b7224 */ /* 0x001fc800078e02ff */
[----:B------:R-:W-:-:S04]  /*ff90*/  IMAD.WIDE R10, R11, 0x2, R24 ;  /* 0x000000020b0a7825 */ /* 0x000fc800078e0218 */
[----:B-1----:R-:W-:Y:S01]  /*ffa0*/  IMAD R13, R8, R21, RZ ;  /* 0x00000015080d7224 */ /* 0x002fe200078e02ff */
[----:B------:R0:W2:Y:S03]  /*ffb0*/  LDG.E.U16 R7, desc[UR6][R10.64] ;  /* 0x000000060a077981 */ /* 0x0000a6000c1e1500 */
[----:B------:R-:W-:-:S05]  /*ffc0*/  IMAD.WIDE R12, R13, 0x2, R26 ;  /* 0x000000020d0c7825 */ /* 0x000fca00078e021a */
[----:B------:R-:W3:Y:S01]  /*ffd0*/  LDG.E.U16 R9, desc[UR6][R12.64] ;  /* 0x000000060c097981 */ /* 0x000ee2000c1e1500 */
[----:B------:R-:W-:-:S04]  /*ffe0*/  IMAD.WIDE R14, R19, 0x2, R10 ;  /* 0x00000002130e7825 */ /* 0x000fc800078e020a */
[----:B------:R-:W-:Y:S01]  /*fff0*/  IMAD.WIDE R16, R21, 0x2, R12 ;  /* 0x0000000215107825 */ /* 0x000fe200078e020c */
[----:B------:R-:W4:Y:S04]  /*10000*/  LDG.E.U16 R29, desc[UR6][R14.64] ;  /* 0x000000060e1d7981 */ /* 0x000f28000c1e1500 */
[----:B------:R1:W4:Y:S01]  /*10010*/  LDG.E.U16 R28, desc[UR6][R16.64] ;  /* 0x00000006101c7981 */ /* 0x000322000c1e1500 */
        /* <DEDUP_REMOVED lines=9> */
[C---:B------:R-:W-:Y:S01]  /*100b0*/  IMAD.WIDE R46, R21.reuse, 0x2, R42 ;  /* 0x00000002152e7825 */ /* 0x040fe200078e022a */
[----:B------:R-:W4:Y:S04]  /*100c0*/  LDG.E.U16 R34, desc[UR6][R44.64] ;  /* 0x000000062c227981 */ /* 0x000f28000c1e1500 */
[----:B------:R-:W4:Y:S01]  /*100d0*/  LDG.E.U16 R35, desc[UR6][R46.64] ;  /* 0x000000062e237981 */ /* 0x000f22000c1e1500 */
[----:B0-----:R-:W-:-:S04]  /*100e0*/  IMAD.WIDE R10, R21, 0x2, R46 ;  /* 0x00000002150a7825 */ /* 0x001fc800078e022e */
[C---:B-1----:R-:W-:Y:S01]  /*100f0*/  IMAD.WIDE R16, R19.reuse, 0x2, R44 ;  /* 0x0000000213107825 */ /* 0x042fe200078e022c */
[----:B------:R-:W4:Y:S04]  /*10100*/  LDG.E.U16 R37, desc[UR6][R10.64] ;  /* 0x000000060a257981 */ /* 0x000f28000c1e1500 */
[----:B------:R3:W4:Y:S01]  /*10110*/  LDG.E.U16 R36, desc[UR6][R16.64] ;  /* 0x0000000610247981 */ /* 0x000722000c1e1500 */
[----:B------:R-:W-:-:S04]  /*10120*/  IMAD.WIDE R12, R19, 0x2, R16 ;  /* 0x00000002130c7825 */ /* 0x000fc800078e0210 */
[----:B------:R-:W-:Y:S01]  /*10130*/  IMAD.WIDE R14, R21, 0x2, R10 ;  /* 0x00000002150e7825 */ /* 0x000fe200078e020a */
[----:B------:R0:W4:Y:S04]  /*10140*/  LDG.E.U16 R38, desc[UR6][R12.64] ;  /* 0x000000060c267981 */ /* 0x000128000c1e1500 */
        /* <DEDUP_REMOVED lines=71> */
.L_x_56:
[----:B------:R-:W-:Y:S05]  /*105c0*/  @!P1 BRA `(.L_x_55) ;  /* 0x0000000400a49947 */ /* 0x000fea0003800000 */
[----:B------:R-:W-:Y:S02]  /*105d0*/  ISETP.GE.U32.AND P0, PT, R5, 0x4, PT ;  /* 0x000000040500780c */ /* 0x000fe40003f06070 */
[----:B------:R-:W-:-:S04]  /*105e0*/  LOP3.LUT R30, R0, 0x3, RZ, 0xc0, !PT ;  /* 0x00000003001e7812 */ /* 0x000fc800078ec0ff */
[----:B------:R-:W-:-:S07]  /*105f0*/  ISETP.NE.AND P1, PT, R30, RZ, PT ;  /* 0x000000ff1e00720c */ /* 0x000fce0003f25270 */
[----:B------:R-:W-:Y:S06]  /*10600*/  @!P0 BRA `(.L_x_57) ;  /* 0x0000000000d88947 */ /* 0x000fec0003800000 */
        /* <DEDUP_REMOVED lines=54> */
.L_x_57:
[----:B------:R-:W-:Y:S05]  /*10970*/  @!P1 BRA `(.L_x_55) ;  /* 0x0000000000b89947 */ /* 0x000fea0003800000 */
[----:B------:R-:W0:Y:S08]  /*10980*/  LDC R11, c[0x0][0x604] ;  /* 0x00018100ff0b7b82 */ /* 0x000e300000000800 */
[----:B------:R-:W1:Y:S01]  /*10990*/  LDC R13, c[0x0][0x608] ;  /* 0x00018200ff0d7b82 */ /* 0x000e620000000800 */
[----:B0-----:R-:W-:-:S04]  /*109a0*/  IMAD R7, R8, R11, RZ ;  /* 0x0000000b08077224 */ /* 0x001fc800078e02ff */
[----:B------:R-:W-:-:S04]  /*109b0*/  IMAD.WIDE R24, R7, 0x2, R24 ;  /* 0x0000000207187825 */ /* 0x000fc800078e0218 */
[----:B-1----:R-:W-:Y:S01]  /*109c0*/  IMAD R9, R8, R13, RZ ;  /* 0x0000000d08097224 */ /* 0x002fe200078e02ff */
[----:B------:R-:W2:Y:S03]  /*109d0*/  LDG.E.U16 R7, desc[UR6][R24.64] ;  /* 0x0000000618077981 */ /* 0x000ea6000c1e1500 */
[----:B------:R-:W-:-:S05]  /*109e0*/  IMAD.WIDE R26, R9, 0x2, R26 ;  /* 0x00000002091a7825 */ /* 0x000fca00078e021a */
        /* <DEDUP_REMOVED lines=39> */
.L_x_55:
[----:B-----5:R0:W-:Y:S01]  /*10c60*/  STG.E.U16 desc[UR6][R22.64], R51 ;  /* 0x0000003316007986 */ /* 0x0201e2000c101506 */
[----:B------:R-:W-:-:S04]  /*10c70*/  IADD3 R3, PT, PT, R3, 0x80, RZ ;  /* 0x0000008003037810 */ /* 0x000fc80007ffe0ff */
[----:B------:R-:W-:-:S13]  /*10c80*/  ISETP.GE.AND P0, PT, R3, UR4, PT ;  /* 0x0000000403007c0c */ /* 0x000fda000bf06270 */
[----:B0-----:R-:W-:Y:S05]  /*10c90*/  @P0 BRA `(.L_x_58) ;  /* 0x0000006000680947 */ /* 0x001fea0003800000 */
[----:B------:R-:W0:Y:S01]  /*10ca0*/  LDCU.64 UR8, c[0x0][0x390] ;  /* 0x00007200ff0877ac */ /* 0x000e220008000a00 */
[----:B------:R-:W-:Y:S01]  /*10cb0*/  HFMA2 R8, -RZ, RZ, 0, 0 ;  /* 0x00000000ff087431 */ /* 0x000fe200000001ff */
        /* <DEDUP_REMOVED lines=34> */
[----:B------:R-:W-:-:S05]  /*10ee0*/  SHF.R.U32.HI R9, RZ, UR9, R8 ;  /* 0x00000009ff097c19 */ /* 0x000fca0008011608 */
[----:B------:R-:W-:-:S04]  /*10ef0*/  IMAD.MOV R7, RZ, RZ, -R9 ;  /* 0x000000ffff077224 */ /* 0x000fc800078e0a09 */
        /* <DEDUP_REMOVED lines=310> */
.L_x_59:
        /* <DEDUP_REMOVED lines=16> */
[----:B------:R-:W-:-:S03]  /*12360*/  MOV R7, RZ ;  /* 0x000000ff00077202 */ /* 0x000fc60000000f00 */
[----:B------:R-:W-:Y:S02]  /*12370*/  IMAD.MOV R13, RZ, RZ, -R8 ;  /* 0x000000ffff0d7224 */ /* 0x000fe400078e0a08 */
[----:B------:R-:W1:Y:S05]  /*12380*/  LDC R10, c[0x0][0x608] ;  /* 0x00018200ff0a7b82 */ /* 0x000e6a0000000800 */
.L_x_61:
        /* <DEDUP_REMOVED lines=33> */
[C---:B-1----:R-:W-:Y:S01]  /*125a0*/  IMAD.WIDE R30, R9.reuse, 0x2, R30 ;  /* 0x00000002091e7825 */ /* 0x042fe200078e021e */
        /* <DEDUP_REMOVED lines=10> */
[----:B-1----:R-:W-:-:S04]  /*12650*/  IMAD.WIDE R34, R9, 0x2, R34 ;  /* 0x0000000209227825 */ /* 0x002fc800078e0222 */
[----:B------:R-:W-:Y:S01]  /*12660*/  IMAD.WIDE R30, R10, 0x2, R36 ;  /* 0x000000020a1e7825 */ /* 0x000fe200078e0224 */
[----:B------:R2:W4:Y:S04]  /*12670*/  LDG.E.U16 R52, desc[UR6][R34.64] ;  /* 0x0000000622347981 */ /* 0x000528000c1e1500 */
[----:B------:R-:W4:Y:S01]  /*12680*/  LDG.E.U16 R53, desc[UR6][R30.64] ;  /* 0x000000061e357981 */ /* 0x000f22000c1e1500 */
[----:B------:R-:W-:-:S04]  /*12690*/  IMAD.WIDE R28, R9, 0x2, R34 ;  /* 0x00000002091c7825 */ /* 0x000fc800078e0222 */
[----:B------:R-:W-:-:S04]  /*126a0*/  IMAD.WIDE R32, R10, 0x2, R30 ;  /* 0x000000020a207825 */ /* 0x000fc800078e021e */
[----:B0-----:R-:W-:Y:S01]  /*126b0*/  IMAD.WIDE R36, R9, 0x2, R28 ;  /* 0x0000000209247825 */ /* 0x001fe200078e021c */
[----:B------:R0:W4:Y:S04]  /*126c0*/  LDG.E.U16 R30, desc[UR6][R28.64] ;  /* 0x000000061c1e7981 */ /* 0x000128000c1e1500 */
[----:B------:R1:W4:Y:S01]  /*126d0*/  LDG.E.U16 R31, desc[UR6][R32.64] ;  /* 0x00000006201f7981 */ /* 0x000322000c1e1500 */
[----:B-----5:R-:W-:Y:S02]  /*126e0*/  SHF.L.U32 R51, R51, 0x10, RZ ;  /* 0x0000001033337819 */ /* 0x020fe400000006ff */
[----:B--2---:R-:W-:Y:S02]  /*126f0*/  SHF.L.U32 R34, R39, 0x10, RZ ;  /* 0x0000001027227819 */ /* 0x004fe400000006ff */
[----:B---3--:R-:W-:-:S05]  /*12700*/  SHF.L.U32 R35, R38, 0x10, RZ ;  /* 0x0000001026237819 */ /* 0x008fca00000006ff */
        /* <DEDUP_REMOVED lines=14> */
[----:B------:R-:W2:Y:S03]  /*127f0*/  LDG.E.U16 R51, desc[UR6][R32.64] ;  /* 0x0000000620337981 */ /* 0x000ea6000c1e1500 */
[----:B---3--:R-:W1:Y:S01]  /*12800*/  F2F.BF16.F32 R38, R15 ;  /* 0x0000000f00267304 */ /* 0x008e620000202000 */
[----:B------:R-:W-:Y:S01]  /*12810*/  SHF.L.U32 R14, R14, 0x10, RZ ;  /* 0x000000100e0e7819 */ /* 0x000fe200000006ff */
[----:B------:R3:W2:Y:S01]  /*12820*/  LDG.E.U16 R39, desc[UR6][R28.64] ;  /* 0x000000061c277981 */ /* 0x0006a2000c1e1500 */
        /* <DEDUP_REMOVED lines=90> */
[----:B----4-:R-:W-:Y:S01]  /*12dd0*/  SHF.L.U32 R35, R35, 0x10, RZ ;  /* 0x0000001023237819 */ /* 0x010fe200000006ff */
[----:B--2---:R-:W-:Y:S01]  /*12de0*/  IMAD.U32 R34, R34, 0x10000, RZ ;  /* 0x0001000022227824 */ /* 0x004fe200078e00ff */
        /* <DEDUP_REMOVED lines=32> */
.L_x_60:
        /* <DEDUP_REMOVED lines=28> */
[----:B0-----:R-:W-:-:S04]  /*131b0*/  IMAD.WIDE R16, R19, 0x2, R44 ;  /* 0x0000000213107825 */ /* 0x001fc800078e022c */
        /* <DEDUP_REMOVED lines=21> */
[----:B------:R-:W1:Y:S08]  /*13310*/  F2F.BF16.F32 R28, R28 ;  /* 0x0000001c001c7304 */ /* 0x000e700000202000 */
[----:B------:R-:W0:Y:S01]  /*13320*/  F2F.BF16.F32 R10, R10 ;  /* 0x0000000a000a7304 */ /* 0x000e220000202000 */
[----:B------:R-:W-:-:S02]  /*13330*/  SHF.L.U32 R31, R31, 0x10, RZ ;  /* 0x000000101f1f7819 */ /* 0x000fc400000006ff */
[----:B------:R-:W-:Y:S02]  /*13340*/  SHF.L.U32 R30, R30, 0x10, RZ ;  /* 0x000000101e1e7819 */ /* 0x000fe400000006ff */
[----:B-1----:R-:W-:-:S03]  /*13350*/  SHF.L.U32 R12, R28, 0x10, RZ ;  /* 0x000000101c0c7819 */ /* 0x002fc600000006ff */
        /* <DEDUP_REMOVED lines=51> */
.L_x_63:
        /* <DEDUP_REMOVED lines=59> */
.L_x_64:
        /* <DEDUP_REMOVED lines=9> */
[----:B------:R-:W-:Y:S02]  /*13ad0*/  ISETP.NE.AND P0, PT, R30, 0x1, PT ;  /* 0x000000011e00780c */ /* 0x000fe40003f05270 */
[----:B-----5:R-:W-:Y:S02]  /*13ae0*/  SHF.L.U32 R51, R51, 0x10, RZ ;  /* 0x0000001033337819 */ /* 0x020fe400000006ff */
[----:B--2---:R-:W-:Y:S01]  /*13af0*/  SHF.L.U32 R7, R7, 0x10, RZ ;  /* 0x0000001007077819 */ /* 0x004fe200000006ff */
[----:B---3--:R-:W-:-:S04]  /*13b00*/  IMAD.U32 R8, R8, 0x10000, RZ ;  /* 0x0001000008087824 */ /* 0x008fc800078e00ff */
        /* <DEDUP_REMOVED lines=34> */
.L_x_62:
[----:B-----5:R0:W-:Y:S01]  /*13d30*/  STG.E.U16 desc[UR6][R22.64], R51 ;  /* 0x0000003316007986 */ /* 0x0201e2000c101506 */
[----:B------:R-:W-:-:S07]  /*13d40*/  IADD3 R3, PT, PT, R3, 0x80, RZ ;  /* 0x0000008003037810 */ /* 0x000fce0007ffe0ff */
.L_x_51:
[----:B------:R-:W-:-:S13]  /*13d50*/  ISETP.GE.AND P0, PT, R3, UR4, PT ;  /* 0x0000000403007c0c */ /* 0x000fda000bf06270 */
[----:B------:R-:W-:Y:S05]  /*13d60*/  @P0 BRA `(.L_x_65) ;  /* 0x0000006000700947 */ /* 0x000fea0003800000 */
[----:B------:R-:W1:Y:S01]  /*13d70*/  LDCU.64 UR8, c[0x0][0x390] ;  /* 0x00007200ff0877ac */ /* 0x000e620008000a00 */
[----:B------:R-:W-:Y:S01]  /*13d80*/  HFMA2 R8, -RZ, RZ, 0, 0 ;  /* 0x00000000ff087431 */ /* 0x000fe200000001ff */
[----:B------:R-:W-:Y:S01]  /*13d90*/  MOV R9, R3 ;  /* 0x0000000300097202 */ /* 0x000fe20000000f00 */
[----:B------:R-:W2:Y:S01]  /*13da0*/  LDCU UR5, c[0x0][0x38c] ;  /* 0x00007180ff0577ac */ /* 0x000ea20008000800 */
[----:B------:R-:W-:Y:S01]  /*13db0*/  ISETP.NE.AND P0, PT, R2, RZ, PT ;  /* 0x000000ff0200720c */ /* 0x000fe20003f05270 */
[----:B------:R-:W0:Y:S01]  /*13dc0*/  LDCU.64 UR10, c[0x0][0x4b8] ;  /* 0x00009700ff0a77ac */ /* 0x000e220008000a00 */
[----:B-1----:R-:W-:Y:S01]  /*13dd0*/  IMAD.HI.U32 R8, R3, UR8, R8 ;  /* 0x0000000803087c27 */ /* 0x002fe2000f8e0008 */
[----:B------:R-:W1:Y:S04]  /*13de0*/  LDCU UR8, c[0x0][0x4c0] ;  /* 0x00009800ff0877ac */ /* 0x000e680008000800 */
[----:B------:R-:W-:-:S04]  /*13df0*/  SHF.R.U32.HI R9, RZ, UR9, R8 ;  /* 0x00000009ff097c19 */ /* 0x000fc80008011608 */
[----:B------:R-:W-:-:S05]  /*13e00*/  IADD3 R26, PT, PT, -R9, RZ, RZ ;  /* 0x000000ff091a7210 */ /* 0x000fca0007ffe1ff */
[----:B--2---:R-:W-:-:S04]  /*13e10*/  IMAD R26, R26, UR5, R3 ;  /* 0x000000051a1a7c24 */ /* 0x004fc8000f8e0203 */
[C---:B0-----:R-:W-:Y:S02]  /*13e20*/  IMAD R23, R26.reuse, UR10, RZ ;  /* 0x0000000a1a177c24 */ /* 0x041fe4000f8e02ff */
[C---:B------:R-:W-:Y:S02]  /*13e30*/  IMAD R24, R26.reuse, UR11, RZ ;  /* 0x0000000b1a187c24 */ /* 0x040fe4000f8e02ff */
[----:B-1----:R-:W-:Y:S01]  /*13e40*/  IMAD R26, R26, UR8, RZ ;  /* 0x000000081a1a7c24 */ /* 0x002fe2000f8e02ff */
        /* <DEDUP_REMOVED lines=334> */
.L_x_66:
        /* <DEDUP_REMOVED lines=16> */
[----:B------:R-:W-:Y:S01]  /*15430*/  BSSY.RECONVERGENT B2, `(.L_x_67) ;  /* 0x00000ca000027945 */ /* 0x000fe20003800200 */
[----:B------:R-:W-:Y:S01]  /*15440*/  IMAD.MOV.U32 R7, RZ, RZ, RZ ;  /* 0x000000ffff077224 */ /* 0x000fe200078e00ff */
[----:B------:R-:W-:-:S03]  /*15450*/  IADD3 R13, PT, PT, -R8, RZ, RZ ;  /* 0x000000ff080d7210 */ /* 0x000fc60007ffe1ff */
[----:B------:R-:W1:Y:S04]  /*15460*/  LDC R10, c[0x0][0x608] ;  /* 0x00018200ff0a7b82 */ /* 0x000e680000000800 */
.L_x_68:
        /* <DEDUP_REMOVED lines=165> */
[----:B----4-:R-:W-:Y:S02]  /*15ec0*/  SHF.L.U32 R35, R35, 0x10, RZ ;  /* 0x0000001023237819 */ /* 0x010fe400000006ff */
        /* <DEDUP_REMOVED lines=33> */
.L_x_67:
        /* <DEDUP_REMOVED lines=106> */
.L_x_70:
        /* <DEDUP_REMOVED lines=10> */
[----:B------:R-:W2:Y:S03]  /*16820*/  LDG.E.U16 R31, desc[UR6][R12.64] ;  /* 0x000000060c1f7981 */ /* 0x000ea6000c1e1500 */
[----:B------:R-:W-:-:S05]  /*16830*/  IMAD.WIDE R10, R11, 0x2, R24 ;  /* 0x000000020b0a7825 */ /* 0x000fca00078e0218 */
        /* <DEDUP_REMOVED lines=47> */
.L_x_71:
[----:B------:R-:W-:Y:S05]  /*16b30*/  @!P1 BRA `(.L_x_69) ;  /* 0x0000000000b89947 */ /* 0x000fea0003800000 */
[----:B------:R-:W0:Y:S08]  /*16b40*/  LDC R13, c[0x0][0x608] ;  /* 0x00018200ff0d7b82 */ /* 0x000e300000000800 */
[----:B------:R-:W1:Y:S01]  /*16b50*/  LDC R11, c[0x0][0x604] ;  /* 0x00018100ff0b7b82 */ /* 0x000e620000000800 */
[----:B0-----:R-:W-:-:S04]  /*16b60*/  IMAD R9, R8, R13, RZ ;  /* 0x0000000d08097224 */ /* 0x001fc800078e02ff */
[----:B------:R-:W-:-:S04]  /*16b70*/  IMAD.WIDE R26, R9, 0x2, R26 ;  /* 0x00000002091a7825 */ /* 0x000fc800078e021a */
[----:B-1----:R-:W-:Y:S02]  /*16b80*/  IMAD R7, R8, R11, RZ ;  /* 0x0000000b08077224 */ /* 0x002fe400078e02ff */
[----:B------:R-:W2:Y:S02]  /*16b90*/  LDG.E.U16 R8, desc[UR6][R26.64] ;  /* 0x000000061a087981 */ /* 0x000ea4000c1e1500 */
        /* <DEDUP_REMOVED lines=40> */
.L_x_69:
[----:B-----5:R0:W-:Y:S01]  /*16e20*/  STG.E.U16 desc[UR6][R22.64], R51 ;  /* 0x0000003316007986 */ /* 0x0201e2000c101506 */
[----:B------:R-:W-:-:S07]  /*16e30*/  IADD3 R3, PT, PT, R3, 0x80, RZ ;  /* 0x0000008003037810 */ /* 0x000fce0007ffe0ff */
.L_x_58:
[----:B------:R-:W-:-:S13]  /*16e40*/  ISETP.GE.AND P0, PT, R3, UR4, PT ;  /* 0x0000000403007c0c */ /* 0x000fda000bf06270 */
[----:B------:R-:W-:Y:S05]  /*16e50*/  @P0 BRA `(.L_x_72) ;  /* 0x0000006000700947 */ /* 0x000fea0003800000 */
[----:B------:R-:W1:Y:S01]  /*16e60*/  LDCU.64 UR8, c[0x0][0x390] ;  /* 0x00007200ff0877ac */ /* 0x000e620008000a00 */
[----:B------:R-:W-:Y:S02]  /*16e70*/  MOV R8, RZ ;  /* 0x000000ff00087202 */ /* 0x000fe40000000f00 */
        /* <DEDUP_REMOVED lines=323> */
[----:B------:R-:W-:Y:S01]  /*182b0*/  HFMA2 R8, -RZ, RZ, 0, 0 ;  /* 0x00000000ff087431 */ /* 0x000fe200000001ff */
        /* <DEDUP_REMOVED lines=22> */
.L_x_73:
        /* <DEDUP_REMOVED lines=20> */
.L_x_75:
        /* <DEDUP_REMOVED lines=68> */
[----:B------:R-:W-:Y:S01]  /*189a0*/  SHF.L.U32 R11, R11, 0x10, RZ ;  /* 0x000000100b0b7819 */ /* 0x000fe200000006ff */
[----:B------:R-:W-:Y:S01]  /*189b0*/  IMAD.WIDE R28, R9, 0x2, R36 ;  /* 0x00000002091c7825 */ /* 0x000fe200078e0224 */
[----:B------:R-:W-:-:S03]  /*189c0*/  SHF.L.U32 R14, R14, 0x10, RZ ;  /* 0x000000100e0e7819 */ /* 0x000fc600000006ff */
[----:B---3--:R-:W1:Y:S01]  /*189d0*/  F2F.BF16.F32 R38, R15 ;  /* 0x0000000f00267304 */ /* 0x008e620000202000 */
[----:B------:R-:W3:Y:S01]  /*189e0*/  LDG.E.U16 R51, desc[UR6][R32.64] ;  /* 0x0000000620337981 */ /* 0x000ee2000c1e1500 */
[----:B0-----:R-:W-:Y:S01]  /*189f0*/  SHF.L.U32 R17, R17, 0x10, RZ ;  /* 0x0000001011117819 */ /* 0x001fe200000006ff */
[----:B------:R-:W-:Y:S02]  /*18a00*/  FMUL.FTZ R11, R11, R14 ;  /* 0x0000000e0b0b7220 */ /* 0x000fe40000410000 */
[----:B------:R0:W3:Y:S01]  /*18a10*/  LDG.E.U16 R39, desc[UR6][R28.64] ;  /* 0x000000061c277981 */ /* 0x0000e2000c1e1500 */
[----:B-1----:R-:W-:-:S05]  /*18a20*/  SHF.L.U32 R38, R38, 0x10, RZ ;  /* 0x0000001026267819 */ /* 0x002fca00000006ff */
[----:B------:R-:W-:Y:S01]  /*18a30*/  FADD.FTZ R17, R38, R17 ;  /* 0x0000001126117221 */ /* 0x000fe20000010000 */
[----:B------:R-:W0:Y:S08]  /*18a40*/  F2F.BF16.F32 R11, R11 ;  /* 0x0000000b000b7304 */ /* 0x000e300000202000 */
[----:B------:R-:W1:Y:S01]  /*18a50*/  F2F.BF16.F32 R17, R17 ;  /* 0x0000001100117304 */ /* 0x000e620000202000 */
[----:B------:R-:W-:-:S02]  /*18a60*/  SHF.L.U32 R49, R49, 0x10, RZ ;  /* 0x0000001031317819 */ /* 0x000fc400000006ff */
[----:B------:R-:W-:Y:S01]  /*18a70*/  SHF.L.U32 R16, R16, 0x10, RZ ;  /* 0x0000001010107819 */ /* 0x000fe200000006ff */
[----:B------:R-:W-:Y:S01]  /*18a80*/  IMAD.WIDE R14, R9, 0x2, R28 ;  /* 0x00000002090e7825 */ /* 0x000fe200078e021c */
[----:B0-----:R-:W-:-:S03]  /*18a90*/  SHF.L.U32 R29, R11, 0x10, RZ ;  /* 0x000000100b1d7819 */ /* 0x001fc600000006ff */
[----:B------:R-:W-:Y:S01]  /*18aa0*/  FMUL.FTZ R49, R49, R16 ;  /* 0x0000001031317220 */ /* 0x000fe20000410000 */
[----:B------:R-:W-:Y:S01]  /*18ab0*/  IMAD.WIDE R36, R10, 0x2, R32 ;  /* 0x000000020a247825 */ /* 0x000fe200078e0220 */
[----:B------:R0:W3:Y:S01]  /*18ac0*/  LDG.E.U16 R14, desc[UR6][R14.64] ;  /* 0x000000060e0e7981 */ /* 0x0000e2000c1e1500 */
[----:B-1----:R-:W-:-:S04]  /*18ad0*/  SHF.L.U32 R16, R17, 0x10, RZ ;  /* 0x0000001011107819 */ /* 0x002fc800000006ff */
[----:B------:R-:W3:Y:S01]  /*18ae0*/  LDG.E.U16 R36, desc[UR6][R36.64] ;  /* 0x0000000624247981 */ /* 0x000ee2000c1e1500 */
[----:B------:R-:W-:Y:S01]  /*18af0*/  FADD.FTZ R16, R16, R29 ;  /* 0x0000001d10107221 */ /* 0x000fe20000010000 */
[----:B------:R-:W1:Y:S08]  /*18b00*/  F2F.BF16.F32 R49, R49 ;  /* 0x0000003100317304 */ /* 0x000e700000202000 */
[----:B------:R-:W0:Y:S01]  /*18b10*/  F2F.BF16.F32 R16, R16 ;  /* 0x0000001000107304 */ /* 0x000e220000202000 */
[----:B------:R-:W-:Y:S01]  /*18b20*/  SHF.L.U32 R50, R50, 0x10, RZ ;  /* 0x0000001032327819 */ /* 0x000fe200000006ff */
[----:B------:R-:W-:Y:S01]  /*18b30*/  IMAD.U32 R47, R47, 0x10000, RZ ;  /* 0x000100002f2f7824 */ /* 0x000fe200078e00ff */
        /* <DEDUP_REMOVED lines=99> */
[----:B------:R-:W-:-:S04]  /*19170*/  IMAD R12, R9, 0x10, R12 ;  /* 0x00000010090c7824 */ /* 0x000fc800078e020c */
[----:B------:R-:W-:Y:S02]  /*19180*/  F2FP.BF16.F32.PACK_AB R15, RZ, R15 ;  /* 0x0000000fff0f723e */ /* 0x000fe400000010ff */
[----:B------:R-:W-:Y:S02]  /*19190*/  LEA R7, R10, R7, 0x4 ;  /* 0x000000070a077211 */ /* 0x000fe400078e20ff */
[----:B------:R-:W-:Y:S01]  /*191a0*/  PRMT R51, R15, 0x7610, R51 ;  /* 0x000076100f337816 */ /* 0x000fe20000000033 */
[----:B------:R-:W-:Y:S06]  /*191b0*/  @P1 BRA `(.L_x_75) ;  /* 0xfffffff000e81947 */ /* 0x000fec000383ffff */
[----:B------:R-:W-:Y:S05]  /*191c0*/  BSYNC.RECONVERGENT B2 ;  /* 0x0000000000027941 */ /* 0x000fea0003800200 */
.L_x_74:
        /* <DEDUP_REMOVED lines=103> */
[----:B------:R-:W-:-:S04]  /*19840*/  VIADD R8, R8, 0x8 ;  /* 0x0000000808087836 */ /* 0x000fc80000000000 */
[----:B------:R-:W-:-:S04]  /*19850*/  F2FP.BF16.F32.PACK_AB R10, RZ, R10 ;  /* 0x0000000aff0a723e */ /* 0x000fc800000010ff */
[----:B------:R-:W-:-:S07]  /*19860*/  PRMT R51, R10, 0x7610, R51 ;  /* 0x000076100a337816 */ /* 0x000fce0000000033 */
.L_x_77:
        /* <DEDUP_REMOVED lines=25> */
[----:B-----5:R-:W-:Y:S01]  /*19a00*/  SHF.L.U32 R51, R51, 0x10, RZ ;  /* 0x0000001033337819 */ /* 0x020fe200000006ff */
[----:B------:R-:W-:Y:S01]  /*19a10*/  VIADD R8, R8, 0x4 ;  /* 0x0000000408087836 */ /* 0x000fe20000000000 */
[----:B--2---:R-:W-:Y:S02]  /*19a20*/  SHF.L.U32 R9, R9, 0x10, RZ ;  /* 0x0000001009097819 */ /* 0x004fe400000006ff */
        /* <DEDUP_REMOVED lines=31> */
.L_x_78:
        /* <DEDUP_REMOVED lines=47> */
.L_x_76:
[----:B-----5:R1:W-:Y:S01]  /*19f10*/  STG.E.U16 desc[UR6][R22.64], R51 ;  /* 0x0000003316007986 */ /* 0x0203e2000c101506 */
[----:B------:R-:W-:-:S07]  /*19f20*/  IADD3 R3, PT, PT, R3, 0x80, RZ ;  /* 0x0000008003037810 */ /* 0x000fce0007ffe0ff */
.L_x_65:
[----:B------:R-:W-:-:S13]  /*19f30*/  ISETP.GE.AND P0, PT, R3, UR4, PT ;  /* 0x0000000403007c0c */ /* 0x000fda000bf06270 */
[----:B------:R-:W-:Y:S05]  /*19f40*/  @P0 BRA `(.L_x_79) ;  /* 0x0000006000740947 */ /* 0x000fea0003800000 */
[----:B------:R-:W2:Y:S01]  /*19f50*/  LDCU.64 UR8, c[0x0][0x390] ;  /* 0x00007200ff0877ac */ /* 0x000ea20008000a00 */
[----:B------:R-:W-:Y:S02]  /*19f60*/  MOV R8, RZ ;  /* 0x000000ff00087202 */ /* 0x000fe40000000f00 */
[----:B------:R-:W-:Y:S01]  /*19f70*/  MOV R9, R3 ;  /* 0x0000000300097202 */ /* 0x000fe20000000f00 */
[----:B------:R-:W3:Y:S01]  /*19f80*/  LDCU UR5, c[0x0][0x38c] ;  /* 0x00007180ff0577ac */ /* 0x000ee20008000800 */
[----:B------:R-:W-:Y:S01]  /*19f90*/  ISETP.NE.AND P0, PT, R2, RZ, PT ;  /* 0x000000ff0200720c */ /* 0x000fe20003f05270 */
[----:B------:R-:W0:Y:S01]  /*19fa0*/  LDCU.64 UR10, c[0x0][0x4b8] ;  /* 0x00009700ff0a77ac */ /* 0x000e220008000a00 */
[----:B--2---:R-:W-:Y:S01]  /*19fb0*/  IMAD.HI.U32 R8, R3, UR8, R8 ;  /* 0x0000000803087c27 */ /* 0x004fe2000f8e0008 */
[----:B------:R-:W2:Y:S04]  /*19fc0*/  LDCU UR8, c[0x0][0x4c0] ;  /* 0x00009800ff0877ac */ /* 0x000ea80008000800 */
[----:B------:R-:W-:-:S04]  /*19fd0*/  SHF.R.U32.HI R9, RZ, UR9, R8 ;  /* 0x00000009ff097c19 */ /* 0x000fc80008011608 */
[----:B------:R-:W-:-:S05]  /*19fe0*/  IADD3 R26, PT, PT, -R9, RZ, RZ ;  /* 0x000000ff091a7210 */ /* 0x000fca0007ffe1ff */
[----:B---3--:R-:W-:-:S04]  /*19ff0*/  IMAD R26, R26, UR5, R3 ;  /* 0x000000051a1a7c24 */ /* 0x008fc8000f8e0203 */
[C---:B01----:R-:W-:Y:S02]  /*1a000*/  IMAD R23, R26.reuse, UR10, RZ ;  /* 0x0000000a1a177c24 */ /* 0x043fe4000f8e02ff */
[C---:B------:R-:W-:Y:S02]  /*1a010*/  IMAD R24, R26.reuse, UR11, RZ ;  /* 0x0000000b1a187c24 */ /* 0x040fe4000f8e02ff */
[----:B--2---:R-:W-:Y:S01]  /*1a020*/  IMAD R26, R26, UR8, RZ ;  /* 0x000000081a1a7c24 */ /* 0x004fe2000f8e02ff */
        /* <DEDUP_REMOVED lines=334> */
.L_x_80:
[----:B------:R-:W0:Y:S02]  /*1b510*/  LDCU.64 UR8, c[0x0][0x5e8] ;  /* 0x0000bd00ff0877ac */ /* 0x000e240008000a00 */
[----:B0-----:R-:W-:-:S04]  /*1b520*/  IADD3 R22, P0, PT, R23, UR8, RZ ;  /* 0x0000000817167c10 */ /* 0x001fc8000ff1e0ff */
[----:B------:R-:W-:Y:S01]  /*1b530*/  IADD3.X R23, PT, PT, RZ, UR9, RZ, P0, !PT ;  /* 0x00000009ff177c10 */ /* 0x000fe200087fe4ff */
[----:B------:R-:W0:Y:S04]  /*1b540*/  LDCU.128 UR8, c[0x0][0x5f0] ;  /* 0x0000be00ff0877ac */ /* 0x000e280008000c00 */
[----:B------:R1:W5:Y:S01]  /*1b550*/  LDG.E.U16 R51, desc[UR6][R22.64] ;  /* 0x0000000616337981 */ /* 0x000362000c1e1500 */
[----:B------:R-:W-:Y:S01]  /*1b560*/  ISETP.GE.U32.AND P3, PT, R0, 0x10, PT ;  /* 0x000000100000780c */ /* 0x000fe20003f66070 */
[----:B------:R-:W-:Y:S01]  /*1b570*/  IMAD.MOV.U32 R8, RZ, RZ, RZ ;  /* 0x000000ffff087224 */ /* 0x000fe200078e00ff */
[----:B------:R-:W-:Y:S02]  /*1b580*/  ISETP.NE.AND P0, PT, R4, RZ, PT ;  /* 0x000000ff0400720c */ /* 0x000fe40003f05270 */
[----:B0-----:R-:W-:-:S02]  /*1b590*/  IADD3 R24, P1, PT, R24, UR8, RZ ;  /* 0x0000000818187c10 */ /* 0x001fc4000ff3e0ff */
[----:B------:R-:W-:Y:S02]  /*1b5a0*/  IADD3 R26, P2, PT, R26, UR10, RZ ;  /* 0x0000000a1a1a7c10 */ /* 0x000fe4000ff5e0ff */
[----:B------:R-:W-:Y:S02]  /*1b5b0*/  IADD3.X R25, PT, PT, RZ, UR9, RZ, P1, !PT ;  /* 0x00000009ff197c10 */ /* 0x000fe40008ffe4ff */
[----:B------:R-:W-:-:S03]  /*1b5c0*/  IADD3.X R27, PT, PT, RZ, UR11, RZ, P2, !PT ;  /* 0x0000000bff1b7c10 */ /* 0x000fc600097fe4ff */
[----:B-1----:R-:W-:Y:S06]  /*1b5d0*/  @!P3 BRA `(.L_x_81) ;  /* 0x0000000c0038b947 */ /* 0x002fec0003800000 */
[----:B------:R-:W0:Y:S01]  /*1b5e0*/  LDC R9, c[0x0][0x604] ;  /* 0x00018100ff097b82 */ /* 0x000e220000000800 */
[----:B------:R-:W-:Y:S01]  /*1b5f0*/  LOP3.LUT R8, R0, 0x7ffffff0, RZ, 0xc0, !PT ;  /* 0x7ffffff000087812 */ /* 0x000fe200078ec0ff */
[----:B------:R-:W-:Y:S01]  /*1b600*/  HFMA2 R12, -RZ, RZ, 0, 0 ;  /* 0x00000000ff0c7431 */ /* 0x000fe200000001ff */
[----:B------:R-:W-:Y:S01]  /*1b610*/  BSSY.RECONVERGENT B2, `(.L_x_81) ;  /* 0x00000ca000027945 */ /* 0x000fe20003800200 */
[----:B------:R-:W-:Y:S02]  /*1b620*/  MOV R7, RZ ;  /* 0x000000ff00077202 */ /* 0x000fe40000000f00 */
[----:B------:R-:W-:Y:S02]  /*1b630*/  IADD3 R13, PT, PT, -R8, RZ, RZ ;  /* 0x000000ff080d7210 */ /* 0x000fe40007ffe1ff */
[----:B------:R-:W1:Y:S05]  /*1b640*/  LDC R10, c[0x0][0x608] ;  /* 0x00018200ff0a7b82 */ /* 0x000e6a0000000800 */
.L_x_82:
        /* <DEDUP_REMOVED lines=84> */
[----:B------:R-:W-:-:S04]  /*1bb90*/  IMAD.WIDE R36, R10, 0x2, R32 ;  /* 0x000000020a247825 */ /* 0x000fc800078e0220 */
[----:B------:R-:W-:Y:S01]  /*1bba0*/  FMUL.FTZ R49, R49, R16 ;  /* 0x0000001031317220 */ /* 0x000fe20000410000 */
[----:B------:R0:W3:Y:S04]  /*1bbb0*/  LDG.E.U16 R14, desc[UR6][R14.64] ;  /* 0x000000060e0e7981 */ /* 0x0000e8000c1e1500 */
[----:B------:R-:W3:Y:S01]  /*1bbc0*/  LDG.E.U16 R36, desc[UR6][R36.64] ;  /* 0x0000000624247981 */ /* 0x000ee2000c1e1500 */
[----:B-1----:R-:W-:-:S04]  /*1bbd0*/  IMAD.U32 R16, R17, 0x10000, RZ ;  /* 0x0001000011107824 */ /* 0x002fc800078e00ff */
        /* <DEDUP_REMOVED lines=110> */
.L_x_81:
        /* <DEDUP_REMOVED lines=24> */
[----:B------:R-:W-:-:S04]  /*1c440*/  IMAD.WIDE R46, R21, 0x2, R42 ;  /* 0x00000002152e7825 */ /* 0x000fc800078e022a */
[C---:B------:R-:W-:Y:S01]  /*1c450*/  IMAD.WIDE R44, R19.reuse, 0x2, R40 ;  /* 0x00000002132c7825 */ /* 0x040fe200078e0228 */
        /* <DEDUP_REMOVED lines=80> */
.L_x_84:
        /* <DEDUP_REMOVED lines=59> */
.L_x_85:
        /* <DEDUP_REMOVED lines=47> */
.L_x_83:
[----:B-----5:R1:W-:Y:S01]  /*1d000*/  STG.E.U16 desc[UR6][R22.64], R51 ;  /* 0x0000003316007986 */ /* 0x0203e2000c101506 */
[----:B------:R-:W-:-:S07]  /*1d010*/  IADD3 R3, PT, PT, R3, 0x80, RZ ;  /* 0x0000008003037810 */ /* 0x000fce0007ffe0ff */
.L_x_72:
[----:B------:R-:W-:-:S13]  /*1d020*/  ISETP.GE.AND P0, PT, R3, UR4, PT ;  /* 0x0000000403007c0c */ /* 0x000fda000bf06270 */
[----:B------:R-:W-:Y:S05]  /*1d030*/  @P0 BREAK.RELIABLE B0 ;  /* 0x0000000000000942 */ /* 0x000fea0003800100 */
[----:B------:R-:W-:Y:S05]  /*1d040*/  @P0 BRA `(.L_x_86) ;  /* 0x0000006000780947 */ /* 0x000fea0003800000 */
[----:B------:R-:W2:Y:S01]  /*1d050*/  LDCU.64 UR8, c[0x0][0x390] ;  /* 0x00007200ff0877ac */ /* 0x000ea20008000a00 */
[----:B------:R-:W-:Y:S01]  /*1d060*/  HFMA2 R8, -RZ, RZ, 0, 0 ;  /* 0x00000000ff087431 */ /* 0x000fe200000001ff */
[----:B------:R-:W-:Y:S01]  /*1d070*/  MOV R9, R3 ;  /* 0x0000000300097202 */ /* 0x000fe20000000f00 */
[----:B------:R-:W3:Y:S01]  /*1d080*/  LDCU UR5, c[0x0][0x38c] ;  /* 0x00007180ff0577ac */ /* 0x000ee20008000800 */
[----:B------:R-:W-:Y:S01]  /*1d090*/  ISETP.NE.AND P0, PT, R2, RZ, PT ;  /* 0x000000ff0200720c */ /* 0x000fe20003f05270 */
[----:B------:R-:W0:Y:S01]  /*1d0a0*/  LDCU.64 UR10, c[0x0][0x4b8] ;  /* 0x00009700ff0a77ac */ /* 0x000e220008000a00 */
[----:B--2---:R-:W-:Y:S01]  /*1d0b0*/  IMAD.HI.U32 R8, R3, UR8, R8 ;  /* 0x0000000803087c27 */ /* 0x004fe2000f8e0008 */
[----:B------:R-:W2:Y:S04]  /*1d0c0*/  LDCU UR8, c[0x0][0x4c0] ;  /* 0x00009800ff0877ac */ /* 0x000ea80008000800 */
[----:B------:R-:W-:-:S05]  /*1d0d0*/  SHF.R.U32.HI R9, RZ, UR9, R8 ;  /* 0x00000009ff097c19 */ /* 0x000fca0008011608 */
[----:B------:R-:W-:-:S04]  /*1d0e0*/  IMAD.MOV R26, RZ, RZ, -R9 ;  /* 0x000000ffff1a7224 */ /* 0x000fc800078e0a09 */
[----:B---3--:R-:W-:-:S04]  /*1d0f0*/  IMAD R26, R26, UR5, R3 ;  /* 0x000000051a1a7c24 */ /* 0x008fc8000f8e0203 */
[C---:B01----:R-:W-:Y:S02]  /*1d100*/  IMAD R23, R26.reuse, UR10, RZ ;  /* 0x0000000a1a177c24 */ /* 0x043fe4000f8e02ff */
[C---:B------:R-:W-:Y:S02]  /*1d110*/  IMAD R24, R26.reuse, UR11, RZ ;  /* 0x0000000b1a187c24 */ /* 0x040fe4000f8e02ff */
[----:B--2---:R-:W-:Y:S01]  /*1d120*/  IMAD R26, R26, UR8, RZ ;  /* 0x000000081a1a7c24 */ /* 0x004fe2000f8e02ff */
        /* <DEDUP_REMOVED lines=334> */
.L_x_87:
        /* <DEDUP_REMOVED lines=9> */
[----:B------:R-:W-:-:S03]  /*1e6a0*/  IADD3 R24, P1, PT, R24, UR8, RZ ;  /* 0x0000000818187c10 */ /* 0x000fc6000ff3e0ff */
[----:B------:R-:W-:Y:S01]  /*1e6b0*/  IMAD.X R27, RZ, RZ, UR11, P2 ;  /* 0x0000000bff1b7e24 */ /* 0x000fe200090e06ff */
[----:B------:R-:W-:Y:S01]  /*1e6c0*/  IADD3.X R25, PT, PT, RZ, UR9, RZ, P1, !PT ;  /* 0x00000009ff197c10 */ /* 0x000fe20008ffe4ff */
[----:B-1----:R-:W-:Y:S08]  /*1e6d0*/  @!P3 BRA `(.L_x_88) ;  /* 0x0000000c0038b947 */ /* 0x002ff00003800000 */
[----:B------:R-:W0:Y:S01]  /*1e6e0*/  LDC R9, c[0x0][0x604] ;  /* 0x00018100ff097b82 */ /* 0x000e220000000800 */
[----:B------:R-:W-:Y:S01]  /*1e6f0*/  LOP3.LUT R8, R0, 0x7ffffff0, RZ, 0xc0, !PT ;  /* 0x7ffffff000087812 */ /* 0x000fe200078ec0ff */
[----:B------:R-:W-:Y:S01]  /*1e700*/  HFMA2 R12, -RZ, RZ, 0, 0 ;  /* 0x00000000ff0c7431 */ /* 0x000fe200000001ff */
[----:B------:R-:W-:Y:S01]  /*1e710*/  BSSY.RECONVERGENT B2, `(.L_x_88) ;  /* 0x00000ca000027945 */ /* 0x000fe20003800200 */
[----:B------:R-:W-:Y:S02]  /*1e720*/  MOV R7, RZ ;  /* 0x000000ff00077202 */ /* 0x000fe40000000f00 */
[----:B------:R-:W-:Y:S02]  /*1e730*/  IADD3 R13, PT, PT, -R8, RZ, RZ ;  /* 0x000000ff080d7210 */ /* 0x000fe40007ffe1ff */
[----:B------:R-:W1:Y:S05]  /*1e740*/  LDC R10, c[0x0][0x608] ;  /* 0x00018200ff0a7b82 */ /* 0x000e6a0000000800 */
.L_x_89:
        /* <DEDUP_REMOVED lines=82> */
[----:B------:R-:W-:-:S04]  /*1ec70*/  IMAD.WIDE R14, R9, 0x2, R28 ;  /* 0x00000002090e7825 */ /* 0x000fc800078e021c */
[----:B------:R-:W-:-:S04]  /*1ec80*/  IMAD.WIDE R36, R10, 0x2, R32 ;  /* 0x000000020a247825 */ /* 0x000fc800078e0220 */
[----:B------:R-:W-:Y:S01]  /*1ec90*/  FMUL.FTZ R49, R49, R16 ;  /* 0x0000001031317220 */ /* 0x000fe20000410000 */
[----:B------:R1:W4:Y:S01]  /*1eca0*/  LDG.E.U16 R14, desc[UR6][R14.64] ;  /* 0x000000060e0e7981 */ /* 0x000322000c1e1500 */
[----:B---3--:R-:W-:-:S03]  /*1ecb0*/  IMAD.U32 R29, R11, 0x10000, RZ ;  /* 0x000100000b1d7824 */ /* 0x008fc600078e00ff */
        /* <DEDUP_REMOVED lines=94> */
[----:B---3--:R-:W-:Y:S02]  /*1f2a0*/  SHF.L.U32 R17, R36, 0x10, RZ ;  /* 0x0000001024117819 */ /* 0x008fe400000006ff */
        /* <DEDUP_REMOVED lines=17> */
.L_x_88:
        /* <DEDUP_REMOVED lines=100> */
[----:B0-----:R-:W-:Y:S01]  /*1fa00*/  IMAD.U32 R13, R11, 0x10000, RZ ;  /* 0x000100000b0d7824 */ /* 0x001fe200078e00ff */
[----:B-1----:R-:W-:-:S05]  /*1fa10*/  SHF.L.U32 R10, R9, 0x10, RZ ;  /* 0x00000010090a7819 */ /* 0x002fca00000006ff */
[----:B------:R-:W-:Y:S01]  /*1fa20*/  FADD.FTZ R10, R10, R13 ;  /* 0x0000000d0a0a7221 */ /* 0x000fe20000010000 */
[----:B------:R-:W-:-:S04]  /*1fa30*/  IADD3 R8, PT, PT, R8, 0x8, RZ ;  /* 0x0000000808087810 */ /* 0x000fc80007ffe0ff */
[----:B------:R-:W-:-:S04]  /*1fa40*/  F2FP.BF16.F32.PACK_AB R10, RZ, R10 ;  /* 0x0000000aff0a723e */ /* 0x000fc800000010ff */
[----:B------:R-:W-:-:S07]  /*1fa50*/  PRMT R51, R10, 0x7610, R51 ;  /* 0x000076100a337816 */ /* 0x000fce0000000033 */
.L_x_91:
        /* <DEDUP_REMOVED lines=56> */
[----:B------:R-:W-:-:S05]  /*1fde0*/  FADD.FTZ R10, R10, R13 ;  /* 0x0000000d0a0a7221 */ /* 0x000fca0000010000 */
[----:B------:R-:W-:-:S04]  /*1fdf0*/  F2FP.BF16.F32.PACK_AB R10, RZ, R10 ;  /* 0x0000000aff0a723e */ /* 0x000fc800000010ff */
[----:B------:R-:W-:-:S07]  /*1fe00*/  PRMT R51, R10, 0x7610, R51 ;  /* 0x000076100a337816 */ /* 0x000fce0000000033 */
.L_x_92:
        /* <DEDUP_REMOVED lines=47> */
.L_x_90:
[----:B-----5:R2:W-:Y:S01]  /*20100*/  STG.E.U16 desc[UR6][R22.64], R51 ;  /* 0x0000003316007986 */ /* 0x0205e2000c101506 */
[----:B------:R-:W-:-:S07]  /*20110*/  IADD3 R3, PT, PT, R3, 0x80, RZ ;  /* 0x0000008003037810 */ /* 0x000fce0007ffe0ff */
.L_x_79:
[----:B------:R-:W-:-:S13]  /*20120*/  ISETP.GE.AND P0, PT, R3, UR4, PT ;  /* 0x0000000403007c0c */ /* 0x000fda000bf06270 */
[----:B------:R-:W-:Y:S05]  /*20130*/  @P0 BREAK.RELIABLE B0 ;  /* 0x0000000000000942 */ /* 0x000fea0003800100 */
[----:B------:R-:W-:Y:S05]  /*20140*/  @P0 BRA `(.L_x_86) ;  /* 0x0000003000380947 */ /* 0x000fea0003800000 */
[----:B------:R-:W-:Y:S05]  /*20150*/  BSYNC.RELIABLE B0 ;  /* 0x0000000000007941 */ /* 0x000fea0003800100 */
.L_x_50:
[----:B------:R-:W3:Y:S01]  /*20160*/  LDCU.64 UR8, c[0x0][0x390] ;  /* 0x00007200ff0877ac */ /* 0x000ee20008000a00 */
[----:B------:R-:W-:Y:S02]  /*20170*/  HFMA2 R8, -RZ, RZ, 0, 0 ;  /* 0x00000000ff087431 */ /* 0x000fe400000001ff */
[----:B------:R-:W-:Y:S01]  /*20180*/  IMAD.MOV.U32 R9, RZ, RZ, R3 ;  /* 0x000000ffff097224 */ /* 0x000fe200078e0003 */
[----:B------:R-:W-:Y:S01]  /*20190*/  ISETP.NE.AND P0, PT, R2, RZ, PT ;  /* 0x000000ff0200720c */ /* 0x000fe20003f05270 */
[----:B------:R-:W4:Y:S01]  /*201a0*/  LDCU UR5, c[0x0][0x38c] ;  /* 0x00007180ff0577ac */ /* 0x000f220008000800 */
[----:B------:R-:W0:Y:S01]  /*201b0*/  LDCU.64 UR10, c[0x0][0x4b8] ;  /* 0x00009700ff0a77ac */ /* 0x000e220008000a00 */
[----:B---3--:R-:W-:Y:S01]  /*201c0*/  IMAD.HI.U32 R8, R3, UR8, R8 ;  /* 0x0000000803087c27 */ /* 0x008fe2000f8e0008 */
[----:B------:R-:W3:Y:S04]  /*201d0*/  LDCU UR8, c[0x0][0x4c0] ;  /* 0x00009800ff0877ac */ /* 0x000ee80008000800 */
[----:B------:R-:W-:-:S04]  /*201e0*/  SHF.R.U32.HI R9, RZ, UR9, R8 ;  /* 0x00000009ff097c19 */ /* 0x000fc80008011608 */
[----:B------:R-:W-:-:S05]  /*201f0*/  IADD3 R26, PT, PT, -R9, RZ, RZ ;  /* 0x000000ff091a7210 */ /* 0x000fca0007ffe1ff */
[----:B----4-:R-:W-:-:S04]  /*20200*/  IMAD R26, R26, UR5, R3 ;  /* 0x000000051a1a7c24 */ /* 0x010fc8000f8e0203 */
[C---:B012---:R-:W-:Y:S02]  /*20210*/  IMAD R23, R26.reuse, UR10, RZ ;  /* 0x0000000a1a177c24 */ /* 0x047fe4000f8e02ff */
[C---:B------:R-:W-:Y:S02]  /*20220*/  IMAD R24, R26.reuse, UR11, RZ ;  /* 0x0000000b1a187c24 */ /* 0x040fe4000f8e02ff */
[----:B---3--:R-:W-:Y:S01]  /*20230*/  IMAD R26, R26, UR8, RZ ;  /* 0x000000081a1a7c24 */ /* 0x008fe2000f8e02ff */
        /* <DEDUP_REMOVED lines=334> */
.L_x_93:
        /* <DEDUP_REMOVED lines=20> */
.L_x_95:
        /* <DEDUP_REMOVED lines=80> */
[----:B------:R-:W-:Y:S01]  /*21d60*/  SHF.L.U32 R49, R49, 0x10, RZ ;  /* 0x0000001031317819 */ /* 0x000fe200000006ff */
[----:B------:R-:W-:-:S02]  /*21d70*/  IMAD.U32 R16, R16, 0x10000, RZ ;  /* 0x0001000010107824 */ /* 0x000fc400078e00ff */
[----:B------:R-:W-:-:S04]  /*21d80*/  IMAD.WIDE R14, R9, 0x2, R28 ;  /* 0x00000002090e7825 */ /* 0x000fc800078e021c */
[----:B------:R-:W-:Y:S01]  /*21d90*/  FMUL.FTZ R49, R49, R16 ;  /* 0x0000001031317220 */ /* 0x000fe20000410000 */
[----:B---3--:R-:W-:Y:S01]  /*21da0*/  SHF.L.U32 R29, R11, 0x10, RZ ;  /* 0x000000100b1d7819 */ /* 0x008fe200000006ff */
[----:B------:R-:W-:Y:S01]  /*21db0*/  IMAD.WIDE R36, R10, 0x2, R32 ;  /* 0x000000020a247825 */ /* 0x000fe200078e0220 */
[----:B------:R1:W3:Y:S05]  /*21dc0*/  LDG.E.U16 R14, desc[UR6][R14.64] ;  /* 0x000000060e0e7981 */ /* 0x0002ea000c1e1500 */
        /* <DEDUP_REMOVED lines=112> */
.L_x_94:
        /* <DEDUP_REMOVED lines=106> */
.L_x_97:
        /* <DEDUP_REMOVED lines=59> */
.L_x_98:
        /* <DEDUP_REMOVED lines=47> */
.L_x_96:
[----:B-----5:R3:W-:Y:S01]  /*23210*/  STG.E.U16 desc[UR6][R22.64], R51 ;  /* 0x0000003316007986 */ /* 0x0207e2000c101506 */
[----:B------:R-:W-:-:S07]  /*23220*/  IADD3 R3, PT, PT, R3, 0x80, RZ ;  /* 0x0000008003037810 */ /* 0x000fce0007ffe0ff */
.L_x_86:
[----:B------:R-:W-:Y:S05]  /*23230*/  BSYNC.RECONVERGENT B1 ;  /* 0x0000000000017941 */ /* 0x000fea0003800200 */
.L_x_49:
[----:B------:R-:W-:Y:S05]  /*23240*/  WARPSYNC.ALL ;  /* 0x0000000000007948 */ /* 0x000fea0003800000 */
[----:B------:R-:W-:-:S13]  /*23250*/  ISETP.GE.AND P0, PT, R3, UR4, PT ;  /* 0x0000000403007c0c */ /* 0x000fda000bf06270 */
[----:B------:R-:W-:Y:S05]  /*23260*/  @P0 EXIT ;  /* 0x000000000000094d */ /* 0x000fea0003800000 */
[----:B------:R-:W4:Y:S01]  /*23270*/  LDCU.64 UR4, c[0x0][0x390] ;  /* 0x00007200ff0477ac */ /* 0x000f220008000a00 */
[----:B------:R-:W-:Y:S01]  /*23280*/  MOV R9, R3 ;  /* 0x0000000300097202 */ /* 0x000fe20000000f00 */
[----:B------:R-:W-:Y:S01]  /*23290*/  IMAD.MOV.U32 R8, RZ, RZ, RZ ;  /* 0x000000ffff087224 */ /* 0x000fe200078e00ff */
[----:B------:R-:W-:Y:S01]  /*232a0*/  ISETP.NE.AND P0, PT, R2, RZ, PT ;  /* 0x000000ff0200720c */ /* 0x000fe20003f05270 */
[----:B------:R-:W5:Y:S01]  /*232b0*/  LDCU UR8, c[0x0][0x38c] ;  /* 0x00007180ff0877ac */ /* 0x000f620008000800 */
[----:B------:R-:W0:Y:S01]  /*232c0*/  LDCU.64 UR10, c[0x0][0x4b8] ;  /* 0x00009700ff0a77ac */ /* 0x000e220008000a00 */
[----:B----4-:R-:W-:Y:S01]  /*232d0*/  IMAD.HI.U32 R8, R3, UR4, R8 ;  /* 0x0000000403087c27 */ /* 0x010fe2000f8e0008 */
[----:B------:R-:W4:Y:S04]  /*232e0*/  LDCU UR4, c[0x0][0x4c0] ;  /* 0x00009800ff0477ac */ /* 0x000f280008000800 */
[----:B------:R-:W-:-:S04]  /*232f0*/  SHF.R.U32.HI R9, RZ, UR5, R8 ;  /* 0x00000005ff097c19 */ /* 0x000fc80008011608 */
[----:B------:R-:W-:-:S05]  /*23300*/  IADD3 R10, PT, PT, -R9, RZ, RZ ;  /* 0x000000ff090a7210 */ /* 0x000fca0007ffe1ff */
[----:B-----5:R-:W-:-:S04]  /*23310*/  IMAD R3, R10, UR8, R3 ;  /* 0x000000080a037c24 */ /* 0x020fc8000f8e0203 */
[C---:B0123--:R-:W-:Y:S02]  /*23320*/  IMAD R23, R3.reuse, UR10, RZ ;  /* 0x0000000a03177c24 */ /* 0x04ffe4000f8e02ff */
[C---:B------:R-:W-:Y:S02]  /*23330*/  IMAD R24, R3.reuse, UR11, RZ ;  /* 0x0000000b03187c24 */ /* 0x040fe4000f8e02ff */
[----:B----4-:R-:W-:Y:S01]  /*23340*/  IMAD R26, R3, UR4, RZ ;  /* 0x00000004031a7c24 */ /* 0x010fe2000f8e02ff */
        /* <DEDUP_REMOVED lines=313> */
[----:B------:R-:W2:Y:S09]  /*246e0*/  LDCU UR5, c[0x0][0x5cc] ;  /* 0x0000b980ff0577ac */ /* 0x000eb20008000800 */
[----:B------:R-:W3:Y:S01]  /*246f0*/  @P0 LDC.64 R8, c[0x0][0x4b0] ;  /* 0x00012c00ff080b82 */ /* 0x000ee20000000a00 */
[----:B------:R-:W4:Y:S01]  /*24700*/  LDCU.64 UR10, c[0x0][0x5d0] ;  /* 0x0000ba00ff0a77ac */ /* 0x000f220008000a00 */
[----:B0-----:R-:W-:-:S06]  /*24710*/  IMAD.HI.U32 R2, R7, UR9, R6 ;  /* 0x0000000907027c27 */ /* 0x001fcc000f8e0006 */
[----:B------:R-:W0:Y:S01]  /*24720*/  @P0 LDC R11, c[0x0][0x4ac] ;  /* 0x00012b00ff0b0b82 */ /* 0x000e220000000800 */
[----:B-1----:R-:W-:Y:S02]  /*24730*/  SHF.R.U32.HI R3, RZ, UR4, R2 ;  /* 0x00000004ff037c19 */ /* 0x002fe40008011602 */
[----:B------:R-:W-:Y:S02]  /*24740*/  @P0 MOV R2, RZ ;  /* 0x000000ff00020202 */ /* 0x000fe40000000f00 */
[----:B------:R-:W-:-:S03]  /*24750*/  IADD3 R6, PT, PT, -R3, RZ, RZ ;  /* 0x000000ff03067210 */ /* 0x000fc60007ffe1ff */
[----:B------:R-:W1:Y:S02]  /*24760*/  @P0 LDC.64 R12, c[0x0][0x5d8] ;  /* 0x00017600ff0c0b82 */ /* 0x000e640000000a00 */
[----:B------:R-:W-:-:S06]  /*24770*/  IMAD R7, R6, UR8, R7 ;  /* 0x0000000806077c24 */ /* 0x000fcc000f8e0207 */
[----:B------:R-:W5:Y:S01]  /*24780*/  @P0 LDC R10, c[0x0][0x5e0] ;  /* 0x00017800ff0a0b82 */ /* 0x000f620000000800 */
[----:B---3--:R-:W-:-:S04]  /*24790*/  @P0 IMAD.HI.U32 R2, R3, R8, R2 ;  /* 0x0000000803020227 */ /* 0x008fc800078e0002 */
[C---:B--2---:R-:W-:Y:S01]  /*247a0*/  IMAD R23, R7.reuse, UR5, R23 ;  /* 0x0000000507177c24 */ /* 0x044fe2000f8e0217 */
[----:B------:R-:W-:Y:S01]  /*247b0*/  @P0 SHF.R.U32.HI R2, RZ, R9, R2 ;  /* 0x00000009ff020219 */ /* 0x000fe20000011602 */
[C---:B----4-:R-:W-:Y:S02]  /*247c0*/  IMAD R24, R7.reuse, UR10, R24 ;  /* 0x0000000a07187c24 */ /* 0x050fe4000f8e0218 */
[----:B------:R-:W-:Y:S01]  /*247d0*/  IMAD R26, R7, UR11, R26 ;  /* 0x0000000b071a7c24 */ /* 0x000fe2000f8e021a */
[----:B------:R-:W-:-:S05]  /*247e0*/  @P0 IADD3 R2, PT, PT, -R2, RZ, RZ ;  /* 0x000000ff02020210 */ /* 0x000fca0007ffe1ff */
[----:B0-----:R-:W-:-:S04]  /*247f0*/  @P0 IMAD R3, R11, R2, R3 ;  /* 0x000000020b030224 */ /* 0x001fc800078e0203 */
[C---:B-1----:R-:W-:Y:S02]  /*24800*/  @P0 IMAD R23, R3.reuse, R12, R23 ;  /* 0x0000000c03170224 */ /* 0x042fe400078e0217 */
[C---:B------:R-:W-:Y:S02]  /*24810*/  @P0 IMAD R24, R3.reuse, R13, R24 ;  /* 0x0000000d03180224 */ /* 0x040fe400078e0218 */
[----:B-----5:R-:W-:-:S07]  /*24820*/  @P0 IMAD R26, R3, R10, R26 ;  /* 0x0000000a031a0224 */ /* 0x020fce00078e021a */
.L_x_99:
[----:B------:R-:W0:Y:S01]  /*24830*/  LDCU.64 UR4, c[0x0][0x5e8] ;  /* 0x0000bd00ff0477ac */ /* 0x000e220008000a00 */
[----:B------:R-:W1:Y:S01]  /*24840*/  LDCU.128 UR8, c[0x0][0x5f0] ;  /* 0x0000be00ff0877ac */ /* 0x000e620008000c00 */
[----:B0-----:R-:W-:-:S05]  /*24850*/  IADD3 R22, P0, PT, R23, UR4, RZ ;  /* 0x0000000417167c10 */ /* 0x001fca000ff1e0ff */
[----:B------:R-:W-:-:S05]  /*24860*/  IMAD.X R23, RZ, RZ, UR5, P0 ;  /* 0x00000005ff177e24 */ /* 0x000fca00080e06ff */
[----:B------:R0:W5:Y:S01]  /*24870*/  LDG.E.U16 R49, desc[UR6][R22.64] ;  /* 0x0000000616317981 */ /* 0x000162000c1e1500 */
[----:B------:R-:W-:Y:S02]  /*24880*/  ISETP.GE.U32.AND P3, PT, R0, 0x10, PT ;  /* 0x000000100000780c */ /* 0x000fe40003f66070 */
[----:B-1----:R-:W-:Y:S02]  /*24890*/  IADD3 R24, P1, PT, R24, UR8, RZ ;  /* 0x0000000818187c10 */ /* 0x002fe4000ff3e0ff */
[----:B------:R-:W-:Y:S02]  /*248a0*/  IADD3 R26, P2, PT, R26, UR10, RZ ;  /* 0x0000000a1a1a7c10 */ /* 0x000fe4000ff5e0ff */
[----:B------:R-:W-:Y:S02]  /*248b0*/  IADD3.X R25, PT, PT, RZ, UR9, RZ, P1, !PT ;  /* 0x00000009ff197c10 */ /* 0x000fe40008ffe4ff */
[----:B------:R-:W-:Y:S02]  /*248c0*/  IADD3.X R27, PT, PT, RZ, UR11, RZ, P2, !PT ;  /* 0x0000000bff1b7c10 */ /* 0x000fe400097fe4ff */
[----:B------:R-:W-:-:S02]  /*248d0*/  ISETP.NE.AND P0, PT, R4, RZ, PT ;  /* 0x000000ff0400720c */ /* 0x000fc40003f05270 */
[----:B------:R-:W-:Y:S01]  /*248e0*/  MOV R2, RZ ;  /* 0x000000ff00027202 */ /* 0x000fe20000000f00 */
[----:B0-----:R-:W-:Y:S10]  /*248f0*/  @!P3 BRA `(.L_x_100) ;  /* 0x0000000c0030b947 */ /* 0x001ff40003800000 */
[----:B------:R-:W0:Y:S01]  /*24900*/  LDC R3, c[0x0][0x604] ;  /* 0x00018100ff037b82 */ /* 0x000e220000000800 */
[----:B------:R-:W-:Y:S01]  /*24910*/  LOP3.LUT R2, R0, 0x7ffffff0, RZ, 0xc0, !PT ;  /* 0x7ffffff000027812 */ /* 0x000fe200078ec0ff */
[----:B------:R-:W-:Y:S01]  /*24920*/  HFMA2 R7, -RZ, RZ, 0, 0 ;  /* 0x00000000ff077431 */ /* 0x000fe200000001ff */
[----:B------:R-:W-:Y:S02]  /*24930*/  MOV R8, RZ ;  /* 0x000000ff00087202 */ /* 0x000fe40000000f00 */
[----:B------:R-:W-:-:S03]  /*24940*/  IADD3 R9, PT, PT, -R2, RZ, RZ ;  /* 0x000000ff02097210 */ /* 0x000fc60007ffe1ff */
[----:B------:R-:W1:Y:S04]  /*24950*/  LDC R6, c[0x0][0x608] ;  /* 0x00018200ff067b82 */ /* 0x000e680000000800 */
.L_x_101:
[----:B------:R-:W-:-:S04]  /*24960*/  IMAD.WIDE R12, R8, 0x2, R24 ;  /* 0x00000002080c7825 */ /* 0x000fc800078e0218 */
[----:B------:R-:W-:Y:S01]  /*24970*/  IMAD.WIDE R14, R7, 0x2, R26 ;  /* 0x00000002070e7825 */ /* 0x000fe200078e021a */
[----:B------:R-:W2:Y:S04]  /*24980*/  LDG.E.U16 R52, desc[UR6][R12.64] ;  /* 0x000000060c347981 */ /* 0x000ea8000c1e1500 */
[----:B------:R-:W3:Y:S01]  /*24990*/  LDG.E.U16 R51, desc[UR6][R14.64] ;  /* 0x000000060e337981 */ /* 0x000ee2000c1e1500 */
[----:B0-----:R-:W-:-:S04]  /*249a0*/  IMAD.WIDE R16, R3, 0x2, R12 ;  /* 0x0000000203107825 */ /* 0x001fc800078e020c */
[----:B-1----:R-:W-:Y:S01]  /*249b0*/  IMAD.WIDE R18, R6, 0x2, R14 ;  /* 0x0000000206127825 */ /* 0x002fe200078e020e */
        /* <DEDUP_REMOVED lines=76> */
[----:B------:R-:W-:Y:S01]  /*24e80*/  SHF.L.U32 R13, R13, 0x10, RZ ;  /* 0x000000100d0d7819 */ /* 0x000fe200000006ff */
[----:B------:R-:W-:-:S02]  /*24e90*/  IMAD.U32 R12, R12, 0x10000, RZ ;  /* 0x000100000c0c7824 */ /* 0x000fc400078e00ff */
        /* <DEDUP_REMOVED lines=99> */
[----:B0-----:R-:W-:Y:S01]  /*254d0*/  SHF.L.U32 R13, R35, 0x10, RZ ;  /* 0x00000010230d7819 */ /* 0x001fe200000006ff */
[----:B-1----:R-:W-:-:S04]  /*254e0*/  IMAD.U32 R10, R11, 0x10000, RZ ;  /* 0x000100000b0a7824 */ /* 0x002fc800078e00ff */
        /* <DEDUP_REMOVED lines=13> */
.L_x_100:
        /* <DEDUP_REMOVED lines=37> */
[----:B------:R-:W-:Y:S01]  /*25810*/  IMAD.WIDE R34, R9, 0x2, R30 ;  /* 0x0000000209227825 */ /* 0x000fe200078e021e */
[----:B------:R-:W4:Y:S04]  /*25820*/  LDG.E.U16 R7, desc[UR6][R32.64] ;  /* 0x0000000620077981 */ /* 0x000f28000c1e1500 */
[----:B------:R-:W4:Y:S01]  /*25830*/  LDG.E.U16 R9, desc[UR6][R34.64] ;  /* 0x0000000622097981 */ /* 0x000f22000c1e1500 */
[----:B-----5:R-:W-:Y:S02]  /*25840*/  SHF.L.U32 R49, R49, 0x10, RZ ;  /* 0x0000001031317819 */ /* 0x020fe400000006ff */
[----:B--2---:R-:W-:Y:S02]  /*25850*/  SHF.L.U32 R3, R3, 0x10, RZ ;  /* 0x0000001003037819 */ /* 0x004fe400000006ff */
[----:B---3--:R-:W-:-:S05]  /*25860*/  SHF.L.U32 R4, R4, 0x10, RZ ;  /* 0x0000001004047819 */ /* 0x008fca00000006ff */
[----:B------:R-:W-:-:S06]  /*25870*/  FMUL.FTZ R3, R3, R4 ;  /* 0x0000000403037220 */ /* 0x000fcc0000410000 */
[----:B------:R-:W1:Y:S01]  /*25880*/  F2F.BF16.F32 R3, R3 ;  /* 0x0000000300037304 */ /* 0x000e620000202000 */
[----:B----4-:R-:W-:Y:S02]  /*25890*/  SHF.L.U32 R6, R6, 0x10, RZ ;  /* 0x0000001006067819 */ /* 0x010fe400000006ff */
[----:B0-----:R-:W-:-:S05]  /*258a0*/  SHF.L.U32 R21, R8, 0x10, RZ ;  /* 0x0000001008157819 */ /* 0x001fca00000006ff */
        /* <DEDUP_REMOVED lines=59> */
.L_x_103:
        /* <DEDUP_REMOVED lines=59> */
.L_x_104:
        /* <DEDUP_REMOVED lines=47> */
.L_x_102:
[----:B-----5:R-:W-:Y:S01]  /*26300*/  STG.E.U16 desc[UR6][R22.64], R49 ;  /* 0x0000003116007986 */ /* 0x020fe2000c101506 */
[----:B------:R-:W-:Y:S05]  /*26310*/  EXIT ;  /* 0x000000000000794d */ /* 0x000fea0003800000 */
.L_x_105:
[----:B------:R-:W-:-:S00]  /*26320*/  BRA `(.L_x_105) ;  /* 0xfffffffc00fc7947 */ /* 0x000fc0000383ffff */
[----:B------:R-:W-:-:S00]  /*26330*/  NOP ;  /* 0x0000000000007918 */ /* 0x000fc00000000000 */
        /* <DEDUP_REMOVED lines=12> */
.L_x_1240:


//--------------------- .text._ZN2at6native69_GLOBAL__N__64f4e359_31_FunctionOfAMatrixUtilsKernel_cu_9e10b42f_318216_elemwise_kernelILi128ELi8EZNS1_43_compute_linear_combination_internal_kernelIbEEvRNS_14TensorIteratorEiiiEUliE_EEviT1_ --------------------------
	.section	.text._ZN2at6native69_GLOBAL__N__64f4e359_31_FunctionOfAMatrixUtilsKernel_cu_9e10b42f_318216_elemwise_kernelILi128ELi8EZNS1_43_compute_linear_combination_internal_kernelIbEEvRNS_14TensorIteratorEiiiEUliE_EEviT1_,"ax",@progbits
	.align	128
.text._ZN2at6native69_GLOBAL__N__64f4e359_31_FunctionOfAMatrixUtilsKernel_cu_9e10b42f_318216_elemwise_kernelILi128ELi8EZNS1_43_compute_linear_combination_internal_kernelIbEEvRNS_14TensorIteratorEiiiEUliE_EEviT1_:
        .type           _ZN2at6native69_GLOBAL__N__64f4e359_31_FunctionOfAMatrixUtilsKernel_cu_9e10b42f_318216_elemwise_kernelILi128ELi8EZNS1_43_compute_linear_combination_internal_kernelIbEEvRNS_14TensorIteratorEiiiEUliE_EEviT1_,@function
        .size           _ZN2at6native69_GLOBAL__N__64f4e359_31_FunctionOfAMatrixUtilsKernel_cu_9e10b42f_318216_elemwise_kernelILi128ELi8EZNS1_43_compute_linear_combination_internal_kernelIbEEvRNS_14TensorIteratorEiiiEUliE_EEviT1_,(.L_x_1241 - _ZN2at6native69_GLOBAL__N__64f4e359_31_FunctionOfAMatrixUtilsKernel_cu_9e10b42f_318216_elemwise_kernelILi128ELi8EZNS1_43_compute_linear_combination_internal_kernelIbEEvRNS_14TensorIteratorEiiiEUliE_EEviT1_)
        .other          _ZN2at6native69_GLOBAL__N__64f4e359_31_FunctionOfAMatrixUtilsKernel_cu_9e10b42f_318216_elemwise_kernelILi128ELi8EZNS1_43_compute_linear_combination_internal_kernelIbEEvRNS_14TensorIteratorEiiiEUliE_EEviT1_,@"STO_CUDA_ENTRY STV_DEFAULT"
_ZN2at6native69_GLOBAL__N__64f4e359_31_FunctionOfAMatrixUtilsKernel_cu_9e10b42f_318216_elemwise_kernelILi128ELi8EZNS1_43_compute_linear_combination_internal_kernelIbEEvRNS_14TensorIteratorEiiiEUliE_EEviT1_:
        /* <DEDUP_REMOVED lines=13> */
[C---:B------:R-:W-:Y:S01]  /*00d0*/  LOP3.LUT R2, R0.reuse, 0x3, RZ, 0xc0, !PT ;  /* 0x0000000300027812 */ /* 0x040fe200078ec0ff */
[----:B------:R-:W-:Y:S04]  /*00e0*/  BSSY.RECONVERGENT B1, `(.L_x_107) ;  /* 0x00005cf000017945 */ /* 0x000fe80003800200 */
[----:B------:R-:W-:Y:S01]  /*00f0*/  BSSY.RELIABLE B0, `(.L_x_108) ;  /* 0x0000506000007945 */ /* 0x000fe20003800100 */
[----:B------:R-:W1:Y:S01]  /*0100*/  LDCU.128 UR8, c[0x0][0x5f0] ;  /* 0x0000be00ff0877ac */ /* 0x000e620008000c00 */
[----:B------:R-:W-:Y:S01]  /*0110*/  LOP3.LUT R20, R0, 0x7, RZ, 0xc0, !PT ;  /* 0x0000000700147812 */ /* 0x000fe200078ec0ff */
[----:B------:R-:W-:Y:S01]  /*0120*/  VIADD R21, R2, 0xffffffff ;  /* 0xffffffff02157836 */ /* 0x000fe20000000000 */
[----:B------:R-:W2:Y:S01]  /*0130*/  LDCU.128 UR16, c[0x0][0x5f0] ;  /* 0x0000be00ff1077ac */ /* 0x000ea20008000c00 */
[----:B------:R-:W3:Y:S01]  /*0140*/  LDCU.128 UR20, c[0x0][0x5f0] ;  /* 0x0000be00ff1477ac */ /* 0x000ee20008000c00 */
[----:B------:R-:W4:Y:S01]  /*0150*/  LDCU.128 UR24, c[0x0][0x5f0] ;  /* 0x0000be00ff1877ac */ /* 0x000f220008000c00 */
[----:B0-----:R-:W-:Y:S01]  /*0160*/  ISETP.GE.AND P0, PT, R3, UR14, PT ;  /* 0x0000000e03007c0c */ /* 0x001fe2000bf06270 */
[----:B------:R-:W0:-:S12]  /*0170*/  LDCU.128 UR28, c[0x0][0x5f0] ;  /* 0x0000be00ff1c77ac */ /* 0x000e180008000c00 */
[----:B-1234-:R-:W-:Y:S05]  /*0180*/  @P0 BRA `(.L_x_109) ;  /* 0x0000001c00500947 */ /* 0x01efea0003800000 */
[----:B------:R-:W1:Y:S02]  /*0190*/  LDC.64 R4, c[0x0][0x5e8] ;  /* 0x00017a00ff047b82 */ /* 0x000e640000000a00 */
[----:B-1----:R1:W5:Y:S01]  /*01a0*/  LDG.E.U8 R7, desc[UR12][R4.64] ;  /* 0x0000000c04077981 */ /* 0x002362000c1e1100 */
[----:B------:R-:W-:Y:S01]  /*01b0*/  ISETP.GE.U32.AND P1, PT, R0, 0x8, PT ;  /* 0x000000080000780c */ /* 0x000fe20003f26070 */
[----:B------:R-:W-:Y:S01]  /*01c0*/  IMAD.MOV.U32 R6, RZ, RZ, RZ ;  /* 0x000000ffff067224 */ /* 0x000fe200078e00ff */
[----:B------:R-:W-:-:S11]  /*01d0*/  ISETP.NE.AND P0, PT, R20, RZ, PT ;  /* 0x000000ff1400720c */ /* 0x000fd60003f05270 */
[----:B-1----:R-:W-:Y:S05]  /*01e0*/  @!P1 BRA `(.L_x_110) ;  /* 0x0000000400e49947 */ /* 0x002fea0003800000 */
[----:B------:R-:W1:Y:S01]  /*01f0*/  LDCU UR40, c[0x0][0x604] ;  /* 0x0000c080ff2877ac */ /* 0x000e620008000800 */
[----:B------:R-:W-:Y:S01]  /*0200*/  LOP3.LUT R6, R0, 0x7ffffff8, RZ, 0xc0, !PT ;  /* 0x7ffffff800067812 */ /* 0x000fe200078ec0ff */
[----:B------:R-:W2:Y:S04]  /*0210*/  LDCU UR41, c[0x0][0x608] ;  /* 0x0000c100ff2977ac */ /* 0x000ea80008000800 */
[----:B------:R-:W-:Y:S01]  /*0220*/  IMAD.MOV R24, RZ, RZ, -R6 ;  /* 0x000000ffff187224 */ /* 0x000fe200078e0a06 */
[----:B------:R-:W3:Y:S01]  /*0230*/  LDCU.128 UR32, c[0x0][0x5f0] ;  /* 0x0000be00ff2077ac */ /* 0x000ee20008000c00 */
[----:B------:R-:W-:Y:S01]  /*0240*/  UMOV UR4, URZ ;  /* 0x000000ff00047c82 */ /* 0x000fe20008000000 */
[----:B------:R-:W-:Y:S01]  /*0250*/  UMOV UR5, URZ ;  /* 0x000000ff00057c82 */ /* 0x000fe20008000000 */
[----:B-1----:R-:W-:-:S02]  /*0260*/  USHF.R.S32.HI UR15, URZ, 0x1f, UR40 ;  /* 0x0000001fff0f7899 */ /* 0x002fc40008011428 */
[----:B--2---:R-:W-:-:S12]  /*0270*/  USHF.R.S32.HI UR36, URZ, 0x1f, UR41 ;  /* 0x0000001fff247899 */ /* 0x004fd80008011429 */
.L_x_111:
[----:B---3--:R-:W-:Y:S02]  /*0280*/  UIADD3 UR37, UP0, UPT, UR4, UR32, URZ ;  /* 0x0000002004257290 */ /* 0x008fe4000ff1e0ff */
[----:B------:R-:W-:Y:S02]  /*0290*/  UIADD3 UR39, UP1, UPT, UR5, UR34, URZ ;  /* 0x0000002205277290 */ /* 0x000fe4000ff3e0ff */
[----:B------:R-:W-:Y:S02]  /*02a0*/  ULEA.HI.X.SX32 UR7, UR4, UR33, 0x1, UP0 ;  /* 0x0000002104077291 */ /* 0x000fe400080f0eff */
[----:B------:R-:W-:Y:S01]  /*02b0*/  ULEA.HI.X.SX32 UR6, UR5, UR35, 0x1, UP1 ;  /* 0x0000002305067291 */ /* 0x000fe200088f0eff */
[----:B------:R-:W-:Y:S01]  /*02c0*/  IMAD.U32 R12, RZ, RZ, UR37 ;  /* 0x00000025ff0c7e24 */ /* 0x000fe2000f8e00ff */
[----:B------:R-:W-:Y:S01]  /*02d0*/  UIADD3 UR38, UP0, UPT, UR37, UR40, URZ ;  /* 0x0000002825267290 */ /* 0x000fe2000ff1e0ff */
[----:B------:R-:W-:Y:S01]  /*02e0*/  IMAD.U32 R14, RZ, RZ, UR39 ;  /* 0x00000027ff0e7e24 */ /* 0x000fe2000f8e00ff */
[----:B------:R-:W-:Y:S01]  /*02f0*/  UIADD3 UR37, UP1, UPT, UR39, UR41, URZ ;  /* 0x0000002927257290 */ /* 0x000fe2000ff3e0ff */
[----:B------:R-:W-:Y:S01]  /*0300*/  IMAD.U32 R13, RZ, RZ, UR7 ;  /* 0x00000007ff0d7e24 */ /* 0x000fe2000f8e00ff */
[----:B------:R-:W-:Y:S01]  /*0310*/  UIADD3.X UR7, UPT, UPT, UR15, UR7, URZ, UP0, !UPT ;  /* 0x000000070f077290 */ /* 0x000fe200087fe4ff */
[----:B------:R-:W-:Y:S01]  /*0320*/  IMAD.U32 R15, RZ, RZ, UR6 ;  /* 0x00000006ff0f7e24 */ /* 0x000fe2000f8e00ff */
[----:B------:R-:W-:Y:S01]  /*0330*/  UIADD3.X UR6, UPT, UPT, UR36, UR6, URZ, UP1, !UPT ;  /* 0x0000000624067290 */ /* 0x000fe20008ffe4ff */
[----:B------:R-:W-:Y:S01]  /*0340*/  IMAD.U32 R16, RZ, RZ, UR38 ;  /* 0x00000026ff107e24 */ /* 0x000fe2000f8e00ff */
[----:B------:R-:W2:Y:S01]  /*0350*/  LDG.E.S8 R8, desc[UR12][R12.64] ;  /* 0x0000000c0c087981 */ /* 0x000ea2000c1e1300 */
[----:B------:R-:W-:-:S02]  /*0360*/  UIADD3 UR39, UP0, UPT, UR38, UR40, URZ ;  /* 0x0000002826277290 */ /* 0x000fc4000ff1e0ff */
[----:B------:R-:W-:Y:S01]  /*0370*/  UIADD3 UR38, UP1, UPT, UR37, UR41, URZ ;  /* 0x0000002925267290 */ /* 0x000fe2000ff3e0ff */
[----:B------:R1:W2:Y:S01]  /*0380*/  LDG.E.S8 R9, desc[UR12][R14.64] ;  /* 0x0000000c0e097981 */ /* 0x0002a2000c1e1300 */
[----:B------:R-:W-:Y:S01]  /*0390*/  IMAD.U32 R17, RZ, RZ, UR7 ;  /* 0x00000007ff117e24 */ /* 0x000fe2000f8e00ff */
[----:B------:R-:W-:Y:S01]  /*03a0*/  UIADD3.X UR7, UPT, UPT, UR15, UR7, URZ, UP0, !UPT ;  /* 0x000000070f077290 */ /* 0x000fe200087fe4ff */
[----:B------:R-:W-:Y:S02]  /*03b0*/  IMAD.U32 R18, RZ, RZ, UR37 ;  /* 0x00000025ff127e24 */ /* 0x000fe4000f8e00ff */
[----:B------:R-:W-:Y:S01]  /*03c0*/  IMAD.U32 R19, RZ, RZ, UR6 ;  /* 0x00000006ff137e24 */ /* 0x000fe2000f8e00ff */
[----:B------:R-:W-:Y:S01]  /*03d0*/  UIADD3.X UR6, UPT, UPT, UR36, UR6, URZ, UP1, !UPT ;  /* 0x0000000624067290 */ /* 0x000fe20008ffe4ff */
[----:B------:R3:W4:Y:S01]  /*03e0*/  LDG.E.S8 R10, desc[UR12][R16.64] ;  /* 0x0000000c100a7981 */ /* 0x000722000c1e1300 */
[----:B------:R-:W-:Y:S02]  /*03f0*/  UIADD3 UR37, UP0, UPT, UR39, UR40, URZ ;  /* 0x0000002827257290 */ /* 0x000fe4000ff1e0ff */
[----:B-1----:R-:W-:Y:S01]  /*0400*/  IMAD.U32 R14, RZ, RZ, UR39 ;  /* 0x00000027ff0e7e24 */ /* 0x002fe2000f8e00ff */
[----:B------:R1:W4:Y:S01]  /*0410*/  LDG.E.S8 R13, desc[UR12][R18.64] ;  /* 0x0000000c120d7981 */ /* 0x000322000c1e1300 */
[----:B------:R-:W-:Y:S01]  /*0420*/  UIADD3 UR39, UP1, UPT, UR38, UR41, URZ ;  /* 0x0000002926277290 */ /* 0x000fe2000ff3e0ff */
[----:B------:R-:W-:Y:S01]  /*0430*/  MOV R15, UR7 ;  /* 0x00000007000f7c02 */ /* 0x000fe20008000f00 */
[----:B------:R-:W-:Y:S01]  /*0440*/  IMAD.U32 R22, RZ, RZ, UR38 ;  /* 0x00000026ff167e24 */ /* 0x000fe2000f8e00ff */
[----:B------:R-:W-:Y:S01]  /*0450*/  UIADD3.X UR7, UPT, UPT, UR15, UR7, URZ, UP0, !UPT ;  /* 0x000000070f077290 */ /* 0x000fe200087fe4ff */
[----:B------:R-:W-:Y:S01]  /*0460*/  IMAD.U32 R23, RZ, RZ, UR6 ;  /* 0x00000006ff177e24 */ /* 0x000fe2000f8e00ff */
[----:B------:R-:W-:Y:S01]  /*0470*/  UIADD3.X UR6, UPT, UPT, UR36, UR6, URZ, UP1, !UPT ;  /* 0x0000000624067290 */ /* 0x000fe20008ffe4ff */
[----:B------:R0:W4:Y:S01]  /*0480*/  LDG.E.S8 R11, desc[UR12][R14.64] ;  /* 0x0000000c0e0b7981 */ /* 0x000122000c1e1300 */
[----:B------:R-:W-:-:S02]  /*0490*/  UIADD3 UR38, UP0, UPT, UR37, UR40, URZ ;  /* 0x0000002825267290 */ /* 0x000fc4000ff1e0ff */
[----:B---3--:R-:W-:Y:S01]  /*04a0*/  IMAD.U32 R16, RZ, RZ, UR37 ;  /* 0x00000025ff107e24 */ /* 0x008fe2000f8e00ff */
[----:B------:R-:W-:Y:S01]  /*04b0*/  UIADD3 UR37, UP1, UPT, UR39, UR41, URZ ;  /* 0x0000002927257290 */ /* 0x000fe2000ff3e0ff */
[----:B------:R3:W4:Y:S01]  /*04c0*/  LDG.E.S8 R12, desc[UR12][R22.64] ;  /* 0x0000000c160c7981 */ /* 0x000722000c1e1300 */
[----:B------:R-:W-:Y:S01]  /*04d0*/  IMAD.U32 R17, RZ, RZ, UR7 ;  /* 0x00000007ff117e24 */ /* 0x000fe2000f8e00ff */
[----:B------:R-:W-:Y:S01]  /*04e0*/  UIADD3.X UR7, UPT, UPT, UR15, UR7, URZ, UP0, !UPT ;  /* 0x000000070f077290 */ /* 0x000fe200087fe4ff */
[----:B-1----:R-:W-:Y:S02]  /*04f0*/  IMAD.U32 R18, RZ, RZ, UR39 ;  /* 0x00000027ff127e24 */ /* 0x002fe4000f8e00ff */
[----:B------:R-:W-:Y:S01]  /*0500*/  IMAD.U32 R19, RZ, RZ, UR6 ;  /* 0x00000006ff137e24 */ /* 0x000fe2000f8e00ff */
[----:B------:R-:W-:Y:S01]  /*0510*/  UIADD3.X UR6, UPT, UPT, UR36, UR6, URZ, UP1, !UPT ;  /* 0x0000000624067290 */ /* 0x000fe20008ffe4ff */
[----:B------:R1:W4:Y:S01]  /*0520*/  LDG.E.S8 R25, desc[UR12][R16.64] ;  /* 0x0000000c10197981 */ /* 0x000322000c1e1300 */
[----:B------:R-:W-:-:S02]  /*0530*/  UIADD3 UR39, UP0, UPT, UR38, UR40, URZ ;  /* 0x0000002826277290 */ /* 0x000fc4000ff1e0ff */
[----:B0-----:R-:W-:Y:S01]  /*0540*/  IMAD.U32 R14, RZ, RZ, UR38 ;  /* 0x00000026ff0e7e24 */ /* 0x001fe2000f8e00ff */
[----:B------:R-:W-:Y:S01]  /*0550*/  UIADD3 UR38, UP1, UPT, UR37, UR41, URZ ;  /* 0x0000002925267290 */ /* 0x000fe2000ff3e0ff */
[----:B------:R0:W4:Y:S01]  /*0560*/  LDG.E.S8 R26, desc[UR12][R18.64] ;  /* 0x0000000c121a7981 */ /* 0x000122000c1e1300 */
[----:B------:R-:W-:Y:S01]  /*0570*/  IMAD.U32 R15, RZ, RZ, UR7 ;  /* 0x00000007ff0f7e24 */ /* 0x000fe2000f8e00ff */
[----:B------:R-:W-:Y:S01]  /*0580*/  UIADD3.X UR7, UPT, UPT, UR15, UR7, URZ, UP0, !UPT ;  /* 0x000000070f077290 */ /* 0x000fe200087fe4ff */
[----:B---3--:R-:W-:Y:S02]  /*0590*/  IMAD.U32 R22, RZ, RZ, UR37 ;  /* 0x00000025ff167e24 */ /* 0x008fe4000f8e00ff */
[----:B------:R-:W-:Y:S01]  /*05a0*/  IMAD.U32 R23, RZ, RZ, UR6 ;  /* 0x00000006ff177e24 */ /* 0x000fe2000f8e00ff */
[----:B------:R-:W-:Y:S01]  /*05b0*/  UIADD3.X UR6, UPT, UPT, UR36, UR6, URZ, UP1, !UPT ;  /* 0x0000000624067290 */ /* 0x000fe20008ffe4ff */
[----:B-1----:R-:W-:Y:S01]  /*05c0*/  IMAD.U32 R16, RZ, RZ, UR39 ;  /* 0x00000027ff107e24 */ /* 0x002fe2000f8e00ff */
[----:B------:R-:W-:Y:S01]  /*05d0*/  UIADD3 UR37, UP0, UPT, UR39, UR40, URZ ;  /* 0x0000002827257290 */ /* 0x000fe2000ff1e0ff */
[----:B------:R1:W3:Y:S01]  /*05e0*/  LDG.E.S8 R27, desc[UR12][R14.64] ;  /* 0x0000000c0e1b7981 */ /* 0x0002e2000c1e1300 */
[----:B------:R-:W-:-:S03]  /*05f0*/  UIADD3 UR39, UP1, UPT, UR38, UR41, URZ ;  /* 0x0000002926277290 */ /* 0x000fc6000ff3e0ff */
[----:B------:R1:W3:Y:S01]  /*0600*/  LDG.E.S8 R28, desc[UR12][R22.64] ;  /* 0x0000000c161c7981 */ /* 0x0002e2000c1e1300 */
[----:B------:R-:W-:Y:S01]  /*0610*/  IMAD.U32 R17, RZ, RZ, UR7 ;  /* 0x00000007ff117e24 */ /* 0x000fe2000f8e00ff */
[----:B0-----:R-:W-:Y:S01]  /*0620*/  MOV R18, UR38 ;  /* 0x0000002600127c02 */ /* 0x001fe20008000f00 */
[----:B------:R-:W-:Y:S01]  /*0630*/  IMAD.U32 R19, RZ, RZ, UR6 ;  /* 0x00000006ff137e24 */ /* 0x000fe2000f8e00ff */
[----:B------:R-:W-:Y:S02]  /*0640*/  UIADD3.X UR6, UPT, UPT, UR36, UR6, URZ, UP1, !UPT ;  /* 0x0000000624067290 */ /* 0x000fe40008ffe4ff */
[----:B------:R-:W-:Y:S01]  /*0650*/  UIADD3.X UR7, UPT, UPT, UR15, UR7, URZ, UP0, !UPT ;  /* 0x000000070f077290 */ /* 0x000fe200087fe4ff */
[----:B-1----:R-:W-:Y:S01]  /*0660*/  IMAD.U32 R14, RZ, RZ, UR37 ;  /* 0x00000025ff0e7e24 */ /* 0x002fe2000f8e00ff */
[----:B------:R-:W-:Y:S01]  /*0670*/  UIADD3 UR38, UP0, UPT, UR37, UR40, URZ ;  /* 0x0000002825267290 */ /* 0x000fe2000ff1e0ff */
[----:B------:R0:W3:Y:S01]  /*0680*/  LDG.E.S8 R29, desc[UR12][R16.64] ;  /* 0x0000000c101d7981 */ /* 0x0000e2000c1e1300 */
[----:B------:R-:W-:Y:S01]  /*0690*/  UIADD3 UR37, UP1, UPT, UR39, UR41, URZ ;  /* 0x0000002927257290 */ /* 0x000fe2000ff3e0ff */
[----:B------:R-:W-:-:S02]  /*06a0*/  IMAD.U32 R23, RZ, RZ, UR6 ;  /* 0x00000006ff177e24 */ /* 0x000fc4000f8e00ff */
[----:B------:R1:W3:Y:S01]  /*06b0*/  LDG.E.S8 R30, desc[UR12][R18.64] ;  /* 0x0000000c121e7981 */ /* 0x0002e2000c1e1300 */
[----:B------:R-:W-:Y:S01]  /*06c0*/  IMAD.U32 R15, RZ, RZ, UR7 ;  /* 0x00000007ff0f7e24 */ /* 0x000fe2000f8e00ff */
[----:B------:R-:W-:Y:S01]  /*06d0*/  UIADD3.X UR6, UPT, UPT, UR36, UR6, URZ, UP1, !UPT ;  /* 0x0000000624067290 */ /* 0x000fe20008ffe4ff */
[----:B------:R-:W-:Y:S01]  /*06e0*/  IMAD.U32 R22, RZ, RZ, UR39 ;  /* 0x00000027ff167e24 */ /* 0x000fe2000f8e00ff */
[----:B------:R-:W-:Y:S02]  /*06f0*/  UIADD3.X UR7, UPT, UPT, UR15, UR7, URZ, UP0, !UPT ;  /* 0x000000070f077290 */ /* 0x000fe400087fe4ff */
[----:B------:R-:W3:Y:S01]  /*0700*/  LDG.E.S8 R14, desc[UR12][R14.64] ;  /* 0x0000000c0e0e7981 */ /* 0x000ee2000c1e1300 */
[----:B0-----:R-:W-:-:S03]  /*0710*/  IMAD.U32 R16, RZ, RZ, UR38 ;  /* 0x00000026ff107e24 */ /* 0x001fc6000f8e00ff */
[----:B------:R-:W3:Y:S01]  /*0720*/  LDG.E.S8 R23, desc[UR12][R22.64] ;  /* 0x0000000c16177981 */ /* 0x000ee2000c1e1300 */
[----:B-1----:R-:W-:Y:S02]  /*0730*/  IMAD.U32 R19, RZ, RZ, UR6 ;  /* 0x00000006ff137e24 */ /* 0x002fe4000f8e00ff */
[----:B------:R-:W-:Y:S02]  /*0740*/  IMAD.U32 R17, RZ, RZ, UR7 ;  /* 0x00000007ff117e24 */ /* 0x000fe4000f8e00ff */
[----:B------:R-:W-:-:S03]  /*0750*/  IMAD.U32 R18, RZ, RZ, UR37 ;  /* 0x00000025ff127e24 */ /* 0x000fc6000f8e00ff */
[----:B------:R-:W3:Y:S04]  /*0760*/  LDG.E.S8 R16, desc[UR12][R16.64] ;  /* 0x0000000c10107981 */ /* 0x000ee8000c1e1300 */
[----:B------:R-:W3:Y:S01]  /*0770*/  LDG.E.S8 R19, desc[UR12][R18.64] ;  /* 0x0000000c12137981 */ /* 0x000ee2000c1e1300 */
[----:B-----5:R-:W-:Y:S01]  /*0780*/  LOP3.LUT R7, R7, 0xffff, RZ, 0xc0, !PT ;  /* 0x0000ffff07077812 */ /* 0x020fe200078ec0ff */
[----:B------:R-:W-:Y:S01]  /*0790*/  VIADD R24, R24, 0x8 ;  /* 0x0000000818187836 */ /* 0x000fe20000000000 */
[----:B------:R-:W-:Y:S02]  /*07a0*/  ULEA UR5, UR41, UR5, 0x3 ;  /* 0x0000000529057291 */ /* 0x000fe4000f8e18ff */
[----:B------:R-:W-:Y:S01]  /*07b0*/  PRMT R7, R7, 0x8880, RZ ;  /* 0x0000888007077816 */ /* 0x000fe200000000ff */
[----:B------:R-:W-:Y:S01]  /*07c0*/  ULEA UR4, UR40, UR4, 0x3 ;  /* 0x0000000428047291 */ /* 0x000fe2000f8e18ff */
[----:B------:R-:W-:-:S03]  /*07d0*/  ISETP.NE.AND P2, PT, R24, RZ, PT ;  /* 0x000000ff1800720c */ /* 0x000fc60003f45270 */
[----:B------:R-:W-:Y:S02]  /*07e0*/  IMAD.MOV R7, RZ, RZ, -R7 ;  /* 0x000000ffff077224 */ /* 0x000fe400078e0a07 */
[----:B--2---:R-:W-:-:S05]  /*07f0*/  IMAD R8, R8, R9, RZ ;  /* 0x0000000908087224 */ /* 0x004fca00078e02ff */
[----:B------:R-:W-:-:S04]  /*0800*/  ISETP.NE.AND P1, PT, R8, R7, PT ;  /* 0x000000070800720c */ /* 0x000fc80003f25270 */
[----:B------:R-:W-:Y:S01]  /*0810*/  SEL R7, RZ, 0xffffffff, !P1 ;  /* 0xffffffffff077807 */ /* 0x000fe20004800000 */
[----:B----4-:R-:W-:-:S05]  /*0820*/  IMAD R10, R10, R13, RZ ;  /* 0x0000000d0a0a7224 */ /* 0x010fca00078e02ff */
[----:B------:R-:W-:-:S04]  /*0830*/  ISETP.NE.AND P1, PT, R10, R7, PT ;  /* 0x000000070a00720c */ /* 0x000fc80003f25270 */
[----:B------:R-:W-:Y:S01]  /*0840*/  SEL R7, RZ, 0xffffffff, !P1 ;  /* 0xffffffffff077807 */ /* 0x000fe20004800000 */
[----:B------:R-:W-:-:S05]  /*0850*/  IMAD R12, R11, R12, RZ ;  /* 0x0000000c0b0c7224 */ /* 0x000fca00078e02ff */
[----:B------:R-:W-:-:S04]  /*0860*/  ISETP.NE.AND P1, PT, R12, R7, PT ;  /* 0x000000070c00720c */ /* 0x000fc80003f25270 */
[----:B------:R-:W-:Y:S01]  /*0870*/  SEL R7, RZ, 0xffffffff, !P1 ;  /* 0xffffffffff077807 */ /* 0x000fe20004800000 */
[----:B------:R-:W-:-:S05]  /*0880*/  IMAD R26, R25, R26, RZ ;  /* 0x0000001a191a7224 */ /* 0x000fca00078e02ff */
[----:B------:R-:W-:-:S04]  /*0890*/  ISETP.NE.AND P1, PT, R26, R7, PT ;  /* 0x000000071a00720c */ /* 0x000fc80003f25270 */
[----:B------:R-:W-:Y:S01]  /*08a0*/  SEL R7, RZ, 0xffffffff, !P1 ;  /* 0xffffffffff077807 */ /* 0x000fe20004800000 */
[----:B---3--:R-:W-:-:S05]  /*08b0*/  IMAD R28, R27, R28, RZ ;  /* 0x0000001c1b1c7224 */ /* 0x008fca00078e02ff */
        /* <DEDUP_REMOVED lines=11> */
[----:B------:R-:W-:Y:S08]  /*0970*/  @P2 BRA `(.L_x_111) ;  /* 0xfffffff800402947 */ /* 0x000ff0000383ffff */
.L_x_110:
[----:B------:R-:W-:Y:S05]  /*0980*/  @!P0 BRA `(.L_x_112) ;  /* 0x00000004009c8947 */ /* 0x000fea0003800000 */
[----:B------:R-:W-:Y:S02]  /*0990*/  ISETP.GE.U32.AND P1, PT, R20, 0x4, PT ;  /* 0x000000041400780c */ /* 0x000fe40003f26070 */
[----:B------:R-:W-:-:S11]  /*09a0*/  ISETP.NE.AND P0, PT, R2, RZ, PT ;  /* 0x000000ff0200720c */ /* 0x000fd60003f05270 */
[----:B------:R-:W-:Y:S05]  /*09b0*/  @!P1 BRA `(.L_x_113) ;  /* 0x0000000000c09947 */ /* 0x000fea0003800000 */
[----:B------:R-:W1:Y:S01]  /*09c0*/  LDC.64 R12, c[0x0][0x5f0] ;  /* 0x00017c00ff0c7b82 */ /* 0x000e620000000a00 */
[----:B------:R-:W2:Y:S01]  /*09d0*/  LDCU UR4, c[0x0][0x604] ;  /* 0x0000c080ff0477ac */ /* 0x000ea20008000800 */
[----:B------:R-:W3:Y:S06]  /*09e0*/  LDCU UR5, c[0x0][0x608] ;  /* 0x0000c100ff0577ac */ /* 0x000eec0008000800 */
[----:B------:R-:W4:Y:S01]  /*09f0*/  LDC.64 R14, c[0x0][0x5f8] ;  /* 0x00017e00ff0e7b82 */ /* 0x000f220000000a00 */
[C---:B--2---:R-:W-:Y:S01]  /*0a00*/  IMAD R9, R6.reuse, UR4, RZ ;  /* 0x0000000406097c24 */ /* 0x044fe2000f8e02ff */
[----:B------:R-:W-:Y:S01]  /*0a10*/  USHF.R.S32.HI UR6, URZ, 0x1f, UR4 ;  /* 0x0000001fff067899 */ /* 0x000fe20008011404 */
[----:B---3--:R-:W-:-:S03]  /*0a20*/  IMAD R11, R6, UR5, RZ ;  /* 0x00000005060b7c24 */ /* 0x008fc6000f8e02ff */
[----:B-1----:R-:W-:Y:S01]  /*0a30*/  IADD3 R8, P1, PT, R9, R12, RZ ;  /* 0x0000000c09087210 */ /* 0x002fe20007f3e0ff */
[----:B------:R-:W-:-:S03]  /*0a40*/  USHF.R.S32.HI UR7, URZ, 0x1f, UR5 ;  /* 0x0000001fff077899 */ /* 0x000fc60008011405 */
[----:B------:R-:W-:Y:S02]  /*0a50*/  LEA.HI.X.SX32 R9, R9, R13, 0x1, P1 ;  /* 0x0000000d09097211 */ /* 0x000fe400008f0eff */
[----:B------:R-:W-:Y:S02]  /*0a60*/  IADD3 R12, P1, PT, R8, UR4, RZ ;  /* 0x00000004080c7c10 */ /* 0x000fe4000ff3e0ff */
[C---:B----4-:R-:W-:Y:S01]  /*0a70*/  IADD3 R10, P2, PT, R11.reuse, R14, RZ ;  /* 0x0000000e0b0a7210 */ /* 0x050fe20007f5e0ff */
[----:B------:R1:W2:Y:S03]  /*0a80*/  LDG.E.S8 R24, desc[UR12][R8.64] ;  /* 0x0000000c08187981 */ /* 0x0002a6000c1e1300 */
[----:B------:R-:W-:Y:S02]  /*0a90*/  LEA.HI.X.SX32 R11, R11, R15, 0x1, P2 ;  /* 0x0000000f0b0b7211 */ /* 0x000fe400010f0eff */
[----:B------:R-:W-:-:S03]  /*0aa0*/  IADD3 R14, P2, PT, R10, UR5, RZ ;  /* 0x000000050a0e7c10 */ /* 0x000fc6000ff5e0ff */
[----:B------:R-:W2:Y:S01]  /*0ab0*/  LDG.E.S8 R25, desc[UR12][R10.64] ;  /* 0x0000000c0a197981 */ /* 0x000ea2000c1e1300 */
[----:B------:R-:W-:Y:S02]  /*0ac0*/  IADD3.X R13, PT, PT, R9, UR6, RZ, P1, !PT ;  /* 0x00000006090d7c10 */ /* 0x000fe40008ffe4ff */
[----:B------:R-:W-:Y:S02]  /*0ad0*/  IADD3.X R15, PT, PT, R11, UR7, RZ, P2, !PT ;  /* 0x000000070b0f7c10 */ /* 0x000fe400097fe4ff */
[----:B------:R-:W-:Y:S02]  /*0ae0*/  IADD3 R16, P1, PT, R12, UR4, RZ ;  /* 0x000000040c107c10 */ /* 0x000fe4000ff3e0ff */
[----:B------:R-:W-:Y:S01]  /*0af0*/  IADD3 R18, P2, PT, R14, UR5, RZ ;  /* 0x000000050e127c10 */ /* 0x000fe2000ff5e0ff */
[----:B------:R-:W3:Y:S01]  /*0b00*/  LDG.E.S8 R12, desc[UR12][R12.64] ;  /* 0x0000000c0c0c7981 */ /* 0x000ee2000c1e1300 */
[----:B------:R-:W-:-:S03]  /*0b10*/  IADD3.X R17, PT, PT, R13, UR6, RZ, P1, !PT ;  /* 0x000000060d117c10 */ /* 0x000fc60008ffe4ff */
[----:B------:R-:W3:Y:S01]  /*0b20*/  LDG.E.S8 R27, desc[UR12][R14.64] ;  /* 0x0000000c0e1b7981 */ /* 0x000ee2000c1e1300 */
[----:B------:R-:W-:Y:S02]  /*0b30*/  IADD3.X R19, PT, PT, R15, UR7, RZ, P2, !PT ;  /* 0x000000070f137c10 */ /* 0x000fe400097fe4ff */
[----:B------:R-:W-:Y:S01]  /*0b40*/  IADD3 R22, P2, PT, R18, UR5, RZ ;  /* 0x0000000512167c10 */ /* 0x000fe2000ff5e0ff */
[----:B------:R-:W4:Y:S01]  /*0b50*/  LDG.E.S8 R26, desc[UR12][R16.64] ;  /* 0x0000000c101a7981 */ /* 0x000f22000c1e1300 */
[----:B-1----:R-:W-:-:S03]  /*0b60*/  IADD3 R8, P1, PT, R16, UR4, RZ ;  /* 0x0000000410087c10 */ /* 0x002fc6000ff3e0ff */
[----:B------:R-:W4:Y:S01]  /*0b70*/  LDG.E.S8 R11, desc[UR12][R18.64] ;  /* 0x0000000c120b7981 */ /* 0x000f22000c1e1300 */
[----:B------:R-:W-:Y:S02]  /*0b80*/  IADD3.X R23, PT, PT, R19, UR7, RZ, P2, !PT ;  /* 0x0000000713177c10 */ /* 0x000fe400097fe4ff */
[----:B------:R-:W-:-:S04]  /*0b90*/  IADD3.X R9, PT, PT, R17, UR6, RZ, P1, !PT ;  /* 0x0000000611097c10 */ /* 0x000fc80008ffe4ff */
[----:B------:R-:W4:Y:S04]  /*0ba0*/  LDG.E.S8 R23, desc[UR12][R22.64] ;  /* 0x0000000c16177981 */ /* 0x000f28000c1e1300 */
[----:B------:R-:W4:Y:S01]  /*0bb0*/  LDG.E.S8 R8, desc[UR12][R8.64] ;  /* 0x0000000c08087981 */ /* 0x000f22000c1e1300 */
[----:B-----5:R-:W-:-:S04]  /*0bc0*/  LOP3.LUT R7, R7, 0xffff, RZ, 0xc0, !PT ;  /* 0x0000ffff07077812 */ /* 0x020fc800078ec0ff */
[----:B------:R-:W-:-:S05]  /*0bd0*/  PRMT R7, R7, 0x8880, RZ ;  /* 0x0000888007077816 */ /* 0x000fca00000000ff */
[----:B------:R-:W-:Y:S01]  /*0be0*/  IMAD.MOV R7, RZ, RZ, -R7 ;  /* 0x000000ffff077224 */ /* 0x000fe200078e0a07 */
[----:B------:R-:W-:Y:S01]  /*0bf0*/  IADD3 R6, PT, PT, R6, 0x4, RZ ;  /* 0x0000000406067810 */ /* 0x000fe20007ffe0ff */
[----:B--2---:R-:W-:-:S05]  /*0c00*/  IMAD R24, R24, R25, RZ ;  /* 0x0000001918187224 */ /* 0x004fca00078e02ff */
[----:B------:R-:W-:-:S04]  /*0c10*/  ISETP.NE.AND P1, PT, R24, R7, PT ;  /* 0x000000071800720c */ /* 0x000fc80003f25270 */
[----:B------:R-:W-:Y:S01]  /*0c20*/  SEL R7, RZ, 0xffffffff, !P1 ;  /* 0xffffffffff077807 */ /* 0x000fe20004800000 */
[----:B---3--:R-:W-:-:S05]  /*0c30*/  IMAD R12, R12, R27, RZ ;  /* 0x0000001b0c0c7224 */ /* 0x008fca00078e02ff */
[----:B------:R-:W-:Y:S01]  /*0c40*/  ISETP.NE.AND P1, PT, R12, R7, PT ;  /* 0x000000070c00720c */ /* 0x000fe20003f25270 */
[----:B----4-:R-:W-:-:S03]  /*0c50*/  IMAD R26, R26, R11, RZ ;  /* 0x0000000b1a1a7224 */ /* 0x010fc600078e02ff */
[----:B------:R-:W-:-:S04]  /*0c60*/  SEL R7, RZ, 0xffffffff, !P1 ;  /* 0xffffffffff077807 */ /* 0x000fc80004800000 */
[----:B------:R-:W-:-:S04]  /*0c70*/  ISETP.NE.AND P1, PT, R26, R7, PT ;  /* 0x000000071a00720c */ /* 0x000fc80003f25270 */
[----:B------:R-:W-:Y:S01]  /*0c80*/  SEL R7, RZ, 0xffffffff, !P1 ;  /* 0xffffffffff077807 */ /* 0x000fe20004800000 */
[----:B------:R-:W-:-:S05]  /*0c90*/  IMAD R8, R8, R23, RZ ;  /* 0x0000001708087224 */ /* 0x000fca00078e02ff */
[----:B------:R-:W-:-:S04]  /*0ca0*/  ISETP.NE.AND P1, PT, R8, R7, PT ;  /* 0x000000070800720c */ /* 0x000fc80003f25270 */
[----:B------:R-:W-:-:S09]  /*0cb0*/  SEL R7, RZ, 0x1, !P1 ;  /* 0x00000001ff077807 */ /* 0x000fd20004800000 */
.L_x_113:
[----:B------:R-:W-:Y:S05]  /*0cc0*/  @!P0 BRA `(.L_x_112) ;  /* 0x0000000000cc8947 */ /* 0x000fea0003800000 */
[----:B------:R-:W-:Y:S02]  /*0cd0*/  ISETP.NE.AND P1, PT, R21, RZ, PT ;  /* 0x000000ff1500720c */ /* 0x000fe40003f25270 */
[----:B------:R-:W-:-:S04]  /*0ce0*/  LOP3.LUT R8, R0, 0x1, RZ, 0xc0, !PT ;  /* 0x0000000100087812 */ /* 0x000fc800078ec0ff */
[----:B------:R-:W-:-:S07]  /*0cf0*/  ISETP.NE.U32.AND P0, PT, R8, 0x1, PT ;  /* 0x000000010800780c */ /* 0x000fce0003f05070 */
[----:B------:R-:W-:Y:S06]  /*0d00*/  @!P1 BRA `(.L_x_114) ;  /* 0x0000000000709947 */ /* 0x000fec0003800000 */
[----:B------:R-:W1:Y:S08]  /*0d10*/  LDC R13, c[0x0][0x604] ;  /* 0x00018100ff0d7b82 */ /* 0x000e700000000800 */
[----:B------:R-:W2:Y:S08]  /*0d20*/  LDC R15, c[0x0][0x608] ;  /* 0x00018200ff0f7b82 */ /* 0x000eb00000000800 */
[----:B------:R-:W3:Y:S08]  /*0d30*/  LDC.64 R10, c[0x0][0x5f0] ;  /* 0x00017c00ff0a7b82 */ /* 0x000ef00000000a00 */
[----:B------:R-:W4:Y:S01]  /*0d40*/  LDC.64 R16, c[0x0][0x5f8] ;  /* 0x00017e00ff107b82 */ /* 0x000f220000000a00 */
[----:B-1----:R-:W-:-:S02]  /*0d50*/  IMAD R9, R6, R13, RZ ;  /* 0x0000000d06097224 */ /* 0x002fc400078e02ff */
[----:B--2---:R-:W-:-:S03]  /*0d60*/  IMAD R14, R6, R15, RZ ;  /* 0x0000000f060e7224 */ /* 0x004fc600078e02ff */
[----:B---3--:R-:W-:-:S04]  /*0d70*/  IADD3 R8, P1, PT, R9, R10, RZ ;  /* 0x0000000a09087210 */ /* 0x008fc80007f3e0ff */
[----:B------:R-:W-:Y:S02]  /*0d80*/  LEA.HI.X.SX32 R9, R9, R11, 0x1, P1 ;  /* 0x0000000b09097211 */ /* 0x000fe400008f0eff */
[----:B------:R-:W-:Y:S02]  /*0d90*/  IADD3 R12, P1, PT, R8, R13, RZ ;  /* 0x0000000d080c7210 */ /* 0x000fe40007f3e0ff */
[C---:B----4-:R-:W-:Y:S01]  /*0da0*/  IADD3 R10, P2, PT, R14.reuse, R16, RZ ;  /* 0x000000100e0a7210 */ /* 0x050fe20007f5e0ff */
[----:B------:R-:W2:Y:S01]  /*0db0*/  LDG.E.S8 R8, desc[UR12][R8.64] ;  /* 0x0000000c08087981 */ /* 0x000ea2000c1e1300 */
[----:B------:R-:W-:Y:S02]  /*0dc0*/  LEA.HI.X.SX32 R13, R13, R9, 0x1, P1 ;  /* 0x000000090d0d7211 */ /* 0x000fe400008f0eff */
[----:B------:R-:W-:Y:S02]  /*0dd0*/  LEA.HI.X.SX32 R11, R14, R17, 0x1, P2 ;  /* 0x000000110e0b7211 */ /* 0x000fe400010f0eff */
[----:B------:R-:W-:Y:S01]  /*0de0*/  IADD3 R14, P1, PT, R10, R15, RZ ;  /* 0x0000000f0a0e7210 */ /* 0x000fe20007f3e0ff */
[----:B------:R-:W3:Y:S04]  /*0df0*/  LDG.E.S8 R12, desc[UR12][R12.64] ;  /* 0x0000000c0c0c7981 */ /* 0x000ee8000c1e1300 */
[----:B------:R-:W2:Y:S01]  /*0e00*/  LDG.E.S8 R17, desc[UR12][R10.64] ;  /* 0x0000000c0a117981 */ /* 0x000ea2000c1e1300 */
[----:B------:R-:W-:-:S06]  /*0e10*/  LEA.HI.X.SX32 R15, R15, R11, 0x1, P1 ;  /* 0x0000000b0f0f7211 */ /* 0x000fcc00008f0eff */
[----:B------:R-:W3:Y:S01]  /*0e20*/  LDG.E.S8 R15, desc[UR12][R14.64] ;  /* 0x0000000c0e0f7981 */ /* 0x000ee2000c1e1300 */
[----:B-----5:R-:W-:-:S04]  /*0e30*/  LOP3.LUT R7, R7, 0xffff, RZ, 0xc0, !PT ;  /* 0x0000ffff07077812 */ /* 0x020fc800078ec0ff */
[----:B------:R-:W-:-:S05]  /*0e40*/  PRMT R7, R7, 0x8880, RZ ;  /* 0x0000888007077816 */ /* 0x000fca00000000ff */
[----:B------:R-:W-:Y:S02]  /*0e50*/  IMAD.MOV R16, RZ, RZ, -R7 ;  /* 0x000000ffff107224 */ /* 0x000fe400078e0a07 */
[----:B------:R-:W-:Y:S02]  /*0e60*/  VIADD R6, R6, 0x2 ;  /* 0x0000000206067836 */ /* 0x000fe40000000000 */
[----:B--2---:R-:W-:-:S05]  /*0e70*/  IMAD R17, R8, R17, RZ ;  /* 0x0000001108117224 */ /* 0x004fca00078e02ff */
[----:B------:R-:W-:Y:S01]  /*0e80*/  ISETP.NE.AND P1, PT, R17, R16, PT ;  /* 0x000000101100720c */ /* 0x000fe20003f25270 */
[----:B---3--:R-:W-:-:S03]  /*0e90*/  IMAD R8, R12, R15, RZ ;  /* 0x0000000f0c087224 */ /* 0x008fc600078e02ff */
[----:B------:R-:W-:-:S04]  /*0ea0*/  SEL R7, RZ, 0xffffffff, !P1 ;  /* 0xffffffffff077807 */ /* 0x000fc80004800000 */
[----:B------:R-:W-:-:S04]  /*0eb0*/  ISETP.NE.AND P1, PT, R8, R7, PT ;  /* 0x000000070800720c */ /* 0x000fc80003f25270 */
[----:B------:R-:W-:-:S09]  /*0ec0*/  SEL R7, RZ, 0x1, !P1 ;  /* 0x00000001ff077807 */ /* 0x000fd20004800000 */
.L_x_114:
[----:B------:R-:W-:Y:S05]  /*0ed0*/  @P0 BRA `(.L_x_112) ;  /* 0x0000000000480947 */ /* 0x000fea0003800000 */
[----:B------:R-:W1:Y:S01]  /*0ee0*/  LDC.64 R10, c[0x0][0x5f0] ;  /* 0x00017c00ff0a7b82 */ /* 0x000e620000000a00 */
[----:B------:R-:W2:Y:S01]  /*0ef0*/  LDCU UR4, c[0x0][0x604] ;  /* 0x0000c080ff0477ac */ /* 0x000ea20008000800 */
[----:B------:R-:W3:Y:S06]  /*0f00*/  LDCU UR5, c[0x0][0x608] ;  /* 0x0000c100ff0577ac */ /* 0x000eec0008000800 */
[----:B------:R-:W4:Y:S01]  /*0f10*/  LDC.64 R12, c[0x0][0x5f8] ;  /* 0x00017e00ff0c7b82 */ /* 0x000f220000000a00 */
[C---:B--2---:R-:W-:Y:S02]  /*0f20*/  IMAD R9, R6.reuse, UR4, RZ ;  /* 0x0000000406097c24 */ /* 0x044fe4000f8e02ff */
[----:B---3--:R-:W-:-:S03]  /*0f30*/  IMAD R6, R6, UR5, RZ ;  /* 0x0000000506067c24 */ /* 0x008fc6000f8e02ff */
[----:B-1----:R-:W-:-:S04]  /*0f40*/  IADD3 R8, P0, PT, R9, R10, RZ ;  /* 0x0000000a09087210 */ /* 0x002fc80007f1e0ff */
[----:B------:R-:W-:Y:S02]  /*0f50*/  LEA.HI.X.SX32 R9, R9, R11, 0x1, P0 ;  /* 0x0000000b09097211 */ /* 0x000fe400000f0eff */
[----:B----4-:R-:W-:-:S03]  /*0f60*/  IADD3 R10, P1, PT, R6, R12, RZ ;  /* 0x0000000c060a7210 */ /* 0x010fc60007f3e0ff */
[----:B------:R-:W2:Y:S01]  /*0f70*/  LDG.E.S8 R8, desc[UR12][R8.64] ;  /* 0x0000000c08087981 */ /* 0x000ea2000c1e1300 */
[----:B------:R-:W-:-:S06]  /*0f80*/  LEA.HI.X.SX32 R11, R6, R13, 0x1, P1 ;  /* 0x0000000d060b7211 */ /* 0x000fcc00008f0eff */
[----:B------:R-:W2:Y:S01]  /*0f90*/  LDG.E.S8 R11, desc[UR12][R10.64] ;  /* 0x0000000c0a0b7981 */ /* 0x000ea2000c1e1300 */
[----:B-----5:R-:W-:-:S04]  /*0fa0*/  LOP3.LUT R7, R7, 0xffff, RZ, 0xc0, !PT ;  /* 0x0000ffff07077812 */ /* 0x020fc800078ec0ff */
[----:B------:R-:W-:-:S05]  /*0fb0*/  PRMT R7, R7, 0x8880, RZ ;  /* 0x0000888007077816 */ /* 0x000fca00000000ff */
[----:B------:R-:W-:Y:S02]  /*0fc0*/  IMAD.MOV R7, RZ, RZ, -R7 ;  /* 0x000000ffff077224 */ /* 0x000fe400078e0a07 */
[----:B--2---:R-:W-:-:S05]  /*0fd0*/  IMAD R6, R8, R11, RZ ;  /* 0x0000000b08067224 */ /* 0x004fca00078e02ff */
[----:B------:R-:W-:-:S04]  /*0fe0*/  ISETP.NE.AND P0, PT, R6, R7, PT ;  /* 0x000000070600720c */ /* 0x000fc80003f05270 */
[----:B------:R-:W-:-:S09]  /*0ff0*/  SEL R7, RZ, 0x1, !P0 ;  /* 0x00000001ff077807 */ /* 0x000fd20004000000 */
.L_x_112:
[----:B-----5:R1:W-:Y:S01]  /*1000*/  STG.E.U8 desc[UR12][R4.64], R7 ;  /* 0x0000000704007986 */ /* 0x0203e2000c10110c */
[----:B------:R-:W-:-:S05]  /*1010*/  VIADD R3, R3, 0x80 ;  /* 0x0000008003037836 */ /* 0x000fca0000000000 */
[----:B------:R-:W-:-:S13]  /*1020*/  ISETP.GE.AND P0, PT, R3, UR14, PT ;  /* 0x0000000e03007c0c */ /* 0x000fda000bf06270 */
[----:B-1----:R-:W-:Y:S05]  /*1030*/  @P0 BRA `(.L_x_115) ;  /* 0x0000001800c80947 */ /* 0x002fea0003800000 */
        /* <DEDUP_REMOVED lines=15> */
.L_x_117:
        /* <DEDUP_REMOVED lines=18> */
[----:B------:R-:W-:Y:S01]  /*1250*/  MOV R18, UR15 ;  /* 0x0000000f00127c02 */ /* 0x000fe20008000f00 */
[----:B------:R-:W-:Y:S01]  /*1260*/  IMAD.U32 R19, RZ, RZ, UR6 ;  /* 0x00000006ff137e24 */ /* 0x000fe2000f8e00ff */
[----:B------:R-:W-:Y:S02]  /*1270*/  UIADD3.X UR7, UPT, UPT, UR39, UR7, URZ, UP0, !UPT ;  /* 0x0000000727077290 */ /* 0x000fe400087fe4ff */
[----:B------:R-:W-:Y:S01]  /*1280*/  UIADD3.X UR6, UPT, UPT, UR41, UR6, URZ, UP1, !UPT ;  /* 0x0000000629067290 */ /* 0x000fe20008ffe4ff */
[----:B------:R3:W4:Y:S01]  /*1290*/  LDG.E.S8 R10, desc[UR12][R16.64] ;  /* 0x0000000c100a7981 */ /* 0x000722000c1e1300 */
[----:B------:R-:W-:Y:S02]  /*12a0*/  UIADD3 UR15, UP0, UPT, UR37, UR38, URZ ;  /* 0x00000026250f7290 */ /* 0x000fe4000ff1e0ff */
[----:B-1----:R-:W-:Y:S01]  /*12b0*/  IMAD.U32 R14, RZ, RZ, UR37 ;  /* 0x00000025ff0e7e24 */ /* 0x002fe2000f8e00ff */
[----:B------:R1:W4:Y:S01]  /*12c0*/  LDG.E.S8 R13, desc[UR12][R18.64] ;  /* 0x0000000c120d7981 */ /* 0x000322000c1e1300 */
[----:B------:R-:W-:Y:S01]  /*12d0*/  UIADD3 UR37, UP1, UPT, UR36, UR40, URZ ;  /* 0x0000002824257290 */ /* 0x000fe2000ff3e0ff */
[----:B------:R-:W-:Y:S01]  /*12e0*/  IMAD.U32 R15, RZ, RZ, UR7 ;  /* 0x00000007ff0f7e24 */ /* 0x000fe2000f8e00ff */
[----:B------:R-:W-:Y:S01]  /*12f0*/  UIADD3.X UR7, UPT, UPT, UR39, UR7, URZ, UP0, !UPT ;  /* 0x0000000727077290 */ /* 0x000fe200087fe4ff */
[----:B------:R-:W-:-:S02]  /*1300*/  IMAD.U32 R22, RZ, RZ, UR36 ;  /* 0x00000024ff167e24 */ /* 0x000fc4000f8e00ff */
[----:B------:R-:W-:Y:S01]  /*1310*/  IMAD.U32 R23, RZ, RZ, UR6 ;  /* 0x00000006ff177e24 */ /* 0x000fe2000f8e00ff */
[----:B------:R-:W-:Y:S01]  /*1320*/  UIADD3.X UR6, UPT, UPT, UR41, UR6, URZ, UP1, !UPT ;  /* 0x0000000629067290 */ /* 0x000fe20008ffe4ff */
[----:B------:R0:W4:Y:S01]  /*1330*/  LDG.E.S8 R11, desc[UR12][R14.64] ;  /* 0x0000000c0e0b7981 */ /* 0x000122000c1e1300 */
[----:B------:R-:W-:Y:S02]  /*1340*/  UIADD3 UR36, UP0, UPT, UR15, UR38, URZ ;  /* 0x000000260f247290 */ /* 0x000fe4000ff1e0ff */
[----:B---3--:R-:W-:Y:S01]  /*1350*/  IMAD.U32 R16, RZ, RZ, UR15 ;  /* 0x0000000fff107e24 */ /* 0x008fe2000f8e00ff */
[----:B------:R-:W-:Y:S01]  /*1360*/  UIADD3 UR15, UP1, UPT, UR37, UR40, URZ ;  /* 0x00000028250f7290 */ /* 0x000fe2000ff3e0ff */
[----:B------:R3:W4:Y:S01]  /*1370*/  LDG.E.S8 R12, desc[UR12][R22.64] ;  /* 0x0000000c160c7981 */ /* 0x000722000c1e1300 */
[----:B------:R-:W-:Y:S01]  /*1380*/  IMAD.U32 R17, RZ, RZ, UR7 ;  /* 0x00000007ff117e24 */ /* 0x000fe2000f8e00ff */
[----:B------:R-:W-:Y:S01]  /*1390*/  UIADD3.X UR7, UPT, UPT, UR39, UR7, URZ, UP0, !UPT ;  /* 0x0000000727077290 */ /* 0x000fe200087fe4ff */
[----:B-1----:R-:W-:-:S02]  /*13a0*/  IMAD.U32 R18, RZ, RZ, UR37 ;  /* 0x00000025ff127e24 */ /* 0x002fc4000f8e00ff */
[----:B------:R-:W-:Y:S01]  /*13b0*/  IMAD.U32 R19, RZ, RZ, UR6 ;  /* 0x00000006ff137e24 */ /* 0x000fe2000f8e00ff */
[----:B------:R-:W-:Y:S01]  /*13c0*/  UIADD3.X UR6, UPT, UPT, UR41, UR6, URZ, UP1, !UPT ;  /* 0x0000000629067290 */ /* 0x000fe20008ffe4ff */
[----:B------:R1:W4:Y:S01]  /*13d0*/  LDG.E.S8 R25, desc[UR12][R16.64] ;  /* 0x0000000c10197981 */ /* 0x000322000c1e1300 */
[----:B------:R-:W-:Y:S02]  /*13e0*/  UIADD3 UR37, UP0, UPT, UR36, UR38, URZ ;  /* 0x0000002624257290 */ /* 0x000fe4000ff1e0ff */
[----:B0-----:R-:W-:Y:S01]  /*13f0*/  IMAD.U32 R14, RZ, RZ, UR36 ;  /* 0x00000024ff0e7e24 */ /* 0x001fe2000f8e00ff */
[----:B------:R-:W-:Y:S01]  /*1400*/  UIADD3 UR36, UP1, UPT, UR15, UR40, URZ ;  /* 0x000000280f247290 */ /* 0x000fe2000ff3e0ff */
[----:B------:R0:W4:Y:S01]  /*1410*/  LDG.E.S8 R26, desc[UR12][R18.64] ;  /* 0x0000000c121a7981 */ /* 0x000122000c1e1300 */
[----:B------:R-:W-:Y:S01]  /*1420*/  IMAD.U32 R15, RZ, RZ, UR7 ;  /* 0x00000007ff0f7e24 */ /* 0x000fe2000f8e00ff */
[----:B---3--:R-:W-:Y:S01]  /*1430*/  MOV R23, UR6 ;  /* 0x0000000600177c02 */ /* 0x008fe20008000f00 */
[----:B------:R-:W-:Y:S01]  /*1440*/  IMAD.U32 R22, RZ, RZ, UR15 ;  /* 0x0000000fff167e24 */ /* 0x000fe2000f8e00ff */
[----:B------:R-:W-:-:S02]  /*1450*/  UIADD3.X UR7, UPT, UPT, UR39, UR7, URZ, UP0, !UPT ;  /* 0x0000000727077290 */ /* 0x000fc400087fe4ff */
[----:B------:R-:W-:Y:S01]  /*1460*/  UIADD3.X UR6, UPT, UPT, UR41, UR6, URZ, UP1, !UPT ;  /* 0x0000000629067290 */ /* 0x000fe20008ffe4ff */
[----:B-1----:R-:W-:Y:S01]  /*1470*/  IMAD.U32 R16, RZ, RZ, UR37 ;  /* 0x00000025ff107e24 */ /* 0x002fe2000f8e00ff */
[----:B------:R-:W-:Y:S01]  /*1480*/  UIADD3 UR15, UP0, UPT, UR37, UR38, URZ ;  /* 0x00000026250f7290 */ /* 0x000fe2000ff1e0ff */
[----:B------:R1:W3:Y:S01]  /*1490*/  LDG.E.S8 R27, desc[UR12][R14.64] ;  /* 0x0000000c0e1b7981 */ /* 0x0002e2000c1e1300 */
[----:B------:R-:W-:-:S03]  /*14a0*/  UIADD3 UR37, UP1, UPT, UR36, UR40, URZ ;  /* 0x0000002824257290 */ /* 0x000fc6000ff3e0ff */
[----:B------:R1:W3:Y:S01]  /*14b0*/  LDG.E.S8 R28, desc[UR12][R22.64] ;  /* 0x0000000c161c7981 */ /* 0x0002e2000c1e1300 */
[----:B------:R-:W-:Y:S01]  /*14c0*/  IMAD.U32 R17, RZ, RZ, UR7 ;  /* 0x00000007ff117e24 */ /* 0x000fe2000f8e00ff */
[----:B------:R-:W-:Y:S01]  /*14d0*/  UIADD3.X UR7, UPT, UPT, UR39, UR7, URZ, UP0, !UPT ;  /* 0x0000000727077290 */ /* 0x000fe200087fe4ff */
[----:B0-----:R-:W-:Y:S02]  /*14e0*/  IMAD.U32 R18, RZ, RZ, UR36 ;  /* 0x00000024ff127e24 */ /* 0x001fe4000f8e00ff */
        /* <DEDUP_REMOVED lines=9> */
[----:B------:R-:W-:Y:S01]  /*1580*/  IMAD.U32 R15, RZ, RZ, UR7 ;  /* 0x00000007ff0f7e24 */ /* 0x000fe2000f8e00ff */
[----:B------:R-:W-:Y:S01]  /*1590*/  UIADD3.X UR7, UPT, UPT, UR39, UR7, URZ, UP0, !UPT ;  /* 0x0000000727077290 */ /* 0x000fe200087fe4ff */
[----:B------:R-:W-:-:S03]  /*15a0*/  IMAD.U32 R22, RZ, RZ, UR37 ;  /* 0x00000025ff167e24 */ /* 0x000fc6000f8e00ff */
        /* <DEDUP_REMOVED lines=13> */
[----:B------:R-:W-:-:S02]  /*1680*/  ISETP.NE.AND P2, PT, R24, RZ, PT ;  /* 0x000000ff1800720c */ /* 0x000fc40003f45270 */
[----:B------:R-:W-:Y:S01]  /*1690*/  IADD3 R7, PT, PT, -R7, RZ, RZ ;  /* 0x000000ff07077210 */ /* 0x000fe20007ffe1ff */
        /* <DEDUP_REMOVED lines=25> */
.L_x_116:
        /* <DEDUP_REMOVED lines=38> */
[----:B------:R-:W-:Y:S02]  /*1a90*/  IMAD.MOV R7, RZ, RZ, -R7 ;  /* 0x000000ffff077224 */ /* 0x000fe400078e0a07 */
[----:B------:R-:W-:Y:S02]  /*1aa0*/  VIADD R6, R6, 0x4 ;  /* 0x0000000406067836 */ /* 0x000fe40000000000 */
        /* <DEDUP_REMOVED lines=12> */
.L_x_119:
        /* <DEDUP_REMOVED lines=33> */
.L_x_120:
        /* <DEDUP_REMOVED lines=19> */
.L_x_118:
[----:B-----5:R1:W-:Y:S01]  /*1eb0*/  STG.E.U8 desc[UR12][R4.64], R7 ;  /* 0x0000000704007986 */ /* 0x0203e2000c10110c */
[----:B------:R-:W-:-:S07]  /*1ec0*/  VIADD R3, R3, 0x80 ;  /* 0x0000008003037836 */ /* 0x000fce0000000000 */
.L_x_109:
[----:B------:R-:W-:-:S13]  /*1ed0*/  ISETP.GE.AND P0, PT, R3, UR14, PT ;  /* 0x0000000e03007c0c */ /* 0x000fda000bf06270 */
[----:B------:R-:W-:Y:S05]  /*1ee0*/  @P0 BRA `(.L_x_121) ;  /* 0x0000001800400947 */ /* 0x000fea0003800000 */
[----:B-1----:R-:W1:Y:S02]  /*1ef0*/  LDC.64 R4, c[0x0][0x5e8] ;  /* 0x00017a00ff047b82 */ /* 0x002e640000000a00 */
[----:B-1----:R1:W5:Y:S01]  /*1f00*/  LDG.E.U8 R31, desc[UR12][R4.64] ;  /* 0x0000000c041f7981 */ /* 0x002362000c1e1100 */
[----:B------:R-:W-:Y:S01]  /*1f10*/  ISETP.GE.U32.AND P1, PT, R0, 0x8, PT ;  /* 0x000000080000780c */ /* 0x000fe20003f26070 */
[----:B------:R-:W-:Y:S01]  /*1f20*/  IMAD.MOV.U32 R22, RZ, RZ, RZ ;  /* 0x000000ffff167224 */ /* 0x000fe200078e00ff */
[----:B------:R-:W-:-:S11]  /*1f30*/  ISETP.NE.AND P0, PT, R20, RZ, PT ;  /* 0x000000ff1400720c */ /* 0x000fd60003f05270 */
[----:B-1----:R-:W-:Y:S05]  /*1f40*/  @!P1 BRA `(.L_x_122) ;  /* 0x0000000400689947 */ /* 0x002fea0003800000 */
[----:B------:R-:W1:Y:S01]  /*1f50*/  LDC R25, c[0x0][0x604] ;  /* 0x00018100ff197b82 */ /* 0x000e620000000800 */
[----:B------:R-:W-:Y:S01]  /*1f60*/  LOP3.LUT R22, R0, 0x7ffffff8, RZ, 0xc0, !PT ;  /* 0x7ffffff800167812 */ /* 0x000fe200078ec0ff */
[----:B------:R-:W-:Y:S01]  /*1f70*/  BSSY.RECONVERGENT B2, `(.L_x_122) ;  /* 0x0000057000027945 */ /* 0x000fe20003800200 */
[----:B------:R-:W-:Y:S02]  /*1f80*/  IMAD.MOV.U32 R26, RZ, RZ, RZ ;  /* 0x000000ffff1a7224 */ /* 0x000fe400078e00ff */
[----:B------:R-:W-:Y:S02]  /*1f90*/  IMAD.MOV.U32 R24, RZ, RZ, RZ ;  /* 0x000000ffff187224 */ /* 0x000fe400078e00ff */
[----:B------:R-:W-:Y:S01]  /*1fa0*/  IMAD.MOV R40, RZ, RZ, -R22 ;  /* 0x000000ffff287224 */ /* 0x000fe200078e0a16 */
[----:B------:R-:W2:Y:S01]  /*1fb0*/  LDC R27, c[0x0][0x608] ;  /* 0x00018200ff1b7b82 */ /* 0x000ea20000000800 */
[----:B-1----:R-:W-:Y:S02]  /*1fc0*/  SHF.R.S32.HI R29, RZ, 0x1f, R25 ;  /* 0x0000001fff1d7819 */ /* 0x002fe40000011419 */
[----:B--2---:R-:W-:-:S07]  /*1fd0*/  SHF.R.S32.HI R23, RZ, 0x1f, R27 ;  /* 0x0000001fff177819 */ /* 0x004fce000001141b */
.L_x_123:
[----:B------:R-:W-:Y:S02]  /*1fe0*/  IADD3 R6, P1, PT, R26, UR8, RZ ;  /* 0x000000081a067c10 */ /* 0x000fe4000ff3e0ff */
[----:B------:R-:W-:Y:S02]  /*1ff0*/  IADD3 R10, P2, PT, R24, UR10, RZ ;  /* 0x0000000a180a7c10 */ /* 0x000fe4000ff5e0ff */
[----:B------:R-:W-:Y:S02]  /*2000*/  LEA.HI.X.SX32 R7, R26, UR9, 0x1, P1 ;  /* 0x000000091a077c11 */ /* 0x000fe400088f0eff */
[----:B------:R-:W-:Y:S02]  /*2010*/  LEA.HI.X.SX32 R11, R24, UR11, 0x1, P2 ;  /* 0x0000000b180b7c11 */ /* 0x000fe400090f0eff */
[----:B------:R-:W-:Y:S01]  /*2020*/  IADD3 R12, P1, PT, R6, R25, RZ ;  /* 0x00000019060c7210 */ /* 0x000fe20007f3e0ff */
[----:B------:R-:W2:Y:S01]  /*2030*/  LDG.E.S8 R28, desc[UR12][R6.64] ;  /* 0x0000000c061c7981 */ /* 0x000ea2000c1e1300 */
[----:B------:R-:W-:-:S03]  /*2040*/  IADD3 R14, P2, PT, R10, R27, RZ ;  /* 0x0000001b0a0e7210 */ /* 0x000fc60007f5e0ff */
[----:B------:R-:W2:Y:S01]  /*2050*/  LDG.E.S8 R33, desc[UR12][R10.64] ;  /* 0x0000000c0a217981 */ /* 0x000ea2000c1e1300 */
[----:B------:R-:W-:Y:S01]  /*2060*/  IMAD.X R13, R29, 0x1, R7, P1 ;  /* 0x000000011d0d7824 */ /* 0x000fe200008e0607 */
[----:B------:R-:W-:Y:S02]  /*2070*/  IADD3.X R15, PT, PT, R23, R11, RZ, P2, !PT ;  /* 0x0000000b170f7210 */ /* 0x000fe400017fe4ff */
[----:B------:R-:W-:Y:S02]  /*2080*/  IADD3 R16, P1, PT, R12, R25, RZ ;  /* 0x000000190c107210 */ /* 0x000fe40007f3e0ff */
[----:B------:R-:W-:Y:S01]  /*2090*/  IADD3 R42, P2, PT, R14, R27, RZ ;  /* 0x0000001b0e2a7210 */ /* 0x000fe20007f5e0ff */
[----:B------:R1:W3:Y:S04]  /*20a0*/  LDG.E.S8 R30, desc[UR12][R12.64] ;  /* 0x0000000c0c1e7981 */ /* 0x0002e8000c1e1300 */
[----:B------:R4:W3:Y:S01]  /*20b0*/  LDG.E.S8 R35, desc[UR12][R14.64] ;  /* 0x0000000c0e237981 */ /* 0x0008e2000c1e1300 */
[----:B------:R-:W-:-:S02]  /*20c0*/  IMAD.X R17, R29, 0x1, R13, P1 ;  /* 0x000000011d117824 */ /* 0x000fc400008e060d */
[----:B------:R-:W-:Y:S01]  /*20d0*/  IMAD.X R43, R23, 0x1, R15, P2 ;  /* 0x00000001172b7824 */ /* 0x000fe200010e060f */
[----:B------:R-:W-:Y:S02]  /*20e0*/  IADD3 R8, P1, PT, R16, R25, RZ ;  /* 0x0000001910087210 */ /* 0x000fe40007f3e0ff */
[----:B------:R-:W-:Y:S01]  /*20f0*/  IADD3 R18, P2, PT, R42, R27, RZ ;  /* 0x0000001b2a127210 */ /* 0x000fe20007f5e0ff */
[----:B------:R0:W3:Y:S04]  /*2100*/  LDG.E.S8 R32, desc[UR12][R16.64] ;  /* 0x0000000c10207981 */ /* 0x0000e8000c1e1300 */
[----:B------:R-:W3:Y:S01]  /*2110*/  LDG.E.S8 R37, desc[UR12][R42.64] ;  /* 0x0000000c2a257981 */ /* 0x000ee2000c1e1300 */
[----:B------:R-:W-:Y:S02]  /*2120*/  IMAD.X R9, R29, 0x1, R17, P1 ;  /* 0x000000011d097824 */ /* 0x000fe400008e0611 */
[----:B------:R-:W-:Y:S01]  /*2130*/  IMAD.X R19, R23, 0x1, R43, P2 ;  /* 0x0000000117137824 */ /* 0x000fe200010e062b */
[----:B-1----:R-:W-:-:S02]  /*2140*/  IADD3 R12, P1, PT, R8, R25, RZ ;  /* 0x00000019080c7210 */ /* 0x002fc40007f3e0ff */
[----:B------:R-:W-:Y:S01]  /*2150*/  IADD3 R10, P2, PT, R18, R27, RZ ;  /* 0x0000001b120a7210 */ /* 0x000fe20007f5e0ff */
[----:B------:R1:W3:Y:S04]  /*2160*/  LDG.E.S8 R34, desc[UR12][R8.64] ;  /* 0x0000000c08227981 */ /* 0x0002e8000c1e1300 */
[----:B------:R1:W3:Y:S01]  /*2170*/  LDG.E.S8 R39, desc[UR12][R18.64] ;  /* 0x0000000c12277981 */ /* 0x0002e2000c1e1300 */
[----:B------:R-:W-:Y:S02]  /*2180*/  IMAD.X R13, R29, 0x1, R9, P1 ;  /* 0x000000011d0d7824 */ /* 0x000fe400008e0609 */
[----:B------:R-:W-:Y:S01]  /*2190*/  IMAD.X R11, R23, 0x1, R19, P2 ;  /* 0x00000001170b7824 */ /* 0x000fe200010e0613 */
[----:B------:R-:W-:Y:S02]  /*21a0*/  IADD3 R6, P1, PT, R12, R25, RZ ;  /* 0x000000190c067210 */ /* 0x000fe40007f3e0ff */
[----:B----4-:R-:W-:Y:S01]  /*21b0*/  IADD3 R14, P2, PT, R10, R27, RZ ;  /* 0x0000001b0a0e7210 */ /* 0x010fe20007f5e0ff */
[----:B------:R4:W3:Y:S04]  /*21c0*/  LDG.E.S8 R36, desc[UR12][R12.64] ;  /* 0x0000000c0c247981 */ /* 0x0008e8000c1e1300 */
[----:B------:R-:W3:Y:S01]  /*21d0*/  LDG.E.S8 R41, desc[UR12][R10.64] ;  /* 0x0000000c0a297981 */ /* 0x000ee2000c1e1300 */
[----:B------:R-:W-:-:S02]  /*21e0*/  IMAD.X R7, R29, 0x1, R13, P1 ;  /* 0x000000011d077824 */ /* 0x000fc400008e060d */
[----:B------:R-:W-:Y:S01]  /*21f0*/  IMAD.X R15, R23, 0x1, R11, P2 ;  /* 0x00000001170f7824 */ /* 0x000fe200010e060b */
[----:B0-----:R-:W-:Y:S02]  /*2200*/  IADD3 R16, P1, PT, R6, R25, RZ ;  /* 0x0000001906107210 */ /* 0x001fe40007f3e0ff */
[-C--:B-1----:R-:W-:Y:S01]  /*2210*/  IADD3 R8, P2, PT, R14, R27.reuse, RZ ;  /* 0x0000001b0e087210 */ /* 0x082fe20007f5e0ff */
[----:B------:R0:W3:Y:S04]  /*2220*/  LDG.E.S8 R6, desc[UR12][R6.64] ;  /* 0x0000000c06067981 */ /* 0x0000e8000c1e1300 */
[----:B------:R-:W3:Y:S01]  /*2230*/  LDG.E.S8 R43, desc[UR12][R14.64] ;  /* 0x0000000c0e2b7981 */ /* 0x000ee2000c1e1300 */
[----:B------:R-:W-:Y:S02]  /*2240*/  IMAD.X R17, R29, 0x1, R7, P1 ;  /* 0x000000011d117824 */ /* 0x000fe400008e0607 */
[----:B------:R-:W-:Y:S01]  /*2250*/  IMAD.X R9, R23, 0x1, R15, P2 ;  /* 0x0000000117097824 */ /* 0x000fe200010e060f */
[----:B------:R-:W-:-:S02]  /*2260*/  IADD3 R18, P2, PT, R8, R27, RZ ;  /* 0x0000001b08127210 */ /* 0x000fc40007f5e0ff */
[----:B----4-:R-:W-:Y:S01]  /*2270*/  IADD3 R12, P1, PT, R16, R25, RZ ;  /* 0x00000019100c7210 */ /* 0x010fe20007f3e0ff */
[----:B------:R-:W4:Y:S02]  /*2280*/  LDG.E.S8 R38, desc[UR12][R16.64] ;  /* 0x0000000c10267981 */ /* 0x000f24000c1e1300 */
[----:B------:R-:W-:Y:S02]  /*2290*/  IMAD.X R19, R23, 0x1, R9, P2 ;  /* 0x0000000117137824 */ /* 0x000fe400010e0609 */
[----:B------:R-:W4:Y:S01]  /*22a0*/  LDG.E.S8 R11, desc[UR12][R8.64] ;  /* 0x0000000c080b7981 */ /* 0x000f22000c1e1300 */
[----:B------:R-:W-:-:S03]  /*22b0*/  IMAD.X R13, R29, 0x1, R17, P1 ;  /* 0x000000011d0d7824 */ /* 0x000fc600008e0611 */
[----:B------:R-:W4:Y:S04]  /*22c0*/  LDG.E.S8 R19, desc[UR12][R18.64] ;  /* 0x0000000c12137981 */ /* 0x000f28000c1e1300 */
[----:B------:R-:W4:Y:S01]  /*22d0*/  LDG.E.S8 R12, desc[UR12][R12.64] ;  /* 0x0000000c0c0c7981 */ /* 0x000f22000c1e1300 */
[----:B-----5:R-:W-:-:S04]  /*22e0*/  LOP3.LUT R31, R31, 0xffff, RZ, 0xc0, !PT ;  /* 0x0000ffff1f1f7812 */ /* 0x020fc800078ec0ff */
[----:B0-----:R-:W-:-:S04]  /*22f0*/  PRMT R7, R31, 0x8880, RZ ;  /* 0x000088801f077816 */ /* 0x001fc800000000ff */
[----:B------:R-:W-:Y:S01]  /*2300*/  IADD3 R7, PT, PT, -R7, RZ, RZ ;  /* 0x000000ff07077210 */ /* 0x000fe20007ffe1ff */
[----:B------:R-:W-:-:S05]  /*2310*/  VIADD R40, R40, 0x8 ;  /* 0x0000000828287836 */ /* 0x000fca0000000000 */
[----:B------:R-:W-:Y:S01]  /*2320*/  ISETP.NE.AND P2, PT, R40, RZ, PT ;  /* 0x000000ff2800720c */ /* 0x000fe20003f45270 */
[----:B------:R-:W-:Y:S02]  /*2330*/  IMAD R24, R27, 0x8, R24 ;  /* 0x000000081b187824 */ /* 0x000fe400078e0218 */
[----:B------:R-:W-:Y:S02]  /*2340*/  IMAD R26, R25, 0x8, R26 ;  /* 0x00000008191a7824 */ /* 0x000fe400078e021a */
[----:B--2---:R-:W-:-:S05]  /*2350*/  IMAD R28, R28, R33, RZ ;  /* 0x000000211c1c7224 */ /* 0x004fca00078e02ff */
        /* <DEDUP_REMOVED lines=12> */
[----:B------:R-:W-:Y:S01]  /*2420*/  ISETP.NE.AND P1, PT, R36, R7, PT ;  /* 0x000000072400720c */ /* 0x000fe20003f25270 */
[----:B------:R-:W-:-:S03]  /*2430*/  IMAD R43, R6, R43, RZ ;  /* 0x0000002b062b7224 */ /* 0x000fc600078e02ff */
[----:B------:R-:W-:-:S04]  /*2440*/  SEL R6, RZ, 0xffffffff, !P1 ;  /* 0xffffffffff067807 */ /* 0x000fc80004800000 */
[----:B------:R-:W-:-:S04]  /*2450*/  ISETP.NE.AND P1, PT, R43, R6, PT ;  /* 0x000000062b00720c */ /* 0x000fc80003f25270 */
[----:B------:R-:W-:Y:S01]  /*2460*/  SEL R6, RZ, 0xffffffff, !P1 ;  /* 0xffffffffff067807 */ /* 0x000fe20004800000 */
[----:B----4-:R-:W-:-:S05]  /*2470*/  IMAD R11, R38, R11, RZ ;  /* 0x0000000b260b7224 */ /* 0x010fca00078e02ff */
[----:B------:R-:W-:Y:S01]  /*2480*/  ISETP.NE.AND P1, PT, R11, R6, PT ;  /* 0x000000060b00720c */ /* 0x000fe20003f25270 */
[----:B------:R-:W-:-:S03]  /*2490*/  IMAD R19, R12, R19, RZ ;  /* 0x000000130c137224 */ /* 0x000fc600078e02ff */
[----:B------:R-:W-:-:S04]  /*24a0*/  SEL R6, RZ, 0xffffffff, !P1 ;  /* 0xffffffffff067807 */ /* 0x000fc80004800000 */
[----:B------:R-:W-:-:S04]  /*24b0*/  ISETP.NE.AND P1, PT, R19, R6, PT ;  /* 0x000000061300720c */ /* 0x000fc80003f25270 */
[----:B------:R-:W-:Y:S01]  /*24c0*/  SEL R31, RZ, 0x1, !P1 ;  /* 0x00000001ff1f7807 */ /* 0x000fe20004800000 */
[----:B------:R-:W-:Y:S08]  /*24d0*/  @P2 BRA `(.L_x_123) ;  /* 0xfffffff800c02947 */ /* 0x000ff0000383ffff */
[----:B------:R-:W-:Y:S05]  /*24e0*/  BSYNC.RECONVERGENT B2 ;  /* 0x0000000000027941 */ /* 0x000fea0003800200 */
.L_x_122:
[----:B------:R-:W-:Y:S05]  /*24f0*/  @!P0 BRA `(.L_x_124) ;  /* 0x0000000400908947 */ /* 0x000fea0003800000 */
[----:B------:R-:W-:Y:S02]  /*2500*/  ISETP.GE.U32.AND P1, PT, R20, 0x4, PT ;  /* 0x000000041400780c */ /* 0x000fe40003f26070 */
[----:B------:R-:W-:-:S11]  /*2510*/  ISETP.NE.AND P0, PT, R2, RZ, PT ;  /* 0x000000ff0200720c */ /* 0x000fd60003f05270 */
[----:B------:R-:W-:Y:S05]  /*2520*/  @!P1 BRA `(.L_x_125) ;  /* 0x0000000000bc9947 */ /* 0x000fea0003800000 */
[----:B------:R-:W1:Y:S01]  /*2530*/  LDCU UR4, c[0x0][0x604] ;  /* 0x0000c080ff0477ac */ /* 0x000e620008000800 */
[----:B------:R-:W2:Y:S01]  /*2540*/  LDCU UR5, c[0x0][0x608] ;  /* 0x0000c100ff0577ac */ /* 0x000ea20008000800 */
[----:B------:R-:W3:Y:S01]  /*2550*/  LDCU.128 UR32, c[0x0][0x5f0] ;  /* 0x0000be00ff2077ac */ /* 0x000ee20008000c00 */
[C---:B-1----:R-:W-:Y:S01]  /*2560*/  IMAD R7, R22.reuse, UR4, RZ ;  /* 0x0000000416077c24 */ /* 0x042fe2000f8e02ff */
[----:B------:R-:W-:Y:S01]  /*2570*/  USHF.R.S32.HI UR6, URZ, 0x1f, UR4 ;  /* 0x0000001fff067899 */ /* 0x000fe20008011404 */
[----:B--2---:R-:W-:-:S03]  /*2580*/  IMAD R9, R22, UR5, RZ ;  /* 0x0000000516097c24 */ /* 0x004fc6000f8e02ff */
[----:B---3--:R-:W-:Y:S02]  /*2590*/  IADD3 R6, P1, PT, R7, UR32, RZ ;  /* 0x0000002007067c10 */ /* 0x008fe4000ff3e0ff */
[----:B------:R-:W-:Y:S02]  /*25a0*/  IADD3 R8, P2, PT, R9, UR34, RZ ;  /* 0x0000002209087c10 */ /* 0x000fe4000ff5e0ff */
[----:B------:R-:W-:Y:S02]  /*25b0*/  LEA.HI.X.SX32 R7, R7, UR33, 0x1, P1 ;  /* 0x0000002107077c11 */ /* 0x000fe400088f0eff */
[----:B------:R-:W-:Y:S01]  /*25c0*/  LEA.HI.X.SX32 R9, R9, UR35, 0x1, P2 ;  /* 0x0000002309097c11 */ /* 0x000fe200090f0eff */
[----:B------:R-:W-:Y:S01]  /*25d0*/  USHF.R.S32.HI UR7, URZ, 0x1f, UR5 ;  /* 0x0000001fff077899 */ /* 0x000fe20008011405 */
[----:B------:R-:W-:Y:S01]  /*25e0*/  IADD3 R10, P1, PT, R6, UR4, RZ ;  /* 0x00000004060a7c10 */ /* 0x000fe2000ff3e0ff */
[----:B------:R1:W2:Y:S01]  /*25f0*/  LDG.E.S8 R23, desc[UR12][R6.64] ;  /* 0x0000000c06177981 */ /* 0x0002a2000c1e1300 */
[----:B------:R-:W-:-:S02]  /*2600*/  IADD3 R12, P2, PT, R8, UR5, RZ ;  /* 0x00000005080c7c10 */ /* 0x000fc4000ff5e0ff */
[----:B------:R-:W-:Y:S01]  /*2610*/  IADD3.X R11, PT, PT, R7, UR6, RZ, P1, !PT ;  /* 0x00000006070b7c10 */ /* 0x000fe20008ffe4ff */
[----:B------:R3:W2:Y:S01]  /*2620*/  LDG.E.S8 R24, desc[UR12][R8.64] ;  /* 0x0000000c08187981 */ /* 0x0006a2000c1e1300 */
[----:B------:R-:W-:Y:S02]  /*2630*/  IADD3.X R13, PT, PT, R9, UR7, RZ, P2, !PT ;  /* 0x00000007090d7c10 */ /* 0x000fe400097fe4ff */
[----:B------:R-:W-:Y:S02]  /*2640*/  IADD3 R14, P1, PT, R10, UR4, RZ ;  /* 0x000000040a0e7c10 */ /* 0x000fe4000ff3e0ff */
[----:B------:R-:W-:Y:S01]  /*2650*/  IADD3 R16, P2, PT, R12, UR5, RZ ;  /* 0x000000050c107c10 */ /* 0x000fe2000ff5e0ff */
[----:B------:R-:W4:Y:S01]  /*2660*/  LDG.E.S8 R10, desc[UR12][R10.64] ;  /* 0x0000000c0a0a7981 */ /* 0x000f22000c1e1300 */
[----:B------:R-:W-:-:S03]  /*2670*/  IADD3.X R15, PT, PT, R11, UR6, RZ, P1, !PT ;  /* 0x000000060b0f7c10 */ /* 0x000fc60008ffe4ff */
[----:B------:R-:W4:Y:S01]  /*2680*/  LDG.E.S8 R25, desc[UR12][R12.64] ;  /* 0x0000000c0c197981 */ /* 0x000f22000c1e1300 */
[----:B------:R-:W-:Y:S02]  /*2690*/  IADD3.X R17, PT, PT, R13, UR7, RZ, P2, !PT ;  /* 0x000000070d117c10 */ /* 0x000fe400097fe4ff */
[----:B-1----:R-:W-:Y:S01]  /*26a0*/  IADD3 R6, P1, PT, R14, UR4, RZ ;  /* 0x000000040e067c10 */ /* 0x002fe2000ff3e0ff */
[----:B------:R-:W4:Y:S01]  /*26b0*/  LDG.E.S8 R26, desc[UR12][R14.64] ;  /* 0x0000000c0e1a7981 */ /* 0x000f22000c1e1300 */
[----:B------:R-:W-:-:S03]  /*26c0*/  IADD3 R18, P2, PT, R16, UR5, RZ ;  /* 0x0000000510127c10 */ /* 0x000fc6000ff5e0ff */
[----:B------:R-:W4:Y:S01]  /*26d0*/  LDG.E.S8 R9, desc[UR12][R16.64] ;  /* 0x0000000c10097981 */ /* 0x000f22000c1e1300 */
[----:B------:R-:W-:Y:S02]  /*26e0*/  IADD3.X R7, PT, PT, R15, UR6, RZ, P1, !PT ;  /* 0x000000060f077c10 */ /* 0x000fe40008ffe4ff */
[----:B------:R-:W-:-:S04]  /*26f0*/  IADD3.X R19, PT, PT, R17, UR7, RZ, P2, !PT ;  /* 0x0000000711137c10 */ /* 0x000fc800097fe4ff */
[----:B------:R1:W4:Y:S04]  /*2700*/  LDG.E.S8 R7, desc[UR12][R6.64] ;  /* 0x0000000c06077981 */ /* 0x000328000c1e1300 */
[----:B------:R-:W4:Y:S01]  /*2710*/  LDG.E.S8 R18, desc[UR12][R18.64] ;  /* 0x0000000c12127981 */ /* 0x000f22000c1e1300 */
[----:B-----5:R-:W-:-:S04]  /*2720*/  LOP3.LUT R31, R31, 0xffff, RZ, 0xc0, !PT ;  /* 0x0000ffff1f1f7812 */ /* 0x020fc800078ec0ff */
[----:B---3--:R-:W-:-:S05]  /*2730*/  PRMT R8, R31, 0x8880, RZ ;  /* 0x000088801f087816 */ /* 0x008fca00000000ff */
[----:B------:R-:W-:Y:S02]  /*2740*/  IMAD.MOV R8, RZ, RZ, -R8 ;  /* 0x000000ffff087224 */ /* 0x000fe400078e0a08 */
[----:B------:R-:W-:Y:S02]  /*2750*/  VIADD R22, R22, 0x4 ;  /* 0x0000000416167836 */ /* 0x000fe40000000000 */
[----:B--2---:R-:W-:-:S05]  /*2760*/  IMAD R23, R23, R24, RZ ;  /* 0x0000001817177224 */ /* 0x004fca00078e02ff */
[----:B------:R-:W-:-:S04]  /*2770*/  ISETP.NE.AND P1, PT, R23, R8, PT ;  /* 0x000000081700720c */ /* 0x000fc80003f25270 */
[----:B------:R-:W-:Y:S01]  /*2780*/  SEL R8, RZ, 0xffffffff, !P1 ;  /* 0xffffffffff087807 */ /* 0x000fe20004800000 */
[----:B----4-:R-:W-:-:S05]  /*2790*/  IMAD R25, R10, R25, RZ ;  /* 0x000000190a197224 */ /* 0x010fca00078e02ff */
[----:B------:R-:W-:Y:S01]  /*27a0*/  ISETP.NE.AND P1, PT, R25, R8, PT ;  /* 0x000000081900720c */ /* 0x000fe20003f25270 */
[----:B------:R-:W-:-:S03]  /*27b0*/  IMAD R9, R26, R9, RZ ;  /* 0x000000091a097224 */ /* 0x000fc600078e02ff */
[----:B-1----:R-:W-:-:S04]  /*27c0*/  SEL R6, RZ, 0xffffffff, !P1 ;  /* 0xffffffffff067807 */ /* 0x002fc80004800000 */
[----:B------:R-:W-:-:S04]  /*27d0*/  ISETP.NE.AND P1, PT, R9, R6, PT ;  /* 0x000000060900720c */ /* 0x000fc80003f25270 */
[----:B------:R-:W-:Y:S01]  /*27e0*/  SEL R6, RZ, 0xffffffff, !P1 ;  /* 0xffffffffff067807 */ /* 0x000fe20004800000 */
[----:B------:R-:W-:-:S05]  /*27f0*/  IMAD R7, R7, R18, RZ ;  /* 0x0000001207077224 */ /* 0x000fca00078e02ff */
[----:B------:R-:W-:-:S04]  /*2800*/  ISETP.NE.AND P1, PT, R7, R6, PT ;  /* 0x000000060700720c */ /* 0x000fc80003f25270 */
[----:B------:R-:W-:-:S09]  /*2810*/  SEL R31, RZ, 0x1, !P1 ;  /* 0x00000001ff1f7807 */ /* 0x000fd20004800000 */
.L_x_125:
[----:B------:R-:W-:Y:S05]  /*2820*/  @!P0 BRA `(.L_x_124) ;  /* 0x0000000000c48947 */ /* 0x000fea0003800000 */
[----:B------:R-:W-:Y:S02]  /*2830*/  ISETP.NE.AND P1, PT, R21, RZ, PT ;  /* 0x000000ff1500720c */ /* 0x000fe40003f25270 */
[----:B------:R-:W-:-:S04]  /*2840*/  LOP3.LUT R6, R0, 0x1, RZ, 0xc0, !PT ;  /* 0x0000000100067812 */ /* 0x000fc800078ec0ff */
[----:B------:R-:W-:-:S07]  /*2850*/  ISETP.NE.U32.AND P0, PT, R6, 0x1, PT ;  /* 0x000000010600780c */ /* 0x000fce0003f05070 */
[----:B------:R-:W-:Y:S06]  /*2860*/  @!P1 BRA `(.L_x_126) ;  /* 0x00000000006c9947 */ /* 0x000fec0003800000 */
[----:B------:R-:W1:Y:S01]  /*2870*/  LDC R11, c[0x0][0x604] ;  /* 0x00018100ff0b7b82 */ /* 0x000e620000000800 */
[----:B------:R-:W2:Y:S07]  /*2880*/  LDCU.128 UR4, c[0x0][0x5f0] ;  /* 0x0000be00ff0477ac */ /* 0x000eae0008000c00 */
[----:B------:R-:W3:Y:S01]  /*2890*/  LDC R13, c[0x0][0x608] ;  /* 0x00018200ff0d7b82 */ /* 0x000ee20000000800 */
[----:B-1----:R-:W-:-:S05]  /*28a0*/  IMAD R7, R22, R11, RZ ;  /* 0x0000000b16077224 */ /* 0x002fca00078e02ff */
[----:B--2---:R-:W-:Y:S01]  /*28b0*/  IADD3 R6, P1, PT, R7, UR4, RZ ;  /* 0x0000000407067c10 */ /* 0x004fe2000ff3e0ff */
[----:B---3--:R-:W-:-:S03]  /*28c0*/  IMAD R9, R22, R13, RZ ;  /* 0x0000000d16097224 */ /* 0x008fc600078e02ff */
[----:B------:R-:W-:Y:S02]  /*28d0*/  LEA.HI.X.SX32 R7, R7, UR5, 0x1, P1 ;  /* 0x0000000507077c11 */ /* 0x000fe400088f0eff */
[----:B------:R-:W-:Y:S02]  /*28e0*/  IADD3 R10, P1, PT, R6, R11, RZ ;  /* 0x0000000b060a7210 */ /* 0x000fe40007f3e0ff */
[----:B------:R-:W-:Y:S01]  /*28f0*/  IADD3 R8, P2, PT, R9, UR6, RZ ;  /* 0x0000000609087c10 */ /* 0x000fe2000ff5e0ff */
[----:B------:R-:W2:Y:S01]  /*2900*/  LDG.E.S8 R6, desc[UR12][R6.64] ;  /* 0x0000000c06067981 */ /* 0x000ea2000c1e1300 */
[----:B------:R-:W-:Y:S02]  /*2910*/  LEA.HI.X.SX32 R11, R11, R7, 0x1, P1 ;  /* 0x000000070b0b7211 */ /* 0x000fe400008f0eff */
[----:B------:R-:W-:Y:S02]  /*2920*/  LEA.HI.X.SX32 R9, R9, UR7, 0x1, P2 ;  /* 0x0000000709097c11 */ /* 0x000fe400090f0eff */
        /* <DEDUP_REMOVED lines=15> */
.L_x_126:
[----:B------:R-:W-:Y:S05]  /*2a20*/  @P0 BRA `(.L_x_124) ;  /* 0x0000000000440947 */ /* 0x000fea0003800000 */
[----:B------:R-:W1:Y:S01]  /*2a30*/  LDCU UR4, c[0x0][0x604] ;  /* 0x0000c080ff0477ac */ /* 0x000e620008000800 */
[----:B------:R-:W2:Y:S01]  /*2a40*/  LDCU UR5, c[0x0][0x608] ;  /* 0x0000c100ff0577ac */ /* 0x000ea20008000800 */
[----:B------:R-:W3:Y:S01]  /*2a50*/  LDCU.128 UR32, c[0x0][0x5f0] ;  /* 0x0000be00ff2077ac */ /* 0x000ee20008000c00 */
[C---:B-1----:R-:W-:Y:S02]  /*2a60*/  IMAD R7, R22.reuse, UR4, RZ ;  /* 0x0000000416077c24 */ /* 0x042fe4000f8e02ff */
[----:B--2---:R-:W-:-:S03]  /*2a70*/  IMAD R22, R22, UR5, RZ ;  /* 0x0000000516167c24 */ /* 0x004fc6000f8e02ff */
[C---:B---3--:R-:W-:Y:S02]  /*2a80*/  IADD3 R6, P0, PT, R7.reuse, UR32, RZ ;  /* 0x0000002007067c10 */ /* 0x048fe4000ff1e0ff */
[C---:B------:R-:W-:Y:S02]  /*2a90*/  IADD3 R8, P1, PT, R22.reuse, UR34, RZ ;  /* 0x0000002216087c10 */ /* 0x040fe4000ff3e0ff */
[----:B------:R-:W-:Y:S02]  /*2aa0*/  LEA.HI.X.SX32 R7, R7, UR33, 0x1, P0 ;  /* 0x0000002107077c11 */ /* 0x000fe400080f0eff */
[----:B------:R-:W-:-:S03]  /*2ab0*/  LEA.HI.X.SX32 R9, R22, UR35, 0x1, P1 ;  /* 0x0000002316097c11 */ /* 0x000fc600088f0eff */
[----:B------:R-:W2:Y:S04]  /*2ac0*/  LDG.E.S8 R6, desc[UR12][R6.64] ;  /* 0x0000000c06067981 */ /* 0x000ea8000c1e1300 */
[----:B------:R-:W2:Y:S01]  /*2ad0*/  LDG.E.S8 R9, desc[UR12][R8.64] ;  /* 0x0000000c08097981 */ /* 0x000ea2000c1e1300 */
[----:B-----5:R-:W-:-:S04]  /*2ae0*/  LOP3.LUT R31, R31, 0xffff, RZ, 0xc0, !PT ;  /* 0x0000ffff1f1f7812 */ /* 0x020fc800078ec0ff */
[----:B------:R-:W-:-:S05]  /*2af0*/  PRMT R11, R31, 0x8880, RZ ;  /* 0x000088801f0b7816 */ /* 0x000fca00000000ff */
[----:B------:R-:W-:Y:S02]  /*2b00*/  IMAD.MOV R11, RZ, RZ, -R11 ;  /* 0x000000ffff0b7224 */ /* 0x000fe400078e0a0b */
[----:B--2---:R-:W-:-:S05]  /*2b10*/  IMAD R10, R6, R9, RZ ;  /* 0x00000009060a7224 */ /* 0x004fca00078e02ff */
[----:B------:R-:W-:-:S04]  /*2b20*/  ISETP.NE.AND P0, PT, R10, R11, PT ;  /* 0x0000000b0a00720c */ /* 0x000fc80003f05270 */
[----:B------:R-:W-:-:S09]  /*2b30*/  SEL R31, RZ, 0x1, !P0 ;  /* 0x00000001ff1f7807 */ /* 0x000fd20004000000 */
.L_x_124:
[----:B-----5:R1:W-:Y:S01]  /*2b40*/  STG.E.U8 desc[UR12][R4.64], R31 ;  /* 0x0000001f04007986 */ /* 0x0203e2000c10110c */
[----:B------:R-:W-:-:S07]  /*2b50*/  VIADD R3, R3, 0x80 ;  /* 0x0000008003037836 */ /* 0x000fce0000000000 */
.L_x_115:
        /* <DEDUP_REMOVED lines=12> */
[----:B------:R-:W-:Y:S01]  /*2c20*/  IMAD.MOV.U32 R24, RZ, RZ, RZ ;  /* 0x000000ffff187224 */ /* 0x000fe200078e00ff */
[----:B------:R-:W-:Y:S02]  /*2c30*/  IADD3 R40, PT, PT, -R22, RZ, RZ ;  /* 0x000000ff16287210 */ /* 0x000fe40007ffe1ff */
[----:B------:R-:W2:Y:S01]  /*2c40*/  LDC R27, c[0x0][0x608] ;  /* 0x00018200ff1b7b82 */ /* 0x000ea20000000800 */
[----:B-1----:R-:W-:Y:S02]  /*2c50*/  SHF.R.S32.HI R29, RZ, 0x1f, R25 ;  /* 0x0000001fff1d7819 */ /* 0x002fe40000011419 */
[----:B--2---:R-:W-:-:S07]  /*2c60*/  SHF.R.S32.HI R23, RZ, 0x1f, R27 ;  /* 0x0000001fff177819 */ /* 0x004fce000001141b */
.L_x_129:
        /* <DEDUP_REMOVED lines=8> */
[----:B------:R-:W-:Y:S02]  /*2cf0*/  IMAD.X R13, R29, 0x1, R7, P1 ;  /* 0x000000011d0d7824 */ /* 0x000fe400008e0607 */
[----:B------:R-:W-:Y:S01]  /*2d00*/  IMAD.X R15, R23, 0x1, R11, P2 ;  /* 0x00000001170f7824 */ /* 0x000fe200010e060b */
        /* <DEDUP_REMOVED lines=35> */
[----:B------:R-:W-:-:S03]  /*2f40*/  IADD3.X R13, PT, PT, R29, R17, RZ, P1, !PT ;  /* 0x000000111d0d7210 */ /* 0x000fc60000ffe4ff */
[----:B------:R-:W4:Y:S04]  /*2f50*/  LDG.E.S8 R19, desc[UR12][R18.64] ;  /* 0x0000000c12137981 */ /* 0x000f28000c1e1300 */
[----:B------:R-:W4:Y:S01]  /*2f60*/  LDG.E.S8 R12, desc[UR12][R12.64] ;  /* 0x0000000c0c0c7981 */ /* 0x000f22000c1e1300 */
[----:B-----5:R-:W-:-:S04]  /*2f70*/  LOP3.LUT R31, R31, 0xffff, RZ, 0xc0, !PT ;  /* 0x0000ffff1f1f7812 */ /* 0x020fc800078ec0ff */
[----:B0-----:R-:W-:-:S05]  /*2f80*/  PRMT R7, R31, 0x8880, RZ ;  /* 0x000088801f077816 */ /* 0x001fca00000000ff */
[----:B------:R-:W-:Y:S02]  /*2f90*/  IMAD.MOV R7, RZ, RZ, -R7 ;  /* 0x000000ffff077224 */ /* 0x000fe400078e0a07 */
        /* <DEDUP_REMOVED lines=30> */
.L_x_128:
        /* <DEDUP_REMOVED lines=51> */
.L_x_131:
        /* <DEDUP_REMOVED lines=32> */
.L_x_132:
        /* <DEDUP_REMOVED lines=18> */
.L_x_130:
[----:B-----5:R2:W-:Y:S01]  /*37d0*/  STG.E.U8 desc[UR12][R4.64], R31 ;  /* 0x0000001f04007986 */ /* 0x0205e2000c10110c */
[----:B------:R-:W-:-:S07]  /*37e0*/  VIADD R3, R3, 0x80 ;  /* 0x0000008003037836 */ /* 0x000fce0000000000 */
.L_x_121:
[----:B------:R-:W-:-:S13]  /*37f0*/  ISETP.GE.AND P0, PT, R3, UR14, PT ;  /* 0x0000000e03007c0c */ /* 0x000fda000bf06270 */
[----:B------:R-:W-:Y:S05]  /*3800*/  @P0 BRA `(.L_x_133) ;  /* 0x0000001800440947 */ /* 0x000fea0003800000 */
[----:B-12---:R-:W1:Y:S02]  /*3810*/  LDC.64 R4, c[0x0][0x5e8] ;  /* 0x00017a00ff047b82 */ /* 0x006e640000000a00 */
[----:B-1----:R1:W5:Y:S01]  /*3820*/  LDG.E.U8 R31, desc[UR12][R4.64] ;  /* 0x0000000c041f7981 */ /* 0x002362000c1e1100 */
[----:B------:R-:W-:Y:S01]  /*3830*/  ISETP.GE.U32.AND P1, PT, R0, 0x8, PT ;  /* 0x000000080000780c */ /* 0x000fe20003f26070 */
[----:B------:R-:W-:Y:S01]  /*3840*/  IMAD.MOV.U32 R22, RZ, RZ, RZ ;  /* 0x000000ffff167224 */ /* 0x000fe200078e00ff */
[----:B------:R-:W-:-:S11]  /*3850*/  ISETP.NE.AND P0, PT, R20, RZ, PT ;  /* 0x000000ff1400720c */ /* 0x000fd60003f05270 */
[----:B-1----:R-:W-:Y:S05]  /*3860*/  @!P1 BRA `(.L_x_134) ;  /* 0x0000000400689947 */ /* 0x002fea0003800000 */
[----:B------:R-:W1:Y:S01]  /*3870*/  LDC R25, c[0x0][0x604] ;  /* 0x00018100ff197b82 */ /* 0x000e620000000800 */
[----:B------:R-:W-:Y:S01]  /*3880*/  LOP3.LUT R22, R0, 0x7ffffff8, RZ, 0xc0, !PT ;  /* 0x7ffffff800167812 */ /* 0x000fe200078ec0ff */
[----:B------:R-:W-:Y:S01]  /*3890*/  HFMA2 R26, -RZ, RZ, 0, 0 ;  /* 0x00000000ff1a7431 */ /* 0x000fe200000001ff */
[----:B------:R-:W-:Y:S01]  /*38a0*/  BSSY.RECONVERGENT B2, `(.L_x_134) ;  /* 0x0000056000027945 */ /* 0x000fe20003800200 */
[----:B------:R-:W-:Y:S02]  /*38b0*/  IMAD.MOV.U32 R24, RZ, RZ, RZ ;  /* 0x000000ffff187224 */ /* 0x000fe400078e00ff */
[----:B------:R-:W-:Y:S02]  /*38c0*/  IMAD.MOV R40, RZ, RZ, -R22 ;  /* 0x000000ffff287224 */ /* 0x000fe400078e0a16 */
[----:B------:R-:W2:Y:S01]  /*38d0*/  LDC R27, c[0x0][0x608] ;  /* 0x00018200ff1b7b82 */ /* 0x000ea20000000800 */
[----:B-1----:R-:W-:Y:S02]  /*38e0*/  SHF.R.S32.HI R29, RZ, 0x1f, R25 ;  /* 0x0000001fff1d7819 */ /* 0x002fe40000011419 */
[----:B--2---:R-:W-:-:S07]  /*38f0*/  SHF.R.S32.HI R23, RZ, 0x1f, R27 ;  /* 0x0000001fff177819 */ /* 0x004fce000001141b */
.L_x_135:
        /* <DEDUP_REMOVED lines=18> */
[----:B------:R-:W3:Y:S04]  /*3a20*/  LDG.E.S8 R32, desc[UR12][R16.64] ;  /* 0x0000000c10207981 */ /* 0x000ee8000c1e1300 */
        /* <DEDUP_REMOVED lines=14> */
[C---:B------:R-:W-:Y:S01]  /*3b10*/  IMAD.X R15, R23.reuse, 0x1, R11, P2 ;  /* 0x00000001170f7824 */ /* 0x040fe200010e060b */
[----:B-1----:R-:W-:Y:S02]  /*3b20*/  IADD3 R8, P2, PT, R14, R27, RZ ;  /* 0x0000001b0e087210 */ /* 0x002fe40007f5e0ff */
[----:B------:R-:W-:Y:S02]  /*3b30*/  IADD3 R16, P1, PT, R6, R25, RZ ;  /* 0x0000001906107210 */ /* 0x000fe40007f3e0ff */
[----:B------:R1:W3:Y:S01]  /*3b40*/  LDG.E.S8 R6, desc[UR12][R6.64] ;  /* 0x0000000c06067981 */ /* 0x0002e2000c1e1300 */
[----:B------:R-:W-:-:S03]  /*3b50*/  IMAD.X R9, R23, 0x1, R15, P2 ;  /* 0x0000000117097824 */ /* 0x000fc600010e060f */
[----:B------:R-:W3:Y:S01]  /*3b60*/  LDG.E.S8 R43, desc[UR12][R14.64] ;  /* 0x0000000c0e2b7981 */ /* 0x000ee2000c1e1300 */
[----:B------:R-:W-:Y:S02]  /*3b70*/  IADD3.X R17, PT, PT, R29, R7, RZ, P1, !PT ;  /* 0x000000071d117210 */ /* 0x000fe40000ffe4ff */
[----:B0-----:R-:W-:Y:S01]  /*3b80*/  IADD3 R18, P2, PT, R8, R27, RZ ;  /* 0x0000001b08127210 */ /* 0x001fe20007f5e0ff */
[----:B------:R-:W3:Y:S01]  /*3b90*/  LDG.E.S8 R11, desc[UR12][R8.64] ;  /* 0x0000000c080b7981 */ /* 0x000ee2000c1e1300 */
[----:B----4-:R-:W-:-:S03]  /*3ba0*/  IADD3 R12, P1, PT, R16, R25, RZ ;  /* 0x00000019100c7210 */ /* 0x010fc60007f3e0ff */
[----:B------:R-:W4:Y:S01]  /*3bb0*/  LDG.E.S8 R38, desc[UR12][R16.64] ;  /* 0x0000000c10267981 */ /* 0x000f22000c1e1300 */
[----:B------:R-:W-:Y:S02]  /*3bc0*/  IMAD.X R19, R23, 0x1, R9, P2 ;  /* 0x0000000117137824 */ /* 0x000fe400010e0609 */
[----:B------:R-:W-:-:S04]  /*3bd0*/  IMAD.X R13, R29, 0x1, R17, P1 ;  /* 0x000000011d0d7824 */ /* 0x000fc800008e0611 */
[----:B------:R-:W4:Y:S04]  /*3be0*/  LDG.E.S8 R19, desc[UR12][R18.64] ;  /* 0x0000000c12137981 */ /* 0x000f28000c1e1300 */
[----:B------:R-:W4:Y:S01]  /*3bf0*/  LDG.E.S8 R12, desc[UR12][R12.64] ;  /* 0x0000000c0c0c7981 */ /* 0x000f22000c1e1300 */
[----:B-----5:R-:W-:-:S04]  /*3c00*/  LOP3.LUT R31, R31, 0xffff, RZ, 0xc0, !PT ;  /* 0x0000ffff1f1f7812 */ /* 0x020fc800078ec0ff */
[----:B-1----:R-:W-:-:S05]  /*3c10*/  PRMT R7, R31, 0x8880, RZ ;  /* 0x000088801f077816 */ /* 0x002fca00000000ff */
        /* <DEDUP_REMOVED lines=21> */
[----:B------:R-:W-:Y:S01]  /*3d70*/  ISETP.NE.AND P1, PT, R43, R6, PT ;  /* 0x000000062b00720c */ /* 0x000fe20003f25270 */
[----:B----4-:R-:W-:-:S03]  /*3d80*/  IMAD R11, R38, R11, RZ ;  /* 0x0000000b260b7224 */ /* 0x010fc600078e02ff */
[----:B------:R-:W-:-:S04]  /*3d90*/  SEL R6, RZ, 0xffffffff, !P1 ;  /* 0xffffffffff067807 */ /* 0x000fc80004800000 */
[----:B------:R-:W-:-:S04]  /*3da0*/  ISETP.NE.AND P1, PT, R11, R6, PT ;  /* 0x000000060b00720c */ /* 0x000fc80003f25270 */
[----:B------:R-:W-:Y:S01]  /*3db0*/  SEL R6, RZ, 0xffffffff, !P1 ;  /* 0xffffffffff067807 */ /* 0x000fe20004800000 */
[----:B------:R-:W-:-:S05]  /*3dc0*/  IMAD R19, R12, R19, RZ ;  /* 0x000000130c137224 */ /* 0x000fca00078e02ff */
[----:B------:R-:W-:-:S04]  /*3dd0*/  ISETP.NE.AND P1, PT, R19, R6, PT ;  /* 0x000000061300720c */ /* 0x000fc80003f25270 */
[----:B------:R-:W-:Y:S01]  /*3de0*/  SEL R31, RZ, 0x1, !P1 ;  /* 0x00000001ff1f7807 */ /* 0x000fe20004800000 */
[----:B------:R-:W-:Y:S08]  /*3df0*/  @P2 BRA `(.L_x_135) ;  /* 0xfffffff800c02947 */ /* 0x000ff0000383ffff */
[----:B------:R-:W-:Y:S05]  /*3e00*/  BSYNC.RECONVERGENT B2 ;  /* 0x0000000000027941 */ /* 0x000fea0003800200 */
.L_x_134:
        /* <DEDUP_REMOVED lines=51> */
.L_x_137:
        /* <DEDUP_REMOVED lines=32> */
.L_x_138:
        /* <DEDUP_REMOVED lines=18> */
.L_x_136:
[----:B-----5:R2:W-:Y:S01]  /*4460*/  STG.E.U8 desc[UR12][R4.64], R31 ;  /* 0x0000001f04007986 */ /* 0x0205e2000c10110c */
[----:B------:R-:W-:-:S07]  /*4470*/  IADD3 R3, PT, PT, R3, 0x80, RZ ;  /* 0x0000008003037810 */ /* 0x000fce0007ffe0ff */
.L_x_127:
[----:B------:R-:W-:-:S13]  /*4480*/  ISETP.GE.AND P0, PT, R3, UR14, PT ;  /* 0x0000000e03007c0c */ /* 0x000fda000bf06270 */
[----:B------:R-:W-:Y:S05]  /*4490*/  @P0 BREAK.RELIABLE B0 ;  /* 0x0000000000000942 */ /* 0x000fea0003800100 */
        /* <DEDUP_REMOVED lines=16> */
.L_x_141:
        /* <DEDUP_REMOVED lines=23> */
[-C--:B------:R-:W-:Y:S01]  /*4710*/  IADD3 R10, P2, PT, R18, R27.reuse, RZ ;  /* 0x0000001b120a7210 */ /* 0x080fe20007f5e0ff */
[----:B------:R1:W3:Y:S04]  /*4720*/  LDG.E.S8 R34, desc[UR12][R8.64] ;  /* 0x0000000c08227981 */ /* 0x0002e8000c1e1300 */
[----:B------:R1:W3:Y:S01]  /*4730*/  LDG.E.S8 R39, desc[UR12][R18.64] ;  /* 0x0000000c12277981 */ /* 0x0002e2000c1e1300 */
[----:B------:R-:W-:Y:S02]  /*4740*/  IMAD.X R13, R29, 0x1, R9, P1 ;  /* 0x000000011d0d7824 */ /* 0x000fe400008e0609 */
[----:B------:R-:W-:Y:S01]  /*4750*/  IMAD.X R11, R23, 0x1, R19, P2 ;  /* 0x00000001170b7824 */ /* 0x000fe200010e0613 */
[----:B----4-:R-:W-:Y:S02]  /*4760*/  IADD3 R14, P2, PT, R10, R27, RZ ;  /* 0x0000001b0a0e7210 */ /* 0x010fe40007f5e0ff */
[----:B------:R-:W-:Y:S01]  /*4770*/  IADD3 R6, P1, PT, R12, R25, RZ ;  /* 0x000000190c067210 */ /* 0x000fe20007f3e0ff */
[----:B------:R4:W3:Y:S04]  /*4780*/  LDG.E.S8 R36, desc[UR12][R12.64] ;  /* 0x0000000c0c247981 */ /* 0x0008e8000c1e1300 */
[----:B------:R-:W3:Y:S01]  /*4790*/  LDG.E.S8 R41, desc[UR12][R10.64] ;  /* 0x0000000c0a297981 */ /* 0x000ee2000c1e1300 */
[----:B------:R-:W-:Y:S01]  /*47a0*/  IADD3.X R7, PT, PT, R29, R13, RZ, P1, !PT ;  /* 0x0000000d1d077210 */ /* 0x000fe20000ffe4ff */
[----:B------:R-:W-:Y:S01]  /*47b0*/  IMAD.X R15, R23, 0x1, R11, P2 ;  /* 0x00000001170f7824 */ /* 0x000fe200010e060b */
[----:B0-----:R-:W-:-:S02]  /*47c0*/  IADD3 R16, P1, PT, R6, R25, RZ ;  /* 0x0000001906107210 */ /* 0x001fc40007f3e0ff */
[-C--:B-1----:R-:W-:Y:S01]  /*47d0*/  IADD3 R8, P2, PT, R14, R27.reuse, RZ ;  /* 0x0000001b0e087210 */ /* 0x082fe20007f5e0ff */
[----:B------:R0:W3:Y:S04]  /*47e0*/  LDG.E.S8 R6, desc[UR12][R6.64] ;  /* 0x0000000c06067981 */ /* 0x0000e8000c1e1300 */
[----:B------:R-:W3:Y:S01]  /*47f0*/  LDG.E.S8 R43, desc[UR12][R14.64] ;  /* 0x0000000c0e2b7981 */ /* 0x000ee2000c1e1300 */
[----:B------:R-:W-:Y:S02]  /*4800*/  IMAD.X R17, R29, 0x1, R7, P1 ;  /* 0x000000011d117824 */ /* 0x000fe400008e0607 */
[C---:B------:R-:W-:Y:S01]  /*4810*/  IMAD.X R9, R23.reuse, 0x1, R15, P2 ;  /* 0x0000000117097824 */ /* 0x040fe200010e060f */
[----:B------:R-:W-:Y:S02]  /*4820*/  IADD3 R18, P2, PT, R8, R27, RZ ;  /* 0x0000001b08127210 */ /* 0x000fe40007f5e0ff */
[----:B----4-:R-:W-:Y:S01]  /*4830*/  IADD3 R12, P1, PT, R16, R25, RZ ;  /* 0x00000019100c7210 */ /* 0x010fe20007f3e0ff */
[----:B------:R-:W4:Y:S02]  /*4840*/  LDG.E.S8 R38, desc[UR12][R16.64] ;  /* 0x0000000c10267981 */ /* 0x000f24000c1e1300 */
[----:B------:R-:W-:-:S02]  /*4850*/  IMAD.X R19, R23, 0x1, R9, P2 ;  /* 0x0000000117137824 */ /* 0x000fc400010e0609 */
[----:B------:R-:W4:Y:S01]  /*4860*/  LDG.E.S8 R11, desc[UR12][R8.64] ;  /* 0x0000000c080b7981 */ /* 0x000f22000c1e1300 */
[----:B------:R-:W-:-:S03]  /*4870*/  IMAD.X R13, R29, 0x1, R17, P1 ;  /* 0x000000011d0d7824 */ /* 0x000fc600008e0611 */
        /* <DEDUP_REMOVED lines=35> */
.L_x_140:
        /* <DEDUP_REMOVED lines=51> */
.L_x_143:
        /* <DEDUP_REMOVED lines=23> */
[----:B------:R-:W-:-:S04]  /*4f50*/  PRMT R14, R31, 0x8880, RZ ;  /* 0x000088801f0e7816 */ /* 0x000fc800000000ff */
[----:B------:R-:W-:Y:S01]  /*4f60*/  IADD3 R14, PT, PT, -R14, RZ, RZ ;  /* 0x000000ff0e0e7210 */ /* 0x000fe20007ffe1ff */
[----:B------:R-:W-:Y:S02]  /*4f70*/  VIADD R22, R22, 0x2 ;  /* 0x0000000216167836 */ /* 0x000fe40000000000 */
[----:B--2---:R-:W-:-:S05]  /*4f80*/  IMAD R15, R6, R15, RZ ;  /* 0x0000000f060f7224 */ /* 0x004fca00078e02ff */
[----:B------:R-:W-:Y:S01]  /*4f90*/  ISETP.NE.AND P1, PT, R15, R14, PT ;  /* 0x0000000e0f00720c */ /* 0x000fe20003f25270 */
[----:B---3--:R-:W-:-:S03]  /*4fa0*/  IMAD R7, R10, R13, RZ ;  /* 0x0000000d0a077224 */ /* 0x008fc600078e02ff */
[----:B------:R-:W-:-:S04]  /*4fb0*/  SEL R6, RZ, 0xffffffff, !P1 ;  /* 0xffffffffff067807 */ /* 0x000fc80004800000 */
[----:B------:R-:W-:-:S04]  /*4fc0*/  ISETP.NE.AND P1, PT, R7, R6, PT ;  /* 0x000000060700720c */ /* 0x000fc80003f25270 */
[----:B------:R-:W-:-:S09]  /*4fd0*/  SEL R31, RZ, 0x1, !P1 ;  /* 0x00000001ff1f7807 */ /* 0x000fd20004800000 */
.L_x_144:
        /* <DEDUP_REMOVED lines=18> */
.L_x_142:
[----:B-----5:R3:W-:Y:S01]  /*5100*/  STG.E.U8 desc[UR12][R4.64], R31 ;  /* 0x0000001f04007986 */ /* 0x0207e2000c10110c */
[----:B------:R-:W-:-:S07]  /*5110*/  VIADD R3, R3, 0x80 ;  /* 0x0000008003037836 */ /* 0x000fce0000000000 */
.L_x_133:
[----:B------:R-:W-:-:S13]  /*5120*/  ISETP.GE.AND P0, PT, R3, UR14, PT ;  /* 0x0000000e03007c0c */ /* 0x000fda000bf06270 */
[----:B------:R-:W-:Y:S05]  /*5130*/  @P0 BREAK.RELIABLE B0 ;  /* 0x0000000000000942 */ /* 0x000fea0003800100 */
[----:B------:R-:W-:Y:S05]  /*5140*/  @P0 BRA `(.L_x_139) ;  /* 0x0000000c00200947 */ /* 0x000fea0003800000 */
[----:B0-----:R-:W-:Y:S05]  /*5150*/  BSYNC.RELIABLE B0 ;  /* 0x0000000000007941 */ /* 0x001fea0003800100 */
.L_x_108:
[----:B-123--:R-:W0:Y:S02]  /*5160*/  LDC.64 R4, c[0x0][0x5e8] ;  /* 0x00017a00ff047b82 */ /* 0x00ee240000000a00 */
[----:B0-----:R0:W5:Y:S01]  /*5170*/  LDG.E.U8 R31, desc[UR12][R4.64] ;  /* 0x0000000c041f7981 */ /* 0x001162000c1e1100 */
[----:B------:R-:W-:Y:S01]  /*5180*/  ISETP.GE.U32.AND P1, PT, R0, 0x8, PT ;  /* 0x000000080000780c */ /* 0x000fe20003f26070 */
[----:B------:R-:W-:Y:S01]  /*5190*/  IMAD.MOV.U32 R22, RZ, RZ, RZ ;  /* 0x000000ffff167224 */ /* 0x000fe200078e00ff */
[----:B------:R-:W-:-:S11]  /*51a0*/  ISETP.NE.AND P0, PT, R20, RZ, PT ;  /* 0x000000ff1400720c */ /* 0x000fd60003f05270 */
[----:B0-----:R-:W-:Y:S05]  /*51b0*/  @!P1 BRA `(.L_x_145) ;  /* 0x0000000400689947 */ /* 0x001fea0003800000 */
[----:B------:R-:W0:Y:S01]  /*51c0*/  LDC R25, c[0x0][0x604] ;  /* 0x00018100ff197b82 */ /* 0x000e220000000800 */
[----:B------:R-:W-:Y:S01]  /*51d0*/  LOP3.LUT R22, R0, 0x7ffffff8, RZ, 0xc0, !PT ;  /* 0x7ffffff800167812 */ /* 0x000fe200078ec0ff */
[----:B------:R-:W-:Y:S01]  /*51e0*/  BSSY.RECONVERGENT B2, `(.L_x_145) ;  /* 0x0000057000027945 */ /* 0x000fe20003800200 */
[----:B------:R-:W-:Y:S02]  /*51f0*/  IMAD.MOV.U32 R26, RZ, RZ, RZ ;  /* 0x000000ffff1a7224 */ /* 0x000fe400078e00ff */
[----:B------:R-:W-:Y:S02]  /*5200*/  IMAD.MOV.U32 R24, RZ, RZ, RZ ;  /* 0x000000ffff187224 */ /* 0x000fe400078e00ff */
[----:B------:R-:W-:Y:S01]  /*5210*/  IMAD.MOV R40, RZ, RZ, -R22 ;  /* 0x000000ffff287224 */ /* 0x000fe200078e0a16 */
[----:B------:R-:W1:Y:S01]  /*5220*/  LDC R27, c[0x0][0x608] ;  /* 0x00018200ff1b7b82 */ /* 0x000e620000000800 */
[----:B0-----:R-:W-:Y:S02]  /*5230*/  SHF.R.S32.HI R29, RZ, 0x1f, R25 ;  /* 0x0000001fff1d7819 */ /* 0x001fe40000011419 */
[----:B-1----:R-:W-:-:S07]  /*5240*/  SHF.R.S32.HI R23, RZ, 0x1f, R27 ;  /* 0x0000001fff177819 */ /* 0x002fce000001141b */
.L_x_146:
        /* <DEDUP_REMOVED lines=20> */
[----:B------:R-:W-:Y:S01]  /*5390*/  IADD3.X R9, PT, PT, R29, R17, RZ, P1, !PT ;  /* 0x000000111d097210 */ /* 0x000fe20000ffe4ff */
[----:B------:R-:W-:Y:S01]  /*53a0*/  IMAD.X R19, R23, 0x1, R43, P2 ;  /* 0x0000000117137824 */ /* 0x000fe200010e062b */
[----:B0-----:R-:W-:-:S02]  /*53b0*/  IADD3 R12, P1, PT, R8, R25, RZ ;  /* 0x00000019080c7210 */ /* 0x001fc40007f3e0ff */
[----:B------:R-:W-:Y:S01]  /*53c0*/  IADD3 R10, P2, PT, R18, R27, RZ ;  /* 0x0000001b120a7210 */ /* 0x000fe20007f5e0ff */
[----:B------:R0:W3:Y:S04]  /*53d0*/  LDG.E.S8 R34, desc[UR12][R8.64] ;  /* 0x0000000c08227981 */ /* 0x0000e8000c1e1300 */
[----:B------:R0:W3:Y:S01]  /*53e0*/  LDG.E.S8 R39, desc[UR12][R18.64] ;  /* 0x0000000c12277981 */ /* 0x0000e2000c1e1300 */
[----:B------:R-:W-:Y:S02]  /*53f0*/  IMAD.X R13, R29, 0x1, R9, P1 ;  /* 0x000000011d0d7824 */ /* 0x000fe400008e0609 */
[----:B------:R-:W-:Y:S01]  /*5400*/  IMAD.X R11, R23, 0x1, R19, P2 ;  /* 0x00000001170b7824 */ /* 0x000fe200010e0613 */
[----:B------:R-:W-:Y:S02]  /*5410*/  IADD3 R6, P1, PT, R12, R25, RZ ;  /* 0x000000190c067210 */ /* 0x000fe40007f3e0ff */
[----:B-1----:R-:W-:Y:S01]  /*5420*/  IADD3 R14, P2, PT, R10, R27, RZ ;  /* 0x0000001b0a0e7210 */ /* 0x002fe20007f5e0ff */
[----:B------:R1:W3:Y:S04]  /*5430*/  LDG.E.S8 R36, desc[UR12][R12.64] ;  /* 0x0000000c0c247981 */ /* 0x0002e8000c1e1300 */
[----:B------:R-:W3:Y:S01]  /*5440*/  LDG.E.S8 R41, desc[UR12][R10.64] ;  /* 0x0000000c0a297981 */ /* 0x000ee2000c1e1300 */
[----:B------:R-:W-:-:S02]  /*5450*/  IMAD.X R7, R29, 0x1, R13, P1 ;  /* 0x000000011d077824 */ /* 0x000fc400008e060d */
[----:B------:R-:W-:Y:S01]  /*5460*/  IMAD.X R15, R23, 0x1, R11, P2 ;  /* 0x00000001170f7824 */ /* 0x000fe200010e060b */
[----:B----4-:R-:W-:Y:S02]  /*5470*/  IADD3 R16, P1, PT, R6, R25, RZ ;  /* 0x0000001906107210 */ /* 0x010fe40007f3e0ff */
[-C--:B0-----:R-:W-:Y:S01]  /*5480*/  IADD3 R8, P2, PT, R14, R27.reuse, RZ ;  /* 0x0000001b0e087210 */ /* 0x081fe20007f5e0ff */
[----:B------:R0:W4:Y:S04]  /*5490*/  LDG.E.S8 R6, desc[UR12][R6.64] ;  /* 0x0000000c06067981 */ /* 0x000128000c1e1300 */
[----:B------:R-:W4:Y:S01]  /*54a0*/  LDG.E.S8 R43, desc[UR12][R14.64] ;  /* 0x0000000c0e2b7981 */ /* 0x000f22000c1e1300 */
[----:B------:R-:W-:Y:S02]  /*54b0*/  IMAD.X R17, R29, 0x1, R7, P1 ;  /* 0x000000011d117824 */ /* 0x000fe400008e0607 */
[----:B------:R-:W-:Y:S01]  /*54c0*/  IMAD.X R9, R23, 0x1, R15, P2 ;  /* 0x0000000117097824 */ /* 0x000fe200010e060f */
[----:B------:R-:W-:-:S02]  /*54d0*/  IADD3 R18, P2, PT, R8, R27, RZ ;  /* 0x0000001b08127210 */ /* 0x000fc40007f5e0ff */
[----:B-1----:R-:W-:Y:S01]  /*54e0*/  IADD3 R12, P1, PT, R16, R25, RZ ;  /* 0x00000019100c7210 */ /* 0x002fe20007f3e0ff */
[----:B------:R-:W4:Y:S02]  /*54f0*/  LDG.E.S8 R38, desc[UR12][R16.64] ;  /* 0x0000000c10267981 */ /* 0x000f24000c1e1300 */
[----:B------:R-:W-:Y:S02]  /*5500*/  IMAD.X R19, R23, 0x1, R9, P2 ;  /* 0x0000000117137824 */ /* 0x000fe400010e0609 */
        /* <DEDUP_REMOVED lines=9> */
[----:B------:R-:W-:Y:S01]  /*55a0*/  IMAD R26, R25, 0x8, R26 ;  /* 0x00000008191a7824 */ /* 0x000fe200078e021a */
[----:B------:R-:W-:Y:S01]  /*55b0*/  LEA R24, R27, R24, 0x3 ;  /* 0x000000181b187211 */ /* 0x000fe200078e18ff */
        /* <DEDUP_REMOVED lines=14> */
[----:B----4-:R-:W-:-:S03]  /*56a0*/  IMAD R43, R6, R43, RZ ;  /* 0x0000002b062b7224 */ /* 0x010fc600078e02ff */
[----:B------:R-:W-:-:S04]  /*56b0*/  SEL R6, RZ, 0xffffffff, !P1 ;  /* 0xffffffffff067807 */ /* 0x000fc80004800000 */
        /* <DEDUP_REMOVED lines=8> */
[----:B------:R-:W-:Y:S08]  /*5740*/  @P2 BRA `(.L_x_146) ;  /* 0xfffffff800c02947 */ /* 0x000ff0000383ffff */
[----:B------:R-:W-:Y:S05]  /*5750*/  BSYNC.RECONVERGENT B2 ;  /* 0x0000000000027941 */ /* 0x000fea0003800200 */
.L_x_145:
[----:B------:R-:W-:Y:S05]  /*5760*/  @!P0 BRA `(.L_x_147) ;  /* 0x0000000400908947 */ /* 0x000fea0003800000 */
[----:B------:R-:W-:Y:S02]  /*5770*/  ISETP.GE.U32.AND P1, PT, R20, 0x4, PT ;  /* 0x000000041400780c */ /* 0x000fe40003f26070 */
[----:B------:R-:W-:-:S11]  /*5780*/  ISETP.NE.AND P0, PT, R2, RZ, PT ;  /* 0x000000ff0200720c */ /* 0x000fd60003f05270 */
[----:B------:R-:W-:Y:S05]  /*5790*/  @!P1 BRA `(.L_x_148) ;  /* 0x0000000000bc9947 */ /* 0x000fea0003800000 */
[----:B------:R-:W0:Y:S01]  /*57a0*/  LDCU UR4, c[0x0][0x604] ;  /* 0x0000c080ff0477ac */ /* 0x000e220008000800 */
[----:B------:R-:W1:Y:S01]  /*57b0*/  LDCU UR5, c[0x0][0x608] ;  /* 0x0000c100ff0577ac */ /* 0x000e620008000800 */
[----:B------:R-:W2:Y:S01]  /*57c0*/  LDCU.128 UR32, c[0x0][0x5f0] ;  /* 0x0000be00ff2077ac */ /* 0x000ea20008000c00 */
[C---:B0-----:R-:W-:Y:S01]  /*57d0*/  IMAD R7, R22.reuse, UR4, RZ ;  /* 0x0000000416077c24 */ /* 0x041fe2000f8e02ff */
[----:B------:R-:W-:Y:S01]  /*57e0*/  USHF.R.S32.HI UR6, URZ, 0x1f, UR4 ;  /* 0x0000001fff067899 */ /* 0x000fe20008011404 */
[----:B-1----:R-:W-:-:S03]  /*57f0*/  IMAD R9, R22, UR5, RZ ;  /* 0x0000000516097c24 */ /* 0x002fc6000f8e02ff */
[----:B--2---:R-:W-:Y:S02]  /*5800*/  IADD3 R6, P1, PT, R7, UR32, RZ ;  /* 0x0000002007067c10 */ /* 0x004fe4000ff3e0ff */
        /* <DEDUP_REMOVED lines=12> */
[----:B------:R-:W3:Y:S01]  /*58d0*/  LDG.E.S8 R10, desc[UR12][R10.64] ;  /* 0x0000000c0a0a7981 */ /* 0x000ee2000c1e1300 */
[----:B------:R-:W-:-:S03]  /*58e0*/  IADD3.X R15, PT, PT, R11, UR6, RZ, P1, !PT ;  /* 0x000000060b0f7c10 */ /* 0x000fc60008ffe4ff */
[----:B------:R-:W3:Y:S01]  /*58f0*/  LDG.E.S8 R25, desc[UR12][R12.64] ;  /* 0x0000000c0c197981 */ /* 0x000ee2000c1e1300 */
[----:B------:R-:W-:Y:S02]  /*5900*/  IADD3.X R17, PT, PT, R13, UR7, RZ, P2, !PT ;  /* 0x000000070d117c10 */ /* 0x000fe400097fe4ff */
[----:B0-----:R-:W-:Y:S01]  /*5910*/  IADD3 R6, P1, PT, R14, UR4, RZ ;  /* 0x000000040e067c10 */ /* 0x001fe2000ff3e0ff */
        /* <DEDUP_REMOVED lines=8> */
[----:B-1----:R-:W-:-:S05]  /*59a0*/  PRMT R8, R31, 0x8880, RZ ;  /* 0x000088801f087816 */ /* 0x002fca00000000ff */
        /* <DEDUP_REMOVED lines=8> */
[----:B0-----:R-:W-:-:S04]  /*5a30*/  SEL R6, RZ, 0xffffffff, !P1 ;  /* 0xffffffffff067807 */ /* 0x001fc80004800000 */
[----:B------:R-:W-:-:S04]  /*5a40*/  ISETP.NE.AND P1, PT, R9, R6, PT ;  /* 0x000000060900720c */ /* 0x000fc80003f25270 */
[----:B------:R-:W-:Y:S01]  /*5a50*/  SEL R6, RZ, 0xffffffff, !P1 ;  /* 0xffffffffff067807 */ /* 0x000fe20004800000 */
[----:B------:R-:W-:-:S05]  /*5a60*/  IMAD R7, R7, R18, RZ ;  /* 0x0000001207077224 */ /* 0x000fca00078e02ff */
[----:B------:R-:W-:-:S04]  /*5a70*/  ISETP.NE.AND P1, PT, R7, R6, PT ;  /* 0x000000060700720c */ /* 0x000fc80003f25270 */
[----:B------:R-:W-:-:S09]  /*5a80*/  SEL R31, RZ, 0x1, !P1 ;  /* 0x00000001ff1f7807 */ /* 0x000fd20004800000 */
.L_x_148:
[----:B------:R-:W-:Y:S05]  /*5a90*/  @!P0 BRA `(.L_x_147) ;  /* 0x0000000000c48947 */ /* 0x000fea0003800000 */
[----:B------:R-:W-:Y:S02]  /*5aa0*/  ISETP.NE.AND P1, PT, R21, RZ, PT ;  /* 0x000000ff1500720c */ /* 0x000fe40003f25270 */
[----:B------:R-:W-:-:S04]  /*5ab0*/  LOP3.LUT R6, R0, 0x1, RZ, 0xc0, !PT ;  /* 0x0000000100067812 */ /* 0x000fc800078ec0ff */
[----:B------:R-:W-:-:S07]  /*5ac0*/  ISETP.NE.U32.AND P0, PT, R6, 0x1, PT ;  /* 0x000000010600780c */ /* 0x000fce0003f05070 */
[----:B------:R-:W-:Y:S06]  /*5ad0*/  @!P1 BRA `(.L_x_149) ;  /* 0x00000000006c9947 */ /* 0x000fec0003800000 */
[----:B------:R-:W0:Y:S01]  /*5ae0*/  LDC R11, c[0x0][0x604] ;  /* 0x00018100ff0b7b82 */ /* 0x000e220000000800 */
[----:B------:R-:W1:Y:S07]  /*5af0*/  LDCU.128 UR4, c[0x0][0x5f0] ;  /* 0x0000be00ff0477ac */ /* 0x000e6e0008000c00 */
[----:B------:R-:W2:Y:S01]  /*5b00*/  LDC R13, c[0x0][0x608] ;  /* 0x00018200ff0d7b82 */ /* 0x000ea20000000800 */
[----:B0-----:R-:W-:-:S05]  /*5b10*/  IMAD R7, R22, R11, RZ ;  /* 0x0000000b16077224 */ /* 0x001fca00078e02ff */
[----:B-1----:R-:W-:Y:S01]  /*5b20*/  IADD3 R6, P1, PT, R7, UR4, RZ ;  /* 0x0000000407067c10 */ /* 0x002fe2000ff3e0ff */
[----:B--2---:R-:W-:-:S03]  /*5b30*/  IMAD R9, R22, R13, RZ ;  /* 0x0000000d16097224 */ /* 0x004fc600078e02ff */
        /* <DEDUP_REMOVED lines=21> */
.L_x_149:
[----:B------:R-:W-:Y:S05]  /*5c90*/  @P0 BRA `(.L_x_147) ;  /* 0x0000000000440947 */ /* 0x000fea0003800000 */
[----:B------:R-:W0:Y:S01]  /*5ca0*/  LDCU UR4, c[0x0][0x604] ;  /* 0x0000c080ff0477ac */ /* 0x000e220008000800 */
[----:B------:R-:W1:Y:S01]  /*5cb0*/  LDCU UR5, c[0x0][0x608] ;  /* 0x0000c100ff0577ac */ /* 0x000e620008000800 */
[----:B------:R-:W2:Y:S01]  /*5cc0*/  LDCU.128 UR32, c[0x0][0x5f0] ;  /* 0x0000be00ff2077ac */ /* 0x000ea20008000c00 */
[C---:B0-----:R-:W-:Y:S02]  /*5cd0*/  IMAD R7, R22.reuse, UR4, RZ ;  /* 0x0000000416077c24 */ /* 0x041fe4000f8e02ff */
[----:B-1----:R-:W-:-:S03]  /*5ce0*/  IMAD R22, R22, UR5, RZ ;  /* 0x0000000516167c24 */ /* 0x002fc6000f8e02ff */
[C---:B--2---:R-:W-:Y:S02]  /*5cf0*/  IADD3 R6, P0, PT, R7.reuse, UR32, RZ ;  /* 0x0000002007067c10 */ /* 0x044fe4000ff1e0ff */
        /* <DEDUP_REMOVED lines=11> */
.L_x_147:
[----:B-----5:R4:W-:Y:S01]  /*5db0*/  STG.E.U8 desc[UR12][R4.64], R31 ;  /* 0x0000001f04007986 */ /* 0x0209e2000c10110c */
[----:B------:R-:W-:-:S07]  /*5dc0*/  VIADD R3, R3, 0x80 ;  /* 0x0000008003037836 */ /* 0x000fce0000000000 */
.L_x_139:
[----:B0-----:R-:W-:Y:S05]  /*5dd0*/  BSYNC.RECONVERGENT B1 ;  /* 0x0000000000017941 */ /* 0x001fea0003800200 */
.L_x_107:
[----:B------:R-:W-:Y:S05]  /*5de0*/  WARPSYNC.ALL ;  /* 0x0000000000007948 */ /* 0x000fea0003800000 */
[----:B------:R-:W-:-:S13]  /*5df0*/  ISETP.GE.AND P0, PT, R3, UR14, PT ;  /* 0x0000000e03007c0c */ /* 0x000fda000bf06270 */
[----:B------:R-:W-:Y:S05]  /*5e00*/  @P0 EXIT ;  /* 0x000000000000094d */ /* 0x000fea0003800000 */
[----:B-1234-:R-:W0:Y:S02]  /*5e10*/  LDC.64 R4, c[0x0][0x5e8] ;  /* 0x00017a00ff047b82 */ /* 0x01ee240000000a00 */
[----:B0-----:R0:W5:Y:S01]  /*5e20*/  LDG.E.U8 R7, desc[UR12][R4.64] ;  /* 0x0000000c04077981 */ /* 0x001162000c1e1100 */
[----:B------:R-:W-:Y:S01]  /*5e30*/  ISETP.GE.U32.AND P1, PT, R0, 0x8, PT ;  /* 0x000000080000780c */ /* 0x000fe20003f26070 */
[----:B------:R-:W-:Y:S01]  /*5e40*/  IMAD.MOV.U32 R3, RZ, RZ, RZ ;  /* 0x000000ffff037224 */ /* 0x000fe200078e00ff */
[----:B------:R-:W-:-:S11]  /*5e50*/  ISETP.NE.AND P0, PT, R20, RZ, PT ;  /* 0x000000ff1400720c */ /* 0x000fd60003f05270 */
[----:B0-----:R-:W-:Y:S05]  /*5e60*/  @!P1 BRA `(.L_x_150) ;  /* 0x0000000400e49947 */ /* 0x001fea0003800000 */
[----:B------:R-:W0:Y:S01]  /*5e70*/  LDCU UR17, c[0x0][0x604] ;  /* 0x0000c080ff1177ac */ /* 0x000e220008000800 */
[----:B------:R-:W-:Y:S01]  /*5e80*/  LOP3.LUT R3, R0, 0x7ffffff8, RZ, 0xc0, !PT ;  /* 0x7ffffff800037812 */ /* 0x000fe200078ec0ff */
[----:B------:R-:W1:Y:S04]  /*5e90*/  LDCU UR19, c[0x0][0x608] ;  /* 0x0000c100ff1377ac */ /* 0x000e680008000800 */
[----:B------:R-:W-:Y:S01]  /*5ea0*/  IMAD.MOV R22, RZ, RZ, -R3 ;  /* 0x000000ffff167224 */ /* 0x000fe200078e0a03 */
[----:B------:R-:W2:Y:S01]  /*5eb0*/  LDCU.128 UR8, c[0x0][0x5f0] ;  /* 0x0000be00ff0877ac */ /* 0x000ea20008000c00 */
[----:B------:R-:W-:Y:S01]  /*5ec0*/  UMOV UR4, URZ ;  /* 0x000000ff00047c82 */ /* 0x000fe20008000000 */
[----:B------:R-:W-:Y:S01]  /*5ed0*/  UMOV UR5, URZ ;  /* 0x000000ff00057c82 */ /* 0x000fe20008000000 */
[----:B0-----:R-:W-:-:S02]  /*5ee0*/  USHF.R.S32.HI UR18, URZ, 0x1f, UR17 ;  /* 0x0000001fff127899 */ /* 0x001fc40008011411 */
[----:B-1----:R-:W-:-:S12]  /*5ef0*/  USHF.R.S32.HI UR20, URZ, 0x1f, UR19 ;  /* 0x0000001fff147899 */ /* 0x002fd80008011413 */
.L_x_151:
[----:B--2---:R-:W-:Y:S02]  /*5f00*/  UIADD3 UR14, UP0, UPT, UR4, UR8, URZ ;  /* 0x00000008040e7290 */ /* 0x004fe4000ff1e0ff */
[----:B------:R-:W-:Y:S02]  /*5f10*/  UIADD3 UR16, UP1, UPT, UR5, UR10, URZ ;  /* 0x0000000a05107290 */ /* 0x000fe4000ff3e0ff */
[----:B------:R-:W-:Y:S02]  /*5f20*/  ULEA.HI.X.SX32 UR7, UR4, UR9, 0x1, UP0 ;  /* 0x0000000904077291 */ /* 0x000fe400080f0eff */
[----:B------:R-:W-:Y:S01]  /*5f30*/  ULEA.HI.X.SX32 UR6, UR5, UR11, 0x1, UP1 ;  /* 0x0000000b05067291 */ /* 0x000fe200088f0eff */
[----:B------:R-:W-:Y:S01]  /*5f40*/  IMAD.U32 R10, RZ, RZ, UR14 ;  /* 0x0000000eff0a7e24 */ /* 0x000fe2000f8e00ff */
[----:B------:R-:W-:Y:S01]  /*5f50*/  UIADD3 UR15, UP0, UPT, UR14, UR17, URZ ;  /* 0x000000110e0f7290 */ /* 0x000fe2000ff1e0ff */
[----:B------:R-:W-:Y:S01]  /*5f60*/  MOV R12, UR16 ;  /* 0x00000010000c7c02 */ /* 0x000fe20008000f00 */
        /* <DEDUP_REMOVED lines=15> */
[----:B------:R1:W3:Y:S01]  /*6060*/  LDG.E.S8 R8, desc[UR12][R14.64] ;  /* 0x0000000c0e087981 */ /* 0x0002e2000c1e1300 */
[----:B------:R-:W-:Y:S02]  /*6070*/  UIADD3 UR14, UP0, UPT, UR16, UR17, URZ ;  /* 0x00000011100e7290 */ /* 0x000fe4000ff1e0ff */
[----:B0-----:R-:W-:Y:S01]  /*6080*/  IMAD.U32 R12, RZ, RZ, UR16 ;  /* 0x00000010ff0c7e24 */ /* 0x001fe2000f8e00ff */
[----:B------:R0:W3:Y:S01]  /*6090*/  LDG.E.S8 R11, desc[UR12][R16.64] ;  /* 0x0000000c100b7981 */ /* 0x0000e2000c1e1300 */
[----:B------:R-:W-:Y:S01]  /*60a0*/  UIADD3 UR16, UP1, UPT, UR15, UR19, URZ ;  /* 0x000000130f107290 */ /* 0x000fe2000ff3e0ff */
[----:B------:R-:W-:Y:S01]  /*60b0*/  IMAD.U32 R13, RZ, RZ, UR7 ;  /* 0x00000007ff0d7e24 */ /* 0x000fe2000f8e00ff */
[----:B------:R-:W-:Y:S01]  /*60c0*/  UIADD3.X UR7, UPT, UPT, UR18, UR7, URZ, UP0, !UPT ;  /* 0x0000000712077290 */ /* 0x000fe200087fe4ff */
[----:B------:R-:W-:-:S02]  /*60d0*/  IMAD.U32 R18, RZ, RZ, UR15 ;  /* 0x0000000fff127e24 */ /* 0x000fc4000f8e00ff */
[----:B------:R-:W-:Y:S01]  /*60e0*/  IMAD.U32 R19, RZ, RZ, UR6 ;  /* 0x00000006ff137e24 */ /* 0x000fe2000f8e00ff */
[----:B------:R-:W-:Y:S01]  /*60f0*/  UIADD3.X UR6, UPT, UPT, UR20, UR6, URZ, UP1, !UPT ;  /* 0x0000000614067290 */ /* 0x000fe20008ffe4ff */
[----:B------:R4:W3:Y:S01]  /*6100*/  LDG.E.S8 R10, desc[UR12][R12.64] ;  /* 0x0000000c0c0a7981 */ /* 0x0008e2000c1e1300 */
[----:B------:R-:W-:Y:S02]  /*6110*/  UIADD3 UR15, UP0, UPT, UR14, UR17, URZ ;  /* 0x000000110e0f7290 */ /* 0x000fe4000ff1e0ff */
[----:B-1----:R-:W-:Y:S01]  /*6120*/  IMAD.U32 R14, RZ, RZ, UR14 ;  /* 0x0000000eff0e7e24 */ /* 0x002fe2000f8e00ff */
[----:B------:R-:W-:Y:S01]  /*6130*/  UIADD3 UR14, UP1, UPT, UR16, UR19, URZ ;  /* 0x00000013100e7290 */ /* 0x000fe2000ff3e0ff */
[----:B------:R1:W3:Y:S01]  /*6140*/  LDG.E.S8 R23, desc[UR12][R18.64] ;  /* 0x0000000c12177981 */ /* 0x0002e2000c1e1300 */
[----:B------:R-:W-:Y:S01]  /*6150*/  IMAD.U32 R15, RZ, RZ, UR7 ;  /* 0x00000007ff0f7e24 */ /* 0x000fe2000f8e00ff */
[----:B0-----:R-:W-:Y:S01]  /*6160*/  MOV R16, UR16 ;  /* 0x0000001000107c02 */ /* 0x001fe20008000f00 */
[----:B------:R-:W-:Y:S01]  /*6170*/  IMAD.U32 R17, RZ, RZ, UR6 ;  /* 0x00000006ff117e24 */ /* 0x000fe2000f8e00ff */
[----:B------:R-:W-:-:S02]  /*6180*/  UIADD3.X UR7, UPT, UPT, UR18, UR7, URZ, UP0, !UPT ;  /* 0x0000000712077290 */ /* 0x000fc400087fe4ff */
[----:B------:R-:W-:Y:S01]  /*6190*/  UIADD3.X UR6, UPT, UPT, UR20, UR6, URZ, UP1, !UPT ;  /* 0x0000000614067290 */ /* 0x000fe20008ffe4ff */
[----:B------:R0:W3:Y:S01]  /*61a0*/  LDG.E.S8 R24, desc[UR12][R14.64] ;  /* 0x0000000c0e187981 */ /* 0x0000e2000c1e1300 */
[----:B------:R-:W-:Y:S02]  /*61b0*/  UIADD3 UR16, UP0, UPT, UR15, UR17, URZ ;  /* 0x000000110f107290 */ /* 0x000fe4000ff1e0ff */
[----:B----4-:R-:W-:Y:S01]  /*61c0*/  IMAD.U32 R12, RZ, RZ, UR15 ;  /* 0x0000000fff0c7e24 */ /* 0x010fe2000f8e00ff */
[----:B------:R-:W-:Y:S01]  /*61d0*/  UIADD3 UR15, UP1, UPT, UR14, UR19, URZ ;  /* 0x000000130e0f7290 */ /* 0x000fe2000ff3e0ff */
[----:B------:R4:W3:Y:S01]  /*61e0*/  LDG.E.S8 R25, desc[UR12][R16.64] ;  /* 0x0000000c10197981 */ /* 0x0008e2000c1e1300 */
[----:B------:R-:W-:Y:S01]  /*61f0*/  IMAD.U32 R13, RZ, RZ, UR7 ;  /* 0x00000007ff0d7e24 */ /* 0x000fe2000f8e00ff */
[----:B------:R-:W-:Y:S01]  /*6200*/  UIADD3.X UR7, UPT, UPT, UR18, UR7, URZ, UP0, !UPT ;  /* 0x0000000712077290 */ /* 0x000fe200087fe4ff */
[----:B-1----:R-:W-:Y:S02]  /*6210*/  IMAD.U32 R18, RZ, RZ, UR14 ;  /* 0x0000000eff127e24 */ /* 0x002fe4000f8e00ff */
[----:B------:R-:W-:Y:S01]  /*6220*/  IMAD.U32 R19, RZ, RZ, UR6 ;  /* 0x00000006ff137e24 */ /* 0x000fe2000f8e00ff */
[----:B------:R-:W-:Y:S01]  /*6230*/  UIADD3.X UR6, UPT, UPT, UR20, UR6, URZ, UP1, !UPT ;  /* 0x0000000614067290 */ /* 0x000fe20008ffe4ff */
[----:B0-----:R-:W-:Y:S01]  /*6240*/  IMAD.U32 R14, RZ, RZ, UR16 ;  /* 0x00000010ff0e7e24 */ /* 0x001fe2000f8e00ff */
[----:B------:R-:W-:Y:S01]  /*6250*/  UIADD3 UR14, UP0, UPT, UR16, UR17, URZ ;  /* 0x00000011100e7290 */ /* 0x000fe2000ff1e0ff */
[----:B------:R0:W3:Y:S01]  /*6260*/  LDG.E.S8 R26, desc[UR12][R12.64] ;  /* 0x0000000c0c1a7981 */ /* 0x0000e2000c1e1300 */
[----:B------:R-:W-:-:S03]  /*6270*/  UIADD3 UR16, UP1, UPT, UR15, UR19, URZ ;  /* 0x000000130f107290 */ /* 0x000fc6000ff3e0ff */
[----:B------:R1:W3:Y:S01]  /*6280*/  LDG.E.S8 R27, desc[UR12][R18.64] ;  /* 0x0000000c121b7981 */ /* 0x0002e2000c1e1300 */
[----:B------:R-:W-:Y:S01]  /*6290*/  IMAD.U32 R15, RZ, RZ, UR7 ;  /* 0x00000007ff0f7e24 */ /* 0x000fe2000f8e00ff */
[----:B------:R-:W-:Y:S01]  /*62a0*/  UIADD3.X UR7, UPT, UPT, UR18, UR7, URZ, UP0, !UPT ;  /* 0x0000000712077290 */ /* 0x000fe200087fe4ff */
[----:B----4-:R-:W-:Y:S02]  /*62b0*/  IMAD.U32 R16, RZ, RZ, UR15 ;  /* 0x0000000fff107e24 */ /* 0x010fe4000f8e00ff */
[----:B------:R-:W-:Y:S01]  /*62c0*/  IMAD.U32 R17, RZ, RZ, UR6 ;  /* 0x00000006ff117e24 */ /* 0x000fe2000f8e00ff */
[----:B------:R-:W-:Y:S01]  /*62d0*/  UIADD3.X UR6, UPT, UPT, UR20, UR6, URZ, UP1, !UPT ;  /* 0x0000000614067290 */ /* 0x000fe20008ffe4ff */
[----:B0-----:R-:W-:Y:S01]  /*62e0*/  IMAD.U32 R12, RZ, RZ, UR14 ;  /* 0x0000000eff0c7e24 */ /* 0x001fe2000f8e00ff */
[----:B------:R-:W-:Y:S01]  /*62f0*/  UIADD3 UR15, UP0, UPT, UR14, UR17, URZ ;  /* 0x000000110e0f7290 */ /* 0x000fe2000ff1e0ff */
[----:B------:R0:W4:Y:S01]  /*6300*/  LDG.E.S8 R28, desc[UR12][R14.64] ;  /* 0x0000000c0e1c7981 */ /* 0x000122000c1e1300 */
[----:B------:R-:W-:-:S03]  /*6310*/  UIADD3 UR14, UP1, UPT, UR16, UR19, URZ ;  /* 0x00000013100e7290 */ /* 0x000fc6000ff3e0ff */
[----:B------:R0:W4:Y:S01]  /*6320*/  LDG.E.S8 R29, desc[UR12][R16.64] ;  /* 0x0000000c101d7981 */ /* 0x000122000c1e1300 */
[----:B-1----:R-:W-:Y:S01]  /*6330*/  IMAD.U32 R19, RZ, RZ, UR6 ;  /* 0x00000006ff137e24 */ /* 0x002fe2000f8e00ff */
[----:B------:R-:W-:Y:S01]  /*6340*/  MOV R18, UR16 ;  /* 0x0000001000127c02 */ /* 0x000fe20008000f00 */
[----:B------:R-:W-:Y:S01]  /*6350*/  IMAD.U32 R13, RZ, RZ, UR7 ;  /* 0x00000007ff0d7e24 */ /* 0x000fe2000f8e00ff */
[----:B------:R-:W-:Y:S02]  /*6360*/  UIADD3.X UR6, UPT, UPT, UR20, UR6, URZ, UP1, !UPT ;  /* 0x0000000614067290 */ /* 0x000fe40008ffe4ff */
[----:B------:R-:W-:Y:S01]  /*6370*/  UIADD3.X UR7, UPT, UPT, UR18, UR7, URZ, UP0, !UPT ;  /* 0x0000000712077290 */ /* 0x000fe200087fe4ff */
[----:B------:R-:W4:Y:S01]  /*6380*/  LDG.E.S8 R19, desc[UR12][R18.64] ;  /* 0x0000000c12137981 */ /* 0x000f22000c1e1300 */
[----:B0-----:R-:W-:-:S03]  /*6390*/  IMAD.U32 R14, RZ, RZ, UR15 ;  /* 0x0000000fff0e7e24 */ /* 0x001fc6000f8e00ff */
[----:B------:R-:W4:Y:S01]  /*63a0*/  LDG.E.S8 R12, desc[UR12][R12.64] ;  /* 0x0000000c0c0c7981 */ /* 0x000f22000c1e1300 */
[----:B------:R-:W-:Y:S02]  /*63b0*/  IMAD.U32 R17, RZ, RZ, UR6 ;  /* 0x00000006ff117e24 */ /* 0x000fe4000f8e00ff */
[----:B------:R-:W-:Y:S02]  /*63c0*/  IMAD.U32 R15, RZ, RZ, UR7 ;  /* 0x00000007ff0f7e24 */ /* 0x000fe4000f8e00ff */
[----:B------:R-:W-:-:S03]  /*63d0*/  IMAD.U32 R16, RZ, RZ, UR14 ;  /* 0x0000000eff107e24 */ /* 0x000fc6000f8e00ff */
[----:B------:R-:W4:Y:S04]  /*63e0*/  LDG.E.S8 R14, desc[UR12][R14.64] ;  /* 0x0000000c0e0e7981 */ /* 0x000f28000c1e1300 */
[----:B------:R-:W4:Y:S01]  /*63f0*/  LDG.E.S8 R17, desc[UR12][R16.64] ;  /* 0x0000000c10117981 */ /* 0x000f22000c1e1300 */
[----:B-----5:R-:W-:-:S04]  /*6400*/  LOP3.LUT R7, R7, 0xffff, RZ, 0xc0, !PT ;  /* 0x0000ffff07077812 */ /* 0x020fc800078ec0ff */
[----:B------:R-:W-:-:S05]  /*6410*/  PRMT R7, R7, 0x8880, RZ ;  /* 0x0000888007077816 */ /* 0x000fca00000000ff */
[----:B------:R-:W-:Y:S02]  /*6420*/  IMAD.MOV R7, RZ, RZ, -R7 ;  /* 0x000000ffff077224 */ /* 0x000fe400078e0a07 */
[----:B------:R-:W-:-:S05]  /*6430*/  VIADD R22, R22, 0x8 ;  /* 0x0000000816167836 */ /* 0x000fca0000000000 */
[----:B------:R-:W-:Y:S01]  /*6440*/  ISETP.NE.AND P2, PT, R22, RZ, PT ;  /* 0x000000ff1600720c */ /* 0x000fe20003f45270 */
[----:B------:R-:W-:Y:S02]  /*6450*/  ULEA UR5, UR19, UR5, 0x3 ;  /* 0x0000000513057291 */ /* 0x000fe4000f8e18ff */
[----:B------:R-:W-:Y:S01]  /*6460*/  ULEA UR4, UR17, UR4, 0x3 ;  /* 0x0000000411047291 */ /* 0x000fe2000f8e18ff */
        /* <DEDUP_REMOVED lines=25> */
.L_x_150:
[----:B------:R-:W-:Y:S05]  /*6600*/  @!P0 BRA `(.L_x_152) ;  /* 0x00000004009c8947 */ /* 0x000fea0003800000 */
[----:B------:R-:W-:Y:S02]  /*6610*/  ISETP.GE.U32.AND P1, PT, R20, 0x4, PT ;  /* 0x000000041400780c */ /* 0x000fe40003f26070 */
[----:B------:R-:W-:-:S11]  /*6620*/  ISETP.NE.AND P0, PT, R2, RZ, PT ;  /* 0x000000ff0200720c */ /* 0x000fd60003f05270 */
[----:B------:R-:W-:Y:S05]  /*6630*/  @!P1 BRA `(.L_x_153) ;  /* 0x0000000000c09947 */ /* 0x000fea0003800000 */
[----:B------:R-:W0:Y:S01]  /*6640*/  LDC.64 R8, c[0x0][0x5f0] ;  /* 0x00017c00ff087b82 */ /* 0x000e220000000a00 */
[----:B------:R-:W1:Y:S01]  /*6650*/  LDCU UR4, c[0x0][0x604] ;  /* 0x0000c080ff0477ac */ /* 0x000e620008000800 */
[----:B------:R-:W2:Y:S06]  /*6660*/  LDCU UR5, c[0x0][0x608] ;  /* 0x0000c100ff0577ac */ /* 0x000eac0008000800 */
[----:B------:R-:W3:Y:S01]  /*6670*/  LDC.64 R10, c[0x0][0x5f8] ;  /* 0x00017e00ff0a7b82 */ /* 0x000ee20000000a00 */
[C---:B-1----:R-:W-:Y:S01]  /*6680*/  IMAD R2, R3.reuse, UR4, RZ ;  /* 0x0000000403027c24 */ /* 0x042fe2000f8e02ff */
[----:B------:R-:W-:Y:S01]  /*6690*/  USHF.R.S32.HI UR6, URZ, 0x1f, UR4 ;  /* 0x0000001fff067899 */ /* 0x000fe20008011404 */
[----:B--2---:R-:W-:-:S03]  /*66a0*/  IMAD R6, R3, UR5, RZ ;  /* 0x0000000503067c24 */ /* 0x004fc6000f8e02ff */
[----:B0-----:R-:W-:Y:S01]  /*66b0*/  IADD3 R8, P1, PT, R2, R8, RZ ;  /* 0x0000000802087210 */ /* 0x001fe20007f3e0ff */
[----:B------:R-:W-:-:S03]  /*66c0*/  USHF.R.S32.HI UR7, URZ, 0x1f, UR5 ;  /* 0x0000001fff077899 */ /* 0x000fc60008011405 */
[----:B------:R-:W-:Y:S02]  /*66d0*/  LEA.HI.X.SX32 R9, R2, R9, 0x1, P1 ;  /* 0x0000000902097211 */ /* 0x000fe400008f0eff */
[----:B------:R-:W-:Y:S02]  /*66e0*/  IADD3 R12, P1, PT, R8, UR4, RZ ;  /* 0x00000004080c7c10 */ /* 0x000fe4000ff3e0ff */
[----:B---3--:R-:W-:-:S04]  /*66f0*/  IADD3 R10, P2, PT, R6, R10, RZ ;  /* 0x0000000a060a7210 */ /* 0x008fc80007f5e0ff */
[----:B------:R-:W-:Y:S02]  /*6700*/  LEA.HI.X.SX32 R11, R6, R11, 0x1, P2 ;  /* 0x0000000b060b7211 */ /* 0x000fe400010f0eff */
[----:B------:R-:W-:Y:S01]  /*6710*/  IADD3 R14, P2, PT, R10, UR5, RZ ;  /* 0x000000050a0e7c10 */ /* 0x000fe2000ff5e0ff */
[----:B------:R0:W2:Y:S01]  /*6720*/  LDG.E.S8 R6, desc[UR12][R8.64] ;  /* 0x0000000c08067981 */ /* 0x0000a2000c1e1300 */
[----:B------:R-:W-:-:S03]  /*6730*/  IADD3.X R13, PT, PT, R9, UR6, RZ, P1, !PT ;  /* 0x00000006090d7c10 */ /* 0x000fc60008ffe4ff */
[----:B------:R-:W2:Y:S01]  /*6740*/  LDG.E.S8 R25, desc[UR12][R10.64] ;  /* 0x0000000c0a197981 */ /* 0x000ea2000c1e1300 */
        /* <DEDUP_REMOVED lines=9> */
[----:B0-----:R-:W-:-:S03]  /*67e0*/  IADD3 R8, P1, PT, R16, UR4, RZ ;  /* 0x0000000410087c10 */ /* 0x001fc6000ff3e0ff */
        /* <DEDUP_REMOVED lines=21> */
.L_x_153:
[----:B------:R-:W-:Y:S05]  /*6940*/  @!P0 BRA `(.L_x_152) ;  /* 0x0000000000cc8947 */ /* 0x000fea0003800000 */
[----:B------:R-:W-:Y:S02]  /*6950*/  ISETP.NE.AND P1, PT, R21, RZ, PT ;  /* 0x000000ff1500720c */ /* 0x000fe40003f25270 */
[----:B------:R-:W-:-:S04]  /*6960*/  LOP3.LUT R0, R0, 0x1, RZ, 0xc0, !PT ;  /* 0x0000000100007812 */ /* 0x000fc800078ec0ff */
[----:B------:R-:W-:-:S07]  /*6970*/  ISETP.NE.U32.AND P0, PT, R0, 0x1, PT ;  /* 0x000000010000780c */ /* 0x000fce0003f05070 */
[----:B------:R-:W-:Y:S06]  /*6980*/  @!P1 BRA `(.L_x_154) ;  /* 0x0000000000709947 */ /* 0x000fec0003800000 */
[----:B------:R-:W0:Y:S08]  /*6990*/  LDC R13, c[0x0][0x604] ;  /* 0x00018100ff0d7b82 */ /* 0x000e300000000800 */
[----:B------:R-:W1:Y:S08]  /*69a0*/  LDC R15, c[0x0][0x608] ;  /* 0x00018200ff0f7b82 */ /* 0x000e700000000800 */
[----:B------:R-:W2:Y:S08]  /*69b0*/  LDC.64 R8, c[0x0][0x5f0] ;  /* 0x00017c00ff087b82 */ /* 0x000eb00000000a00 */
[----:B------:R-:W3:Y:S01]  /*69c0*/  LDC.64 R10, c[0x0][0x5f8] ;  /* 0x00017e00ff0a7b82 */ /* 0x000ee20000000a00 */
[----:B0-----:R-:W-:-:S02]  /*69d0*/  IMAD R0, R3, R13, RZ ;  /* 0x0000000d03007224 */ /* 0x001fc400078e02ff */
[----:B-1----:R-:W-:-:S03]  /*69e0*/  IMAD R2, R3, R15, RZ ;  /* 0x0000000f03027224 */ /* 0x002fc600078e02ff */
[----:B--2---:R-:W-:-:S04]  /*69f0*/  IADD3 R8, P1, PT, R0, R8, RZ ;  /* 0x0000000800087210 */ /* 0x004fc80007f3e0ff */
[----:B------:R-:W-:Y:S02]  /*6a00*/  LEA.HI.X.SX32 R9, R0, R9, 0x1, P1 ;  /* 0x0000000900097211 */ /* 0x000fe400008f0eff */
[----:B------:R-:W-:Y:S02]  /*6a10*/  IADD3 R12, P1, PT, R8, R13, RZ ;  /* 0x0000000d080c7210 */ /* 0x000fe40007f3e0ff */
[C---:B---3--:R-:W-:Y:S01]  /*6a20*/  IADD3 R10, P2, PT, R2.reuse, R10, RZ ;  /* 0x0000000a020a7210 */ /* 0x048fe20007f5e0ff */
        /* <DEDUP_REMOVED lines=18> */
.L_x_154:
[----:B------:R-:W-:Y:S05]  /*6b50*/  @P0 BRA `(.L_x_152) ;  /* 0x0000000000480947 */ /* 0x000fea0003800000 */
[----:B------:R-:W0:Y:S01]  /*6b60*/  LDC.64 R8, c[0x0][0x5f0] ;  /* 0x00017c00ff087b82 */ /* 0x000e220000000a00 */
[----:B------:R-:W1:Y:S01]  /*6b70*/  LDCU UR4, c[0x0][0x604] ;  /* 0x0000c080ff0477ac */ /* 0x000e620008000800 */
[----:B------:R-:W2:Y:S06]  /*6b80*/  LDCU UR5, c[0x0][0x608] ;  /* 0x0000c100ff0577ac */ /* 0x000eac0008000800 */
[----:B------:R-:W3:Y:S01]  /*6b90*/  LDC.64 R10, c[0x0][0x5f8] ;  /* 0x00017e00ff0a7b82 */ /* 0x000ee20000000a00 */
[C---:B-1----:R-:W-:Y:S02]  /*6ba0*/  IMAD R0, R3.reuse, UR4, RZ ;  /* 0x0000000403007c24 */ /* 0x042fe4000f8e02ff */
[----:B--2---:R-:W-:-:S03]  /*6bb0*/  IMAD R6, R3, UR5, RZ ;  /* 0x0000000503067c24 */ /* 0x004fc6000f8e02ff */
[----:B0-----:R-:W-:-:S04]  /*6bc0*/  IADD3 R2, P0, PT, R0, R8, RZ ;  /* 0x0000000800027210 */ /* 0x001fc80007f1e0ff */
[----:B------:R-:W-:Y:S02]  /*6bd0*/  LEA.HI.X.SX32 R3, R0, R9, 0x1, P0 ;  /* 0x0000000900037211 */ /* 0x000fe400000f0eff */
[----:B---3--:R-:W-:-:S03]  /*6be0*/  IADD3 R8, P1, PT, R6, R10, RZ ;  /* 0x0000000a06087210 */ /* 0x008fc60007f3e0ff */
[----:B------:R-:W2:Y:S01]  /*6bf0*/  LDG.E.S8 R2, desc[UR12][R2.64] ;  /* 0x0000000c02027981 */ /* 0x000ea2000c1e1300 */
[----:B------:R-:W-:-:S06]  /*6c00*/  LEA.HI.X.SX32 R9, R6, R11, 0x1, P1 ;  /* 0x0000000b06097211 */ /* 0x000fcc00008f0eff */
[----:B------:R-:W2:Y:S01]  /*6c10*/  LDG.E.S8 R9, desc[UR12][R8.64] ;  /* 0x0000000c08097981 */ /* 0x000ea2000c1e1300 */
[----:B-----5:R-:W-:-:S04]  /*6c20*/  LOP3.LUT R7, R7, 0xffff, RZ, 0xc0, !PT ;  /* 0x0000ffff07077812 */ /* 0x020fc800078ec0ff */
[----:B------:R-:W-:-:S04]  /*6c30*/  PRMT R6, R7, 0x8880, RZ ;  /* 0x0000888007067816 */ /* 0x000fc800000000ff */
[----:B------:R-:W-:Y:S01]  /*6c40*/  IADD3 R7, PT, PT, -R6, RZ, RZ ;  /* 0x000000ff06077210 */ /* 0x000fe20007ffe1ff */
[----:B--2---:R-:W-:-:S05]  /*6c50*/  IMAD R0, R2, R9, RZ ;  /* 0x0000000902007224 */ /* 0x004fca00078e02ff */
[----:B------:R-:W-:-:S04]  /*6c60*/  ISETP.NE.AND P0, PT, R0, R7, PT ;  /* 0x000000070000720c */ /* 0x000fc80003f05270 */
[----:B------:R-:W-:-:S09]  /*6c70*/  SEL R7, RZ, 0x1, !P0 ;  /* 0x00000001ff077807 */ /* 0x000fd20004000000 */
.L_x_152:
[----:B-----5:R-:W-:Y:S01]  /*6c80*/  STG.E.U8 desc[UR12][R4.64], R7 ;  /* 0x0000000704007986 */ /* 0x020fe2000c10110c */
[----:B------:R-:W-:Y:S05]  /*6c90*/  EXIT ;  /* 0x000000000000794d */ /* 0x000fea0003800000 */
.L_x_106:
[----:B------:R-:W0:Y:S02]  /*6ca0*/  LDC R0, c[0x0][0x600] ;  /* 0x00018000ff007b82 */ /* 0x000e240000000800 */
[----:B0-----:R-:W-:-:S13]  /*6cb0*/  ISETP.GE.AND P0, PT, R0, 0x1, PT ;  /* 0x000000010000780c */ /* 0x001fda0003f06270 */
[----:B------:R-:W-:Y:S05]  /*6cc0*/  @!P0 EXIT ;  /* 0x000000000000894d */ /* 0x000fea0003800000 */
[----:B------:R-:W0:Y:S01]  /*6cd0*/  LDCU UR6, c[0x0][0x380] ;  /* 0x00007000ff0677ac */ /* 0x000e220008000800 */
[----:B------:R-:W-:Y:S01]  /*6ce0*/  VIADD R2, R2, 0xffffffff ;  /* 0xffffffff02027836 */ /* 0x000fe20000000000 */
[----:B------:R-:W-:Y:S01]  /*6cf0*/  LOP3.LUT R4, R0, 0x3, RZ, 0xc0, !PT ;  /* 0x0000000300047812 */ /* 0x000fe200078ec0ff */
[----:B------:R-:W-:Y:S01]  /*6d00*/  BSSY.RECONVERGENT B1, `(.L_x_155) ;  /* 0x00010db000017945 */ /* 0x000fe20003800200 */
[----:B------:R-:W1:Y:S03]  /*6d10*/  LDCU.128 UR28, c[0x0][0x5f0] ;  /* 0x0000be00ff1c77ac */ /* 0x000e660008000c00 */
[----:B------:R-:W-:Y:S01]  /*6d20*/  BSSY.RELIABLE B0, `(.L_x_156) ;  /* 0x0000e73000007945 */ /* 0x000fe20003800100 */
[----:B------:R-:W-:Y:S01]  /*6d30*/  VIMNMX.U32 R7, PT, PT, R2, 0x18, PT ;  /* 0x0000001802077848 */ /* 0x000fe20003fe0000 */
[----:B------:R-:W-:Y:S01]  /*6d40*/  VIADD R6, R4, 0xffffffff ;  /* 0xffffffff04067836 */ /* 0x000fe20000000000 */
[----:B------:R-:W2:Y:S01]  /*6d50*/  LDCU.128 UR24, c[0x0][0x5f0] ;  /* 0x0000be00ff1877ac */ /* 0x000ea20008000c00 */
[----:B------:R-:W-:-:S02]  /*6d60*/  LOP3.LUT R5, R0, 0x7, RZ, 0xc0, !PT ;  /* 0x0000000700057812 */ /* 0x000fc400078ec0ff */
[----:B------:R-:W-:Y:S01]  /*6d70*/  VIADD R7, R7, 0x1 ;  /* 0x0000000107077836 */ /* 0x000fe20000000000 */
[----:B------:R-:W3:Y:S01]  /*6d80*/  LDCU.128 UR20, c[0x0][0x5f0] ;  /* 0x0000be00ff1477ac */ /* 0x000ee20008000c00 */
[----:B------:R-:W4:Y:S01]  /*6d90*/  LDCU.128 UR16, c[0x0][0x5f0] ;  /* 0x0000be00ff1077ac */ /* 0x000f220008000c00 */
[----:B0-----:R-:W-:Y:S01]  /*6da0*/  ISETP.GE.AND P0, PT, R3, UR6, PT ;  /* 0x0000000603007c0c */ /* 0x001fe2000bf06270 */
[----:B------:R-:W0:-:S12]  /*6db0*/  LDCU.128 UR8, c[0x0][0x5f0] ;  /* 0x0000be00ff0877ac */ /* 0x000e180008000c00 */
[----:B-12---:R-:W-:Y:S05]  /*6dc0*/  @P0 BRA `(.L_x_157) ;  /* 0x0000004c00200947 */ /* 0x006fea0003800000 */
[----:B------:R-:W1:Y:S01]  /*6dd0*/  LDCU.64 UR4, c[0x0][0x390] ;  /* 0x00007200ff0477ac */ /* 0x000e620008000a00 */
[----:B------:R-:W-:Y:S01]  /*6de0*/  IMAD.MOV.U32 R8, RZ, RZ, RZ ;  /* 0x000000ffff087224 */ /* 0x000fe200078e00ff */
[----:B------:R-:W-:Y:S01]  /*6df0*/  ISETP.NE.AND P0, PT, R2, RZ, PT ;  /* 0x000000ff0200720c */ /* 0x000fe20003f05270 */
[----:B------:R-:W-:Y:S01]  /*6e00*/  IMAD.MOV.U32 R9, RZ, RZ, R3 ;  /* 0x000000ffff097224 */ /* 0x000fe200078e0003 */
[----:B------:R-:W2:Y:S01]  /*6e10*/  LDCU UR7, c[0x0][0x38c] ;  /* 0x00007180ff0777ac */ /* 0x000ea20008000800 */
[----:B------:R-:W5:Y:S01]  /*6e20*/  LDCU.64 UR14, c[0x0][0x4b8] ;  /* 0x00009700ff0e77ac */ /* 0x000f620008000a00 */
[----:B-1----:R-:W-:Y:S01]  /*6e30*/  IMAD.HI.U32 R10, R3, UR4, R8 ;  /* 0x00000004030a7c27 */ /* 0x002fe2000f8e0008 */
[----:B------:R-:W1:Y:S04]  /*6e40*/  LDCU UR4, c[0x0][0x4c0] ;  /* 0x00009800ff0477ac */ /* 0x000e680008000800 */
[----:B------:R-:W-:-:S05]  /*6e50*/  SHF.R.U32.HI R11, RZ, UR5, R10 ;  /* 0x00000005ff0b7c19 */ /* 0x000fca000801160a */
[----:B------:R-:W-:-:S04]  /*6e60*/  IMAD.MOV R8, RZ, RZ, -R11 ;  /* 0x000000ffff087224 */ /* 0x000fc800078e0a0b */
[----:B--2---:R-:W-:-:S04]  /*6e70*/  IMAD R29, R8, UR7, R3 ;  /* 0x00000007081d7c24 */ /* 0x004fc8000f8e0203 */
[C---:B-----5:R-:W-:Y:S02]  /*6e80*/  IMAD R9, R29.reuse, UR14, RZ ;  /* 0x0000000e1d097c24 */ /* 0x060fe4000f8e02ff */
[C---:B------:R-:W-:Y:S02]  /*6e90*/  IMAD R27, R29.reuse, UR15, RZ ;  /* 0x0000000f1d1b7c24 */ /* 0x040fe4000f8e02ff */
[----:B-1----:R-:W-:Y:S01]  /*6ea0*/  IMAD R29, R29, UR4, RZ ;  /* 0x000000041d1d7c24 */ /* 0x002fe2000f8e02ff */
[----:B------:R-:W-:Y:S06]  /*6eb0*/  @!P0 BRA `(.L_x_158) ;  /* 0x0000001400348947 */ /* 0x000fec0003800000 */
[----:B------:R-:W1:Y:S01]  /*6ec0*/  LDCU.64 UR14, c[0x0][0x398] ;  /* 0x00007300ff0e77ac */ /* 0x000e620008000a00 */
[----:B------:R-:W-:Y:S01]  /*6ed0*/  IMAD.MOV.U32 R10, RZ, RZ, RZ ;  /* 0x000000ffff0a7224 */ /* 0x000fe200078e00ff */
[----:B------:R-:W-:Y:S01]  /*6ee0*/  ISETP.NE.AND P0, PT, R7, 0x2, PT ;  /* 0x000000020700780c */ /* 0x000fe20003f05270 */
[----:B------:R-:W2:Y:S01]  /*6ef0*/  LDCU UR4, c[0x0][0x3a0] ;  /* 0x00007400ff0477ac */ /* 0x000ea20008000800 */
[----:B------:R-:W5:Y:S01]  /*6f00*/  LDCU UR5, c[0x0][0x4c4] ;  /* 0x00009880ff0577ac */ /* 0x000f620008000800 */
[----:B------:R-:W0:Y:S01]  /*6f10*/  LDCU.64 UR32, c[0x0][0x4c8] ;  /* 0x00009900ff2077ac */ /* 0x000e220008000a00 */
[----:B-1----:R-:W-:-:S05]  /*6f20*/  IMAD.HI.U32 R12, R11, UR15, R10 ;  /* 0x0000000f0b0c7c27 */ /* 0x002fca000f8e000a */
[----:B--2---:R-:W-:-:S05]  /*6f30*/  SHF.R.U32.HI R13, RZ, UR4, R12 ;  /* 0x00000004ff0d7c19 */ /* 0x004fca000801160c */
[----:B------:R-:W-:-:S04]  /*6f40*/  IMAD.MOV R10, RZ, RZ, -R13 ;  /* 0x000000ffff0a7224 */ /* 0x000fc800078e0a0d */
[----:B------:R-:W-:-:S04]  /*6f50*/  IMAD R10, R10, UR14, R11 ;  /* 0x0000000e0a0a7c24 */ /* 0x000fc8000f8e020b */
[C---:B-----5:R-:W-:Y:S02]  /*6f60*/  IMAD R9, R10.reuse, UR5, R9 ;  /* 0x000000050a097c24 */ /* 0x060fe4000f8e0209 */
[C---:B0-----:R-:W-:Y:S02]  /*6f70*/  IMAD R27, R10.reuse, UR32, R27 ;  /* 0x000000200a1b7c24 */ /* 0x041fe4000f8e021b */
        /* <DEDUP_REMOVED lines=21> */
[----:B------:R-:W5:Y:S01]  /*70d0*/  LDCU.64 UR32, c[0x0][0x4e0] ;  /* 0x00009c00ff2077ac */ /* 0x000f620008000a00 */
[----:B0-----:R-:W-:-:S05]  /*70e0*/  IMAD.HI.U32 R12, R11, UR15, R10 ;  /* 0x0000000f0b0c7c27 */ /* 0x001fca000f8e000a */
[----:B-1----:R-:W-:-:S04]  /*70f0*/  SHF.R.U32.HI R13, RZ, UR4, R12 ;  /* 0x00000004ff0d7c19 */ /* 0x002fc8000801160c */
[----:B------:R-:W-:-:S05]  /*7100*/  IADD3 R10, PT, PT, -R13, RZ, RZ ;  /* 0x000000ff0d0a7210 */ /* 0x000fca0007ffe1ff */
[----:B------:R-:W-:-:S04]  /*7110*/  IMAD R10, R10, UR14, R11 ;  /* 0x0000000e0a0a7c24 */ /* 0x000fc8000f8e020b */
[C---:B--2---:R-:W-:Y:S02]  /*7120*/  IMAD R9, R10.reuse, UR5, R9 ;  /* 0x000000050a097c24 */ /* 0x044fe4000f8e0209 */
[C---:B-----5:R-:W-:Y:S02]  /*7130*/  IMAD R27, R10.reuse, UR32, R27 ;  /* 0x000000200a1b7c24 */ /* 0x060fe4000f8e021b */
        /* <DEDUP_REMOVED lines=23> */
[----:B-1----:R-:W-:-:S05]  /*72b0*/  SHF.R.U32.HI R13, RZ, UR4, R12 ;  /* 0x00000004ff0d7c19 */ /* 0x002fca000801160c */
[----:B------:R-:W-:-:S04]  /*72c0*/  IMAD.MOV R10, RZ, RZ, -R13 ;  /* 0x000000ffff0a7224 */ /* 0x000fc800078e0a0d */
        /* <DEDUP_REMOVED lines=243> */
[----:B------:R-:W-:Y:S01]  /*8200*/  ISETP.NE.AND P0, PT, R7, 0x18, PT ;  /* 0x000000180700780c */ /* 0x000fe20003f05270 */
[----:B------:R-:W0:Y:S01]  /*8210*/  LDCU.64 UR14, c[0x0][0x4a0] ;  /* 0x00009400ff0e77ac */ /* 0x000e220008000a00 */
[----:B------:R-:W-:Y:S01]  /*8220*/  IMAD.MOV.U32 R10, RZ, RZ, RZ ;  /* 0x000000ffff0a7224 */ /* 0x000fe200078e00ff */
[----:B------:R-:W1:Y:S01]  /*8230*/  LDCU UR4, c[0x0][0x4a8] ;  /* 0x00009500ff0477ac */ /* 0x000e620008000800 */
[----:B------:R-:W2:Y:S09]  /*8240*/  LDCU UR5, c[0x0][0x5cc] ;  /* 0x0000b980ff0577ac */ /* 0x000eb20008000800 */
[----:B------:R-:W5:Y:S01]  /*8250*/  @P0 LDC.64 R14, c[0x0][0x4b0] ;  /* 0x00012c00ff0e0b82 */ /* 0x000f620000000a00 */
[----:B------:R-:W3:Y:S01]  /*8260*/  LDCU.64 UR32, c[0x0][0x5d0] ;  /* 0x0000ba00ff2077ac */ /* 0x000ee20008000a00 */
[----:B0-----:R-:W-:-:S06]  /*8270*/  IMAD.HI.U32 R12, R11, UR15, R10 ;  /* 0x0000000f0b0c7c27 */ /* 0x001fcc000f8e000a */
[----:B------:R-:W0:Y:S01]  /*8280*/  @P0 LDC R17, c[0x0][0x4ac] ;  /* 0x00012b00ff110b82 */ /* 0x000e220000000800 */
[----:B-1----:R-:W-:Y:S01]  /*8290*/  SHF.R.U32.HI R13, RZ, UR4, R12 ;  /* 0x00000004ff0d7c19 */ /* 0x002fe2000801160c */
[----:B------:R-:W-:-:S06]  /*82a0*/  @P0 IMAD.MOV.U32 R12, RZ, RZ, RZ ;  /* 0x000000ffff0c0224 */ /* 0x000fcc00078e00ff */
[----:B------:R-:W1:Y:S01]  /*82b0*/  @P0 LDC.64 R18, c[0x0][0x5d8] ;  /* 0x00017600ff120b82 */ /* 0x000e620000000a00 */
[----:B------:R-:W-:-:S04]  /*82c0*/  IMAD.MOV R10, RZ, RZ, -R13 ;  /* 0x000000ffff0a7224 */ /* 0x000fc800078e0a0d */
[----:B------:R-:W-:-:S03]  /*82d0*/  IMAD R10, R10, UR14, R11 ;  /* 0x0000000e0a0a7c24 */ /* 0x000fc6000f8e020b */
[----:B------:R-:W4:Y:S01]  /*82e0*/  @P0 LDC R16, c[0x0][0x5e0] ;  /* 0x00017800ff100b82 */ /* 0x000f220000000800 */
[----:B-----5:R-:W-:-:S04]  /*82f0*/  @P0 IMAD.HI.U32 R8, R13, R14, R12 ;  /* 0x0000000e0d080227 */ /* 0x020fc800078e000c */
[C---:B--2---:R-:W-:Y:S01]  /*8300*/  IMAD R9, R10.reuse, UR5, R9 ;  /* 0x000000050a097c24 */ /* 0x044fe2000f8e0209 */
[----:B------:R-:W-:Y:S01]  /*8310*/  @P0 SHF.R.U32.HI R8, RZ, R15, R8 ;  /* 0x0000000fff080219 */ /* 0x000fe20000011608 */
[C---:B---3--:R-:W-:Y:S02]  /*8320*/  IMAD R27, R10.reuse, UR32, R27 ;  /* 0x000000200a1b7c24 */ /* 0x048fe4000f8e021b */
[----:B------:R-:W-:Y:S02]  /*8330*/  IMAD R29, R10, UR33, R29 ;  /* 0x000000210a1d7c24 */ /* 0x000fe4000f8e021d */
[----:B------:R-:W-:-:S04]  /*8340*/  @P0 IMAD.MOV R12, RZ, RZ, -R8 ;  /* 0x000000ffff0c0224 */ /* 0x000fc800078e0a08 */
[----:B0-----:R-:W-:-:S04]  /*8350*/  @P0 IMAD R12, R12, R17, R13 ;  /* 0x000000110c0c0224 */ /* 0x001fc800078e020d */
[C---:B-1----:R-:W-:Y:S02]  /*8360*/  @P0 IMAD R9, R12.reuse, R18, R9 ;  /* 0x000000120c090224 */ /* 0x042fe400078e0209 */
[C---:B------:R-:W-:Y:S02]  /*8370*/  @P0 IMAD R27, R12.reuse, R19, R27 ;  /* 0x000000130c1b0224 */ /* 0x040fe400078e021b */
[----:B----4-:R-:W-:-:S07]  /*8380*/  @P0 IMAD R29, R12, R16, R29 ;  /* 0x000000100c1d0224 */ /* 0x010fce00078e021d */
.L_x_158:
[----:B------:R-:W1:Y:S02]  /*8390*/  LDCU.64 UR4, c[0x0][0x5e8] ;  /* 0x0000bd00ff0477ac */ /* 0x000e640008000a00 */
[----:B-1----:R-:W-:-:S05]  /*83a0*/  IADD3 R8, P0, PT, R9, UR4, RZ ;  /* 0x0000000409087c10 */ /* 0x002fca000ff1e0ff */
[----:B------:R-:W-:-:S05]  /*83b0*/  IMAD.X R9, RZ, RZ, UR5, P0 ;  /* 0x00000005ff097e24 */ /* 0x000fca00080e06ff */
[----:B------:R1:W5:Y:S01]  /*83c0*/  LDG.E.U8 R31, desc[UR12][R8.64] ;  /* 0x0000000c081f7981 */ /* 0x000362000c1e1100 */
[----:B------:R-:W-:Y:S01]  /*83d0*/  ISETP.GE.U32.AND P1, PT, R0, 0x8, PT ;  /* 0x000000080000780c */ /* 0x000fe20003f26070 */
[----:B------:R-:W-:Y:S01]  /*83e0*/  IMAD.MOV.U32 R26, RZ, RZ, RZ ;  /* 0x000000ffff1a7224 */ /* 0x000fe200078e00ff */
[----:B------:R-:W-:-:S11]  /*83f0*/  ISETP.NE.AND P0, PT, R5, RZ, PT ;  /* 0x000000ff0500720c */ /* 0x000fd60003f05270 */
[----:B-1----:R-:W-:Y:S05]  /*8400*/  @!P1 BRA `(.L_x_159) ;  /* 0x0000000800109947 */ /* 0x002fea0003800000 */
[----:B------:R-:W1:Y:S01]  /*8410*/  LDC.64 R10, c[0x0][0x5f0] ;  /* 0x00017c00ff0a7b82 */ /* 0x000e620000000a00 */
[----:B------:R-:W2:Y:S01]  /*8420*/  LDCU UR45, c[0x0][0x608] ;  /* 0x0000c100ff2d77ac */ /* 0x000ea20008000800 */
[----:B------:R-:W-:Y:S01]  /*8430*/  LOP3.LUT R26, R0, 0x7ffffff8, RZ, 0xc0, !PT ;  /* 0x7ffffff8001a7812 */ /* 0x000fe200078ec0ff */
[----:B------:R-:W0:Y:S04]  /*8440*/  LDCU UR46, c[0x0][0x604] ;  /* 0x0000c080ff2e77ac */ /* 0x000e280008000800 */
[----:B------:R-:W-:Y:S01]  /*8450*/  IMAD.MOV R38, RZ, RZ, -R26 ;  /* 0x000000ffff267224 */ /* 0x000fe200078e0a1a */
[----:B------:R-:W1:Y:S01]  /*8460*/  LDC.64 R12, c[0x0][0x5f8] ;  /* 0x00017e00ff0c7b82 */ /* 0x000e620000000a00 */
[----:B------:R-:W0:Y:S01]  /*8470*/  LDCU UR41, c[0x0][0x604] ;  /* 0x0000c080ff2977ac */ /* 0x000e220008000800 */
[----:B------:R-:W0:Y:S01]  /*8480*/  LDCU UR42, c[0x0][0x608] ;  /* 0x0000c100ff2a77ac */ /* 0x000e220008000800 */
[----:B------:R-:W-:Y:S01]  /*8490*/  UMOV UR4, URZ ;  /* 0x000000ff00047c82 */ /* 0x000fe20008000000 */
[----:B------:R-:W-:Y:S01]  /*84a0*/  UMOV UR5, URZ ;  /* 0x000000ff00057c82 */ /* 0x000fe20008000000 */
[----:B--2---:R-:W-:-:S02]  /*84b0*/  USHF.L.U32 UR7, UR45, 0x1, URZ ;  /* 0x000000012d077899 */ /* 0x004fc400080006ff */
[----:B------:R-:W-:Y:S02]  /*84c0*/  UIMAD UR14, UR45, 0x3, URZ ;  /* 0x000000032d0e78a4 */ /* 0x000fe4000f8e02ff */
[----:B------:R-:W-:Y:S02]  /*84d0*/  USHF.L.U32 UR15, UR45, 0x2, URZ ;  /* 0x000000022d0f7899 */ /* 0x000fe400080006ff */
[----:B------:R-:W-:Y:S02]  /*84e0*/  UIMAD UR32, UR45, 0x5, URZ ;  /* 0x000000052d2078a4 */ /* 0x000fe4000f8e02ff */
[----:B------:R-:W-:Y:S02]  /*84f0*/  UIMAD UR33, UR45, 0x6, URZ ;  /* 0x000000062d2178a4 */ /* 0x000fe4000f8e02ff */
[----:B------:R-:W-:Y:S02]  /*8500*/  UIMAD UR34, UR45, 0x7, URZ ;  /* 0x000000072d2278a4 */ /* 0x000fe4000f8e02ff */
[----:B0-----:R-:W-:-:S02]  /*8510*/  USHF.L.U32 UR35, UR46, 0x1, URZ ;  /* 0x000000012e237899 */ /* 0x001fc400080006ff */
[----:B------:R-:W-:Y:S02]  /*8520*/  UIMAD UR36, UR46, 0x3, URZ ;  /* 0x000000032e2478a4 */ /* 0x000fe4000f8e02ff */
[----:B------:R-:W-:Y:S02]  /*8530*/  USHF.L.U32 UR37, UR46, 0x2, URZ ;  /* 0x000000022e257899 */ /* 0x000fe400080006ff */
[----:B------:R-:W-:Y:S02]  /*8540*/  UIMAD UR38, UR46, 0x5, URZ ;  /* 0x000000052e2678a4 */ /* 0x000fe4000f8e02ff */
[----:B------:R-:W-:Y:S02]  /*8550*/  UIMAD UR39, UR46, 0x6, URZ ;  /* 0x000000062e2778a4 */ /* 0x000fe4000f8e02ff */
[----:B------:R-:W-:-:S12]  /*8560*/  UIMAD UR40, UR46, 0x7, URZ ;  /* 0x000000072e2878a4 */ /* 0x000fd8000f8e02ff */
.L_x_160:
[----:B------:R-:W-:Y:S02]  /*8570*/  USHF.R.S32.HI UR43, URZ, 0x1f, UR4 ;  /* 0x0000001fff2b7899 */ /* 0x000fe40008011404 */
[----:B-1----:R-:W-:Y:S01]  /*8580*/  IADD3 R14, P1, P2, R10, UR4, R27 ;  /* 0x000000040a0e7c10 */ /* 0x002fe2000fa3e01b */
[----:B------:R-:W-:Y:S02]  /*8590*/  USHF.R.S32.HI UR44, URZ, 0x1f, UR5 ;  /* 0x0000001fff2c7899 */ /* 0x000fe40008011405 */
[----:B------:R-:W-:Y:S02]  /*85a0*/  IADD3 R16, P3, P4, R12, UR5, R29 ;  /* 0x000000050c107c10 */ /* 0x000fe4000fc7e01d */
[----:B------:R-:W-:Y:S01]  /*85b0*/  IADD3.X R15, PT, PT, R11, UR43, RZ, P1, P2 ;  /* 0x0000002b0b0f7c10 */ /* 0x000fe20008fe44ff */
[----:B------:R-:W-:Y:S01]  /*85c0*/  USHF.R.S32.HI UR43, URZ, 0x1f, UR41 ;  /* 0x0000001fff2b7899 */ /* 0x000fe20008011429 */
[----:B------:R-:W-:Y:S01]  /*85d0*/  IADD3.X R17, PT, PT, R13, UR44, RZ, P3, P4 ;  /* 0x0000002c0d117c10 */ /* 0x000fe20009fe84ff */
[----:B------:R-:W-:Y:S01]  /*85e0*/  USHF.R.S32.HI UR44, URZ, 0x1f, UR42 ;  /* 0x0000001fff2c7899 */ /* 0x000fe2000801142a */
[----:B------:R-:W-:Y:S01]  /*85f0*/  IADD3 R18, P1, P2, R10, UR41, R27 ;  /* 0x000000290a127c10 */ /* 0x000fe2000fa3e01b */
[----:B------:R0:W2:Y:S01]  /*8600*/  LDG.E.S8 R28, desc[UR12][R14.64] ;  /* 0x0000000c0e1c7981 */ /* 0x0000a2000c1e1300 */
[----:B------:R-:W-:-:S02]  /*8610*/  IADD3 R22, P3, P4, R12, UR42, R29 ;  /* 0x0000002a0c167c10 */ /* 0x000fc4000fc7e01d */
[----:B------:R-:W-:Y:S01]  /*8620*/  IADD3.X R19, PT, PT, R11, UR43, RZ, P1, P2 ;  /* 0x0000002b0b137c10 */ /* 0x000fe20008fe44ff */
[----:B------:R-:W2:Y:S01]  /*8630*/  LDG.E.S8 R33, desc[UR12][R16.64] ;  /* 0x0000000c10217981 */ /* 0x000ea2000c1e1300 */
[C---:B------:R-:W-:Y:S01]  /*8640*/  IADD3.X R23, PT, PT, R13.reuse, UR44, RZ, P3, P4 ;  /* 0x0000002c0d177c10 */ /* 0x040fe20009fe84ff */
[----:B------:R-:W-:Y:S02]  /*8650*/  USHF.R.S32.HI UR44, URZ, 0x1f, UR7 ;  /* 0x0000001fff2c7899 */ /* 0x000fe40008011407 */
[----:B------:R-:W-:Y:S01]  /*8660*/  IADD3 R36, P3, P4, R12, UR7, R29 ;  /* 0x000000070c247c10 */ /* 0x000fe2000fc7e01d */
[----:B------:R-:W-:Y:S02]  /*8670*/  USHF.R.S32.HI UR43, URZ, 0x1f, UR35 ;  /* 0x0000001fff2b7899 */ /* 0x000fe40008011423 */
[----:B------:R-:W-:Y:S01]  /*8680*/  IADD3 R40, P1, P2, R10, UR35, R27 ;  /* 0x000000230a287c10 */ /* 0x000fe2000fa3e01b */
[----:B------:R1:W3:Y:S01]  /*8690*/  LDG.E.S8 R30, desc[UR12][R18.64] ;  /* 0x0000000c121e7981 */ /* 0x0002e2000c1e1300 */
[----:B------:R-:W-:-:S03]  /*86a0*/  IADD3.X R37, PT, PT, R13, UR44, RZ, P3, P4 ;  /* 0x0000002c0d257c10 */ /* 0x000fc60009fe84ff */
[----:B------:R-:W3:Y:S01]  /*86b0*/  LDG.E.S8 R35, desc[UR12][R22.64] ;  /* 0x0000000c16237981 */ /* 0x000ee2000c1e1300 */
[----:B------:R-:W-:Y:S01]  /*86c0*/  IADD3.X R41, PT, PT, R11, UR43, RZ, P1, P2 ;  /* 0x0000002b0b297c10 */ /* 0x000fe20008fe44ff */
[----:B------:R-:W-:Y:S02]  /*86d0*/  USHF.R.S32.HI UR43, URZ, 0x1f, UR36 ;  /* 0x0000001fff2b7899 */ /* 0x000fe40008011424 */
[----:B------:R-:W-:Y:S01]  /*86e0*/  USHF.R.S32.HI UR44, URZ, 0x1f, UR14 ;  /* 0x0000001fff2c7899 */ /* 0x000fe2000801140e */
[----:B------:R-:W-:Y:S01]  /*86f0*/  IADD3 R42, P1, P2, R10, UR36, R27 ;  /* 0x000000240a2a7c10 */ /* 0x000fe2000fa3e01b */
[----:B------:R-:W4:Y:S01]  /*8700*/  LDG.E.S8 R32, desc[UR12][R40.64] ;  /* 0x0000000c28207981 */ /* 0x000f22000c1e1300 */
[----:B------:R-:W-:-:S03]  /*8710*/  IADD3 R20, P3, P4, R12, UR14, R29 ;  /* 0x0000000e0c147c10 */ /* 0x000fc6000fc7e01d */
[----:B------:R-:W4:Y:S01]  /*8720*/  LDG.E.S8 R37, desc[UR12][R36.64] ;  /* 0x0000000c24257981 */ /* 0x000f22000c1e1300 */
[----:B------:R-:W-:Y:S02]  /*8730*/  IADD3.X R43, PT, PT, R11, UR43, RZ, P1, P2 ;  /* 0x0000002b0b2b7c10 */ /* 0x000fe40008fe44ff */
[----:B------:R-:W-:Y:S01]  /*8740*/  IADD3.X R21, PT, PT, R13, UR44, RZ, P3, P4 ;  /* 0x0000002c0d157c10 */ /* 0x000fe20009fe84ff */
[----:B------:R-:W-:Y:S02]  /*8750*/  USHF.R.S32.HI UR43, URZ, 0x1f, UR37 ;  /* 0x0000001fff2b7899 */ /* 0x000fe40008011425 */
[----:B------:R-:W-:Y:S01]  /*8760*/  USHF.R.S32.HI UR44, URZ, 0x1f, UR15 ;  /* 0x0000001fff2c7899 */ /* 0x000fe2000801140f */
[----:B------:R-:W-:Y:S01]  /*8770*/  IADD3 R24, P1, P2, R10, UR37, R27 ;  /* 0x000000250a187c10 */ /* 0x000fe2000fa3e01b */
[----:B------:R-:W4:Y:S01]  /*8780*/  LDG.E.S8 R34, desc[UR12][R42.64] ;  /* 0x0000000c2a227981 */ /* 0x000f22000c1e1300 */
[----:B0-----:R-:W-:-:S03]  /*8790*/  IADD3 R14, P3, P4, R12, UR15, R29 ;  /* 0x0000000f0c0e7c10 */ /* 0x001fc6000fc7e01d */
[----:B------:R0:W4:Y:S01]  /*87a0*/  LDG.E.S8 R39, desc[UR12][R20.64] ;  /* 0x0000000c14277981 */ /* 0x000122000c1e1300 */
[----:B------:R-:W-:Y:S02]  /*87b0*/  IADD3.X R25, PT, PT, R11, UR43, RZ, P1, P2 ;  /* 0x0000002b0b197c10 */ /* 0x000fe40008fe44ff */
[C---:B------:R-:W-:Y:S01]  /*87c0*/  IADD3.X R15, PT, PT, R13.reuse, UR44, RZ, P3, P4 ;  /* 0x0000002c0d0f7c10 */ /* 0x040fe20009fe84ff */
[----:B------:R-:W-:Y:S02]  /*87d0*/  USHF.R.S32.HI UR44, URZ, 0x1f, UR32 ;  /* 0x0000001fff2c7899 */ /* 0x000fe40008011420 */
[----:B-1----:R-:W-:Y:S01]  /*87e0*/  IADD3 R18, P3, P4, R12, UR32, R29 ;  /* 0x000000200c127c10 */ /* 0x002fe2000fc7e01d */
[----:B------:R-:W-:Y:S02]  /*87f0*/  USHF.R.S32.HI UR43, URZ, 0x1f, UR38 ;  /* 0x0000001fff2b7899 */ /* 0x000fe40008011426 */
[----:B------:R-:W-:Y:S01]  /*8800*/  IADD3 R16, P1, P2, R10, UR38, R27 ;  /* 0x000000260a107c10 */ /* 0x000fe2000fa3e01b */
[----:B------:R-:W4:Y:S01]  /*8810*/  LDG.E.S8 R36, desc[UR12][R24.64] ;  /* 0x0000000c18247981 */ /* 0x000f22000c1e1300 */
[----:B------:R-:W-:-:S03]  /*8820*/  IADD3.X R19, PT, PT, R13, UR44, RZ, P3, P4 ;  /* 0x0000002c0d137c10 */ /* 0x000fc60009fe84ff */
[----:B------:R1:W4:Y:S01]  /*8830*/  LDG.E.S8 R41, desc[UR12][R14.64] ;  /* 0x0000000c0e297981 */ /* 0x000322000c1e1300 */
[----:B------:R-:W-:Y:S01]  /*8840*/  IADD3.X R17, PT, PT, R11, UR43, RZ, P1, P2 ;  /* 0x0000002b0b117c10 */ /* 0x000fe20008fe44ff */
[----:B------:R-:W-:Y:S02]  /*8850*/  USHF.R.S32.HI UR44, URZ, 0x1f, UR33 ;  /* 0x0000001fff2c7899 */ /* 0x000fe40008011421 */
[----:B0-----:R-:W-:Y:S01]  /*8860*/  IADD3 R20, P3, P4, R12, UR33, R29 ;  /* 0x000000210c147c10 */ /* 0x001fe2000fc7e01d */
[----:B------:R-:W-:Y:S02]  /*8870*/  USHF.R.S32.HI UR43, URZ, 0x1f, UR39 ;  /* 0x0000001fff2b7899 */ /* 0x000fe40008011427 */
[----:B------:R-:W-:Y:S01]  /*8880*/  IADD3 R22, P1, P2, R10, UR39, R27 ;  /* 0x000000270a167c10 */ /* 0x000fe2000fa3e01b */
[----:B------:R0:W4:Y:S01]  /*8890*/  LDG.E.S8 R16, desc[UR12][R16.64] ;  /* 0x0000000c10107981 */ /* 0x000122000c1e1300 */
[----:B------:R-:W-:-:S03]  /*88a0*/  IADD3.X R21, PT, PT, R13, UR44, RZ, P3, P4 ;  /* 0x0000002c0d157c10 */ /* 0x000fc60009fe84ff */
[----:B------:R-:W4:Y:S01]  /*88b0*/  LDG.E.S8 R19, desc[UR12][R18.64] ;  /* 0x0000000c12137981 */ /* 0x000f22000c1e1300 */
[C---:B------:R-:W-:Y:S01]  /*88c0*/  IADD3.X R23, PT, PT, R11.reuse, UR43, RZ, P1, P2 ;  /* 0x0000002b0b177c10 */ /* 0x040fe20008fe44ff */
[----:B------:R-:W-:Y:S02]  /*88d0*/  USHF.R.S32.HI UR43, URZ, 0x1f, UR40 ;  /* 0x0000001fff2b7899 */ /* 0x000fe40008011428 */
[----:B-1----:R-:W-:Y:S01]  /*88e0*/  IADD3 R14, P1, P2, R10, UR40, R27 ;  /* 0x000000280a0e7c10 */ /* 0x002fe2000fa3e01b */
[----:B------:R-:W-:Y:S02]  /*88f0*/  USHF.R.S32.HI UR44, URZ, 0x1f, UR34 ;  /* 0x0000001fff2c7899 */ /* 0x000fe40008011422 */
[----:B------:R-:W-:Y:S01]  /*8900*/  IADD3 R24, P3, P4, R12, UR34, R29 ;  /* 0x000000220c187c10 */ /* 0x000fe2000fc7e01d */
[----:B------:R-:W4:Y:S01]  /*8910*/  LDG.E.S8 R22, desc[UR12][R22.64] ;  /* 0x0000000c16167981 */ /* 0x000f22000c1e1300 */
[----:B------:R-:W-:-:S03]  /*8920*/  IADD3.X R15, PT, PT, R11, UR43, RZ, P1, P2 ;  /* 0x0000002b0b0f7c10 */ /* 0x000fc60008fe44ff */
[----:B------:R-:W4:Y:S01]  /*8930*/  LDG.E.S8 R21, desc[UR12][R20.64] ;  /* 0x0000000c14157981 */ /* 0x000f22000c1e1300 */
[----:B------:R-:W-:-:S03]  /*8940*/  IADD3.X R25, PT, PT, R13, UR44, RZ, P3, P4 ;  /* 0x0000002c0d197c10 */ /* 0x000fc60009fe84ff */
[----:B------:R1:W4:Y:S04]  /*8950*/  LDG.E.S8 R15, desc[UR12][R14.64] ;  /* 0x0000000c0e0f7981 */ /* 0x000328000c1e1300 */
[----:B------:R-:W4:Y:S01]  /*8960*/  LDG.E.S8 R24, desc[UR12][R24.64] ;  /* 0x0000000c18187981 */ /* 0x000f22000c1e1300 */
[----:B-----5:R-:W-:-:S04]  /*8970*/  LOP3.LUT R31, R31, 0xffff, RZ, 0xc0, !PT ;  /* 0x0000ffff1f1f7812 */ /* 0x020fc800078ec0ff */
[----:B0-----:R-:W-:-:S05]  /*8980*/  PRMT R17, R31, 0x8880, RZ ;  /* 0x000088801f117816 */ /* 0x001fca00000000ff */
[----:B------:R-:W-:Y:S02]  /*8990*/  IMAD.MOV R17, RZ, RZ, -R17 ;  /* 0x000000ffff117224 */ /* 0x000fe400078e0a11 */
[----:B------:R-:W-:-:S05]  /*89a0*/  VIADD R38, R38, 0x8 ;  /* 0x0000000826267836 */ /* 0x000fca0000000000 */
[----:B------:R-:W-:Y:S01]  /*89b0*/  ISETP.NE.AND P2, PT, R38, RZ, PT ;  /* 0x000000ff2600720c */ /* 0x000fe20003f45270 */
[----:B------:R-:W-:Y:S02]  /*89c0*/  ULEA UR42, UR45, UR42, 0x3 ;  /* 0x0000002a2d2a7291 */ /* 0x000fe4000f8e18ff */
[----:B------:R-:W-:Y:S02]  /*89d0*/  ULEA UR7, UR45, UR7, 0x3 ;  /* 0x000000072d077291 */ /* 0x000fe4000f8e18ff */
[----:B------:R-:W-:Y:S02]  /*89e0*/  ULEA UR14, UR45, UR14, 0x3 ;  /* 0x0000000e2d0e7291 */ /* 0x000fe4000f8e18ff */
[----:B------:R-:W-:Y:S02]  /*89f0*/  ULEA UR15, UR45, UR15, 0x3 ;  /* 0x0000000f2d0f7291 */ /* 0x000fe4000f8e18ff */
[----:B------:R-:W-:Y:S02]  /*8a00*/  ULEA UR32, UR45, UR32, 0x3 ;  /* 0x000000202d207291 */ /* 0x000fe4000f8e18ff */
[----:B------:R-:W-:-:S02]  /*8a10*/  ULEA UR33, UR45, UR33, 0x3 ;  /* 0x000000212d217291 */ /* 0x000fc4000f8e18ff */
        /* <DEDUP_REMOVED lines=9> */
[----:B------:R-:W-:Y:S01]  /*8ab0*/  ULEA UR4, UR46, UR4, 0x3 ;  /* 0x000000042e047291 */ /* 0x000fe2000f8e18ff */
[----:B--2---:R-:W-:-:S05]  /*8ac0*/  IMAD R28, R28, R33, RZ ;  /* 0x000000211c1c7224 */ /* 0x004fca00078e02ff */
[----:B------:R-:W-:-:S04]  /*8ad0*/  ISETP.NE.AND P1, PT, R28, R17, PT ;  /* 0x000000111c00720c */ /* 0x000fc80003f25270 */
[----:B------:R-:W-:Y:S01]  /*8ae0*/  SEL R17, RZ, 0xffffffff, !P1 ;  /* 0xffffffffff117807 */ /* 0x000fe20004800000 */
[----:B---3--:R-:W-:-:S05]  /*8af0*/  IMAD R30, R30, R35, RZ ;  /* 0x000000231e1e7224 */ /* 0x008fca00078e02ff */
[----:B------:R-:W-:-:S04]  /*8b00*/  ISETP.NE.AND P1, PT, R30, R17, PT ;  /* 0x000000111e00720c */ /* 0x000fc80003f25270 */
[----:B-1----:R-:W-:Y:S01]  /*8b10*/  SEL R14, RZ, 0xffffffff, !P1 ;  /* 0xffffffffff0e7807 */ /* 0x002fe20004800000 */
        /* <DEDUP_REMOVED lines=19> */
.L_x_159:
[----:B------:R-:W-:Y:S05]  /*8c50*/  @!P0 BRA `(.L_x_161) ;  /* 0x0000000400e08947 */ /* 0x000fea0003800000 */
[----:B------:R-:W-:Y:S02]  /*8c60*/  ISETP.GE.U32.AND P1, PT, R5, 0x4, PT ;  /* 0x000000040500780c */ /* 0x000fe40003f26070 */
[----:B------:R-:W-:-:S11]  /*8c70*/  ISETP.NE.AND P0, PT, R4, RZ, PT ;  /* 0x000000ff0400720c */ /* 0x000fd60003f05270 */
[----:B------:R-:W-:Y:S05]  /*8c80*/  @!P1 BRA `(.L_x_162) ;  /* 0x0000000000ec9947 */ /* 0x000fea0003800000 */
[----:B------:R-:W1:Y:S01]  /*8c90*/  LDCU UR4, c[0x0][0x604] ;  /* 0x0000c080ff0477ac */ /* 0x000e620008000800 */
[----:B------:R-:W2:Y:S01]  /*8ca0*/  LDCU UR5, c[0x0][0x608] ;  /* 0x0000c100ff0577ac */ /* 0x000ea20008000800 */
[----:B------:R-:W0:Y:S01]  /*8cb0*/  LDCU.128 UR32, c[0x0][0x5f0] ;  /* 0x0000be00ff2077ac */ /* 0x000e220008000c00 */
[C---:B-1----:R-:W-:Y:S02]  /*8cc0*/  IMAD R14, R26.reuse, UR4, RZ ;  /* 0x000000041a0e7c24 */ /* 0x042fe4000f8e02ff */
[----:B--2---:R-:W-:-:S03]  /*8cd0*/  IMAD R16, R26, UR5, RZ ;  /* 0x000000051a107c24 */ /* 0x004fc6000f8e02ff */
[----:B------:R-:W-:Y:S02]  /*8ce0*/  SHF.R.S32.HI R11, RZ, 0x1f, R14 ;  /* 0x0000001fff0b7819 */ /* 0x000fe4000001140e */
[----:B------:R-:W-:Y:S01]  /*8cf0*/  IADD3 R18, PT, PT, R14, UR4, RZ ;  /* 0x000000040e127c10 */ /* 0x000fe2000fffe0ff */
[----:B------:R-:W-:Y:S01]  /*8d00*/  VIADD R24, R16, UR5 ;  /* 0x0000000510187c36 */ /* 0x000fe20008000000 */
[----:B0-----:R-:W-:Y:S02]  /*8d10*/  IADD3 R10, P1, P2, R14, UR32, R27 ;  /* 0x000000200e0a7c10 */ /* 0x001fe4000fa3e01b */
[----:B------:R-:W-:Y:S02]  /*8d20*/  SHF.R.S32.HI R13, RZ, 0x1f, R16 ;  /* 0x0000001fff0d7819 */ /* 0x000fe40000011410 */
[----:B------:R-:W-:Y:S01]  /*8d30*/  IADD3 R12, P3, P4, R16, UR34, R29 ;  /* 0x00000022100c7c10 */ /* 0x000fe2000fc7e01d */
[----:B------:R-:W-:Y:S01]  /*8d40*/  VIADD R28, R18, UR4 ;  /* 0x00000004121c7c36 */ /* 0x000fe20008000000 */
[----:B------:R-:W-:-:S02]  /*8d50*/  IADD3.X R11, PT, PT, R11, UR33, RZ, P1, P2 ;  /* 0x000000210b0b7c10 */ /* 0x000fc40008fe44ff */
[----:B------:R-:W-:Y:S02]  /*8d60*/  IADD3.X R13, PT, PT, R13, UR35, RZ, P3, P4 ;  /* 0x000000230d0d7c10 */ /* 0x000fe40009fe84ff */
[----:B------:R-:W-:Y:S01]  /*8d70*/  SHF.R.S32.HI R15, RZ, 0x1f, R18 ;  /* 0x0000001fff0f7819 */ /* 0x000fe20000011412 */
[----:B------:R0:W2:Y:S01]  /*8d80*/  LDG.E.S8 R20, desc[UR12][R10.64] ;  /* 0x0000000c0a147981 */ /* 0x0000a2000c1e1300 */
[----:B------:R-:W-:Y:S02]  /*8d90*/  IADD3 R14, P1, P2, R18, UR32, R27 ;  /* 0x00000020120e7c10 */ /* 0x000fe4000fa3e01b */
[----:B------:R-:W-:Y:S01]  /*8da0*/  SHF.R.S32.HI R17, RZ, 0x1f, R24 ;  /* 0x0000001fff117819 */ /* 0x000fe20000011418 */
[----:B------:R-:W2:Y:S01]  /*8db0*/  LDG.E.S8 R21, desc[UR12][R12.64] ;  /* 0x0000000c0c157981 */ /* 0x000ea2000c1e1300 */
[C---:B------:R-:W-:Y:S01]  /*8dc0*/  IADD3 R16, P3, P4, R24.reuse, UR34, R29 ;  /* 0x0000002218107c10 */ /* 0x040fe2000fc7e01d */
[----:B------:R-:W-:Y:S01]  /*8dd0*/  VIADD R24, R24, UR5 ;  /* 0x0000000518187c36 */ /* 0x000fe20008000000 */
[----:B------:R-:W-:-:S02]  /*8de0*/  IADD3.X R15, PT, PT, R15, UR33, RZ, P1, P2 ;  /* 0x000000210f0f7c10 */ /* 0x000fc40008fe44ff */
[----:B------:R-:W-:Y:S02]  /*8df0*/  SHF.R.S32.HI R19, RZ, 0x1f, R28 ;  /* 0x0000001fff137819 */ /* 0x000fe4000001141c */
[----:B------:R-:W-:Y:S01]  /*8e00*/  IADD3 R18, P1, P2, R28, UR32, R27 ;  /* 0x000000201c127c10 */ /* 0x000fe2000fa3e01b */
[----:B------:R1:W3:Y:S01]  /*8e10*/  LDG.E.S8 R22, desc[UR12][R14.64] ;  /* 0x0000000c0e167981 */ /* 0x0002e2000c1e1300 */
[----:B------:R-:W-:Y:S02]  /*8e20*/  IADD3.X R17, PT, PT, R17, UR35, RZ, P3, P4 ;  /* 0x0000002311117c10 */ /* 0x000fe40009fe84ff */
[----:B------:R-:W-:Y:S02]  /*8e30*/  IADD3.X R19, PT, PT, R19, UR33, RZ, P1, P2 ;  /* 0x0000002113137c10 */ /* 0x000fe40008fe44ff */
[----:B0-----:R-:W-:Y:S02]  /*8e40*/  SHF.R.S32.HI R11, RZ, 0x1f, R24 ;  /* 0x0000001fff0b7819 */ /* 0x001fe40000011418 */
[C---:B------:R-:W-:Y:S01]  /*8e50*/  IADD3 R10, P1, P2, R24.reuse, UR34, R29 ;  /* 0x00000022180a7c10 */ /* 0x040fe2000fa3e01d */
[----:B------:R0:W3:Y:S01]  /*8e60*/  LDG.E.S8 R17, desc[UR12][R16.64] ;  /* 0x0000000c10117981 */ /* 0x0000e2000c1e1300 */
[----:B------:R-:W-:-:S02]  /*8e70*/  VIADD R24, R24, UR5 ;  /* 0x0000000518187c36 */ /* 0x000fc40008000000 */
[----:B------:R-:W-:Y:S01]  /*8e80*/  VIADD R28, R28, UR4 ;  /* 0x000000041c1c7c36 */ /* 0x000fe20008000000 */
[----:B------:R-:W-:Y:S01]  /*8e90*/  IADD3.X R11, PT, PT, R11, UR35, RZ, P1, P2 ;  /* 0x000000230b0b7c10 */ /* 0x000fe20008fe44ff */
[----:B------:R4:W3:Y:S01]  /*8ea0*/  LDG.E.S8 R18, desc[UR12][R18.64] ;  /* 0x0000000c12127981 */ /* 0x0008e2000c1e1300 */
[----:B-1----:R-:W-:Y:S02]  /*8eb0*/  IADD3 R14, P3, P4, R24, UR34, R29 ;  /* 0x00000022180e7c10 */ /* 0x002fe4000fc7e01d */
[----:B------:R-:W-:Y:S02]  /*8ec0*/  IADD3 R12, P1, P2, R28, UR32, R27 ;  /* 0x000000201c0c7c10 */ /* 0x000fe4000fa3e01b */
[----:B------:R-:W-:Y:S01]  /*8ed0*/  SHF.R.S32.HI R24, RZ, 0x1f, R24 ;  /* 0x0000001fff187819 */ /* 0x000fe20000011418 */
[----:B------:R1:W3:Y:S01]  /*8ee0*/  LDG.E.S8 R11, desc[UR12][R10.64] ;  /* 0x0000000c0a0b7981 */ /* 0x0002e2000c1e1300 */
[----:B------:R-:W-:Y:S02]  /*8ef0*/  SHF.R.S32.HI R28, RZ, 0x1f, R28 ;  /* 0x0000001fff1c7819 */ /* 0x000fe4000001141c */
[----:B------:R-:W-:-:S02]  /*8f00*/  IADD3.X R15, PT, PT, R24, UR35, RZ, P3, P4 ;  /* 0x00000023180f7c10 */ /* 0x000fc40009fe84ff */
[----:B------:R-:W-:-:S04]  /*8f10*/  IADD3.X R13, PT, PT, R28, UR33, RZ, P1, P2 ;  /* 0x000000211c0d7c10 */ /* 0x000fc80008fe44ff */
[----:B------:R-:W3:Y:S04]  /*8f20*/  LDG.E.S8 R15, desc[UR12][R14.64] ;  /* 0x0000000c0e0f7981 */ /* 0x000ee8000c1e1300 */
[----:B------:R-:W3:Y:S01]  /*8f30*/  LDG.E.S8 R12, desc[UR12][R12.64] ;  /* 0x0000000c0c0c7981 */ /* 0x000ee2000c1e1300 */
[----:B-----5:R-:W-:-:S04]  /*8f40*/  LOP3.LUT R31, R31, 0xffff, RZ, 0xc0, !PT ;  /* 0x0000ffff1f1f7812 */ /* 0x020fc800078ec0ff */
[----:B0-----:R-:W-:-:S05]  /*8f50*/  PRMT R16, R31, 0x8880, RZ ;  /* 0x000088801f107816 */ /* 0x001fca00000000ff */
[----:B----4-:R-:W-:Y:S02]  /*8f60*/  IMAD.MOV R19, RZ, RZ, -R16 ;  /* 0x000000ffff137224 */ /* 0x010fe400078e0a10 */
[----:B------:R-:W-:Y:S02]  /*8f70*/  VIADD R26, R26, 0x4 ;  /* 0x000000041a1a7836 */ /* 0x000fe40000000000 */
[----:B--2---:R-:W-:-:S05]  /*8f80*/  IMAD R20, R20, R21, RZ ;  /* 0x0000001514147224 */ /* 0x004fca00078e02ff */
[----:B------:R-:W-:-:S04]  /*8f90*/  ISETP.NE.AND P1, PT, R20, R19, PT ;  /* 0x000000131400720c */ /* 0x000fc80003f25270 */
[----:B-1----:R-:W-:Y:S01]  /*8fa0*/  SEL R10, RZ, 0xffffffff, !P1 ;  /* 0xffffffffff0a7807 */ /* 0x002fe20004800000 */
        /* <DEDUP_REMOVED lines=8> */
[----:B------:R-:W-:-:S09]  /*9030*/  SEL R31, RZ, 0x1, !P1 ;  /* 0x00000001ff1f7807 */ /* 0x000fd20004800000 */
.L_x_162:
[----:B------:R-:W-:Y:S05]  /*9040*/  @!P0 BRA `(.L_x_161) ;  /* 0x0000000000e48947 */ /* 0x000fea0003800000 */
[----:B------:R-:W-:Y:S02]  /*9050*/  ISETP.NE.AND P1, PT, R6, RZ, PT ;  /* 0x000000ff0600720c */ /* 0x000fe40003f25270 */
[----:B------:R-:W-:-:S04]  /*9060*/  LOP3.LUT R10, R0, 0x1, RZ, 0xc0, !PT ;  /* 0x00000001000a7812 */ /* 0x000fc800078ec0ff */
[----:B------:R-:W-:-:S07]  /*9070*/  ISETP.NE.U32.AND P0, PT, R10, 0x1, PT ;  /* 0x000000010a00780c */ /* 0x000fce0003f05070 */
[----:B------:R-:W-:Y:S06]  /*9080*/  @!P1 BRA `(.L_x_163) ;  /* 0x0000000000849947 */ /* 0x000fec0003800000 */
[----:B------:R-:W1:Y:S01]  /*9090*/  LDCU UR4, c[0x0][0x604] ;  /* 0x0000c080ff0477ac */ /* 0x000e620008000800 */
[----:B------:R-:W2:Y:S01]  /*90a0*/  LDCU.128 UR32, c[0x0][0x5f0] ;  /* 0x0000be00ff2077ac */ /* 0x000ea20008000c00 */
[----:B------:R-:W0:Y:S01]  /*90b0*/  LDCU UR5, c[0x0][0x608] ;  /* 0x0000c100ff0577ac */ /* 0x000e220008000800 */
[----:B-1----:R-:W-:-:S04]  /*90c0*/  IMAD R12, R26, UR4, RZ ;  /* 0x000000041a0c7c24 */ /* 0x002fc8000f8e02ff */
[C---:B------:R-:W-:Y:S01]  /*90d0*/  VIADD R18, R12.reuse, UR4 ;  /* 0x000000040c127c36 */ /* 0x040fe20008000000 */
[----:B------:R-:W-:Y:S02]  /*90e0*/  SHF.R.S32.HI R11, RZ, 0x1f, R12 ;  /* 0x0000001fff0b7819 */ /* 0x000fe4000001140c */
[----:B--2---:R-:W-:Y:S01]  /*90f0*/  IADD3 R10, P1, P2, R12, UR32, R27 ;  /* 0x000000200c0a7c10 */ /* 0x004fe2000fa3e01b */
[----:B0-----:R-:W-:-:S03]  /*9100*/  IMAD R14, R26, UR5, RZ ;  /* 0x000000051a0e7c24 */ /* 0x001fc6000f8e02ff */
[----:B------:R-:W-:Y:S01]  /*9110*/  IADD3.X R11, PT, PT, R11, UR33, RZ, P1, P2 ;  /* 0x000000210b0b7c10 */ /* 0x000fe20008fe44ff */
[C---:B------:R-:W-:Y:S01]  /*9120*/  VIADD R20, R14.reuse, UR5 ;  /* 0x000000050e147c36 */ /* 0x040fe20008000000 */
[----:B------:R-:W-:Y:S02]  /*9130*/  SHF.R.S32.HI R13, RZ, 0x1f, R14 ;  /* 0x0000001fff0d7819 */ /* 0x000fe4000001140e */
[--C-:B------:R-:W-:Y:S02]  /*9140*/  IADD3 R12, P1, P2, R14, UR34, R29.reuse ;  /* 0x000000220e0c7c10 */ /* 0x100fe4000fa3e01d */
[----:B------:R-:W-:Y:S01]  /*9150*/  IADD3 R16, P3, P4, R20, UR34, R29 ;  /* 0x0000002214107c10 */ /* 0x000fe2000fc7e01d */
[----:B------:R0:W2:Y:S01]  /*9160*/  LDG.E.S8 R11, desc[UR12][R10.64] ;  /* 0x0000000c0a0b7981 */ /* 0x0000a2000c1e1300 */
[----:B------:R-:W-:Y:S02]  /*9170*/  IADD3.X R13, PT, PT, R13, UR35, RZ, P1, P2 ;  /* 0x000000230d0d7c10 */ /* 0x000fe40008fe44ff */
[----:B------:R-:W-:-:S02]  /*9180*/  IADD3 R14, P1, P2, R18, UR32, R27 ;  /* 0x00000020120e7c10 */ /* 0x000fc4000fa3e01b */
[----:B------:R-:W-:Y:S01]  /*9190*/  SHF.R.S32.HI R20, RZ, 0x1f, R20 ;  /* 0x0000001fff147819 */ /* 0x000fe20000011414 */
[----:B------:R-:W2:Y:S01]  /*91a0*/  LDG.E.S8 R12, desc[UR12][R12.64] ;  /* 0x0000000c0c0c7981 */ /* 0x000ea2000c1e1300 */
[----:B------:R-:W-:Y:S02]  /*91b0*/  SHF.R.S32.HI R18, RZ, 0x1f, R18 ;  /* 0x0000001fff127819 */ /* 0x000fe40000011412 */
[----:B------:R-:W-:Y:S02]  /*91c0*/  IADD3.X R17, PT, PT, R20, UR35, RZ, P3, P4 ;  /* 0x0000002314117c10 */ /* 0x000fe40009fe84ff */
[----:B------:R-:W-:-:S04]  /*91d0*/  IADD3.X R15, PT, PT, R18, UR33, RZ, P1, P2 ;  /* 0x00000021120f7c10 */ /* 0x000fc80008fe44ff */
[----:B------:R-:W3:Y:S04]  /*91e0*/  LDG.E.S8 R17, desc[UR12][R16.64] ;  /* 0x0000000c10117981 */ /* 0x000ee8000c1e1300 */
[----:B------:R-:W3:Y:S01]  /*91f0*/  LDG.E.S8 R14, desc[UR12][R14.64] ;  /* 0x0000000c0e0e7981 */ /* 0x000ee2000c1e1300 */
[----:B-----5:R-:W-:-:S04]  /*9200*/  LOP3.LUT R31, R31, 0xffff, RZ, 0xc0, !PT ;  /* 0x0000ffff1f1f7812 */ /* 0x020fc800078ec0ff */
[----:B0-----:R-:W-:-:S05]  /*9210*/  PRMT R10, R31, 0x8880, RZ ;  /* 0x000088801f0a7816 */ /* 0x001fca00000000ff */
[----:B------:R-:W-:Y:S02]  /*9220*/  IMAD.MOV R10, RZ, RZ, -R10 ;  /* 0x000000ffff0a7224 */ /* 0x000fe400078e0a0a */
[----:B------:R-:W-:Y:S02]  /*9230*/  VIADD R26, R26, 0x2 ;  /* 0x000000021a1a7836 */ /* 0x000fe40000000000 */
[----:B--2---:R-:W-:-:S05]  /*9240*/  IMAD R11, R11, R12, RZ ;  /* 0x0000000c0b0b7224 */ /* 0x004fca00078e02ff */
[----:B------:R-:W-:-:S04]  /*9250*/  ISETP.NE.AND P1, PT, R11, R10, PT ;  /* 0x0000000a0b00720c */ /* 0x000fc80003f25270 */
[----:B------:R-:W-:Y:S01]  /*9260*/  SEL R10, RZ, 0xffffffff, !P1 ;  /* 0xffffffffff0a7807 */ /* 0x000fe20004800000 */
[----:B---3--:R-:W-:-:S05]  /*9270*/  IMAD R11, R14, R17, RZ ;  /* 0x000000110e0b7224 */ /* 0x008fca00078e02ff */
[----:B------:R-:W-:-:S04]  /*9280*/  ISETP.NE.AND P1, PT, R11, R10, PT ;  /* 0x0000000a0b00720c */ /* 0x000fc80003f25270 */
[----:B------:R-:W-:-:S09]  /*9290*/  SEL R31, RZ, 0x1, !P1 ;  /* 0x00000001ff1f7807 */ /* 0x000fd20004800000 */
.L_x_163:
[----:B------:R-:W-:Y:S05]  /*92a0*/  @P0 BRA `(.L_x_161) ;  /* 0x00000000004c0947 */ /* 0x000fea0003800000 */
[----:B------:R-:W1:Y:S01]  /*92b0*/  LDCU UR4, c[0x0][0x604] ;  /* 0x0000c080ff0477ac */ /* 0x000e620008000800 */
[----:B------:R-:W2:Y:S01]  /*92c0*/  LDCU UR5, c[0x0][0x608] ;  /* 0x0000c100ff0577ac */ /* 0x000ea20008000800 */
[----:B------:R-:W0:Y:S01]  /*92d0*/  LDCU.128 UR32, c[0x0][0x5f0] ;  /* 0x0000be00ff2077ac */ /* 0x000e220008000c00 */
[C---:B-1----:R-:W-:Y:S02]  /*92e0*/  IMAD R14, R26.reuse, UR4, RZ ;  /* 0x000000041a0e7c24 */ /* 0x042fe4000f8e02ff */
[----:B--2---:R-:W-:-:S03]  /*92f0*/  IMAD R26, R26, UR5, RZ ;  /* 0x000000051a1a7c24 */ /* 0x004fc6000f8e02ff */
[----:B0-----:R-:W-:Y:S02]  /*9300*/  IADD3 R10, P0, P1, R14, UR32, R27 ;  /* 0x000000200e0a7c10 */ /* 0x001fe4000f91e01b */
[----:B------:R-:W-:Y:S02]  /*9310*/  IADD3 R12, P2, P3, R26, UR34, R29 ;  /* 0x000000221a0c7c10 */ /* 0x000fe4000fb5e01d */
[----:B------:R-:W-:Y:S02]  /*9320*/  SHF.R.S32.HI R26, RZ, 0x1f, R26 ;  /* 0x0000001fff1a7819 */ /* 0x000fe4000001141a */
[----:B------:R-:W-:Y:S02]  /*9330*/  SHF.R.S32.HI R14, RZ, 0x1f, R14 ;  /* 0x0000001fff0e7819 */ /* 0x000fe4000001140e */
[----:B------:R-:W-:Y:S02]  /*9340*/  IADD3.X R13, PT, PT, R26, UR35, RZ, P2, P3 ;  /* 0x000000231a0d7c10 */ /* 0x000fe400097e64ff */
[----:B------:R-:W-:-:S04]  /*9350*/  IADD3.X R11, PT, PT, R14, UR33, RZ, P0, P1 ;  /* 0x000000210e0b7c10 */ /* 0x000fc800087e24ff */
[----:B------:R-:W2:Y:S04]  /*9360*/  LDG.E.S8 R13, desc[UR12][R12.64] ;  /* 0x0000000c0c0d7981 */ /* 0x000ea8000c1e1300 */
[----:B------:R-:W2:Y:S01]  /*9370*/  LDG.E.S8 R10, desc[UR12][R10.64] ;  /* 0x0000000c0a0a7981 */ /* 0x000ea2000c1e1300 */
[----:B-----5:R-:W-:-:S04]  /*9380*/  LOP3.LUT R31, R31, 0xffff, RZ, 0xc0, !PT ;  /* 0x0000ffff1f1f7812 */ /* 0x020fc800078ec0ff */
[----:B------:R-:W-:-:S04]  /*9390*/  PRMT R15, R31, 0x8880, RZ ;  /* 0x000088801f0f7816 */ /* 0x000fc800000000ff */
[----:B------:R-:W-:Y:S01]  /*93a0*/  IADD3 R15, PT, PT, -R15, RZ, RZ ;  /* 0x000000ff0f0f7210 */ /* 0x000fe20007ffe1ff */
[----:B--2---:R-:W-:-:S05]  /*93b0*/  IMAD R14, R10, R13, RZ ;  /* 0x0000000d0a0e7224 */ /* 0x004fca00078e02ff */
[----:B------:R-:W-:-:S04]  /*93c0*/  ISETP.NE.AND P0, PT, R14, R15, PT ;  /* 0x0000000f0e00720c */ /* 0x000fc80003f05270 */
[----:B------:R-:W-:-:S09]  /*93d0*/  SEL R31, RZ, 0x1, !P0 ;  /* 0x00000001ff1f7807 */ /* 0x000fd20004000000 */
.L_x_161:
[----:B-----5:R1:W-:Y:S01]  /*93e0*/  STG.E.U8 desc[UR12][R8.64], R31 ;  /* 0x0000001f08007986 */ /* 0x0203e2000c10110c */
[----:B------:R-:W-:-:S05]  /*93f0*/  VIADD R3, R3, 0x80 ;  /* 0x0000008003037836 */ /* 0x000fca0000000000 */
[----:B------:R-:W-:-:S13]  /*9400*/  ISETP.GE.AND P0, PT, R3, UR6, PT ;  /* 0x0000000603007c0c */ /* 0x000fda000bf06270 */
[----:B-1----:R-:W-:Y:S05]  /*9410*/  @P0 BRA `(.L_x_164) ;  /* 0x0000004c00280947 */ /* 0x002fea0003800000 */
        /* <DEDUP_REMOVED lines=348> */
.L_x_165:
        /* <DEDUP_REMOVED lines=30> */
.L_x_167:
        /* <DEDUP_REMOVED lines=110> */
.L_x_166:
        /* <DEDUP_REMOVED lines=9> */
[----:B------:R-:W-:Y:S01]  /*b330*/  SHF.R.S32.HI R11, RZ, 0x1f, R14 ;  /* 0x0000001fff0b7819 */ /* 0x000fe2000001140e */
[C---:B------:R-:W-:Y:S01]  /*b340*/  VIADD R18, R14.reuse, UR4 ;  /* 0x000000040e127c36 */ /* 0x040fe20008000000 */
[----:B0-----:R-:W-:Y:S01]  /*b350*/  IADD3 R10, P1, P2, R14, UR32, R27 ;  /* 0x000000200e0a7c10 */ /* 0x001fe2000fa3e01b */
[C---:B------:R-:W-:Y:S01]  /*b360*/  VIADD R24, R16.reuse, UR5 ;  /* 0x0000000510187c36 */ /* 0x040fe20008000000 */
[----:B------:R-:W-:Y:S02]  /*b370*/  SHF.R.S32.HI R13, RZ, 0x1f, R16 ;  /* 0x0000001fff0d7819 */ /* 0x000fe40000011410 */
[----:B------:R-:W-:Y:S02]  /*b380*/  IADD3 R12, P3, P4, R16, UR34, R29 ;  /* 0x00000022100c7c10 */ /* 0x000fe4000fc7e01d */
[----:B------:R-:W-:Y:S02]  /*b390*/  IADD3.X R11, PT, PT, R11, UR33, RZ, P1, P2 ;  /* 0x000000210b0b7c10 */ /* 0x000fe40008fe44ff */
[----:B------:R-:W-:-:S02]  /*b3a0*/  IADD3.X R13, PT, PT, R13, UR35, RZ, P3, P4 ;  /* 0x000000230d0d7c10 */ /* 0x000fc40009fe84ff */
[----:B------:R-:W-:Y:S01]  /*b3b0*/  SHF.R.S32.HI R15, RZ, 0x1f, R18 ;  /* 0x0000001fff0f7819 */ /* 0x000fe20000011412 */
[----:B------:R0:W2:Y:S01]  /*b3c0*/  LDG.E.S8 R20, desc[UR12][R10.64] ;  /* 0x0000000c0a147981 */ /* 0x0000a2000c1e1300 */
[C---:B------:R-:W-:Y:S02]  /*b3d0*/  IADD3 R14, P1, P2, R18.reuse, UR32, R27 ;  /* 0x00000020120e7c10 */ /* 0x040fe4000fa3e01b */
[----:B------:R-:W-:Y:S01]  /*b3e0*/  IADD3 R28, PT, PT, R18, UR4, RZ ;  /* 0x00000004121c7c10 */ /* 0x000fe2000fffe0ff */
[----:B------:R-:W2:Y:S01]  /*b3f0*/  LDG.E.S8 R21, desc[UR12][R12.64] ;  /* 0x0000000c0c157981 */ /* 0x000ea2000c1e1300 */
[----:B------:R-:W-:Y:S02]  /*b400*/  SHF.R.S32.HI R17, RZ, 0x1f, R24 ;  /* 0x0000001fff117819 */ /* 0x000fe40000011418 */
        /* <DEDUP_REMOVED lines=40> */
.L_x_169:
        /* <DEDUP_REMOVED lines=38> */
.L_x_170:
        /* <DEDUP_REMOVED lines=20> */
.L_x_168:
[----:B-----5:R1:W-:Y:S01]  /*ba30*/  STG.E.U8 desc[UR12][R8.64], R31 ;  /* 0x0000001f08007986 */ /* 0x0203e2000c10110c */
[----:B------:R-:W-:-:S07]  /*ba40*/  VIADD R3, R3, 0x80 ;  /* 0x0000008003037836 */ /* 0x000fce0000000000 */
.L_x_157:
[----:B------:R-:W-:-:S13]  /*ba50*/  ISETP.GE.AND P0, PT, R3, UR6, PT ;  /* 0x0000000603007c0c */ /* 0x000fda000bf06270 */
[----:B------:R-:W-:Y:S05]  /*ba60*/  @P0 BRA `(.L_x_171) ;  /* 0x0000004c00300947 */ /* 0x000fea0003800000 */
[----:B------:R-:W2:Y:S01]  /*ba70*/  LDCU.64 UR4, c[0x0][0x390] ;  /* 0x00007200ff0477ac */ /* 0x000ea20008000a00 */
[----:B-1----:R-:W-:Y:S02]  /*ba80*/  HFMA2 R8, -RZ, RZ, 0, 0 ;  /* 0x00000000ff087431 */ /* 0x002fe400000001ff */
[----:B------:R-:W-:Y:S01]  /*ba90*/  IMAD.MOV.U32 R9, RZ, RZ, R3 ;  /* 0x000000ffff097224 */ /* 0x000fe200078e0003 */
[----:B------:R-:W-:Y:S01]  /*baa0*/  ISETP.NE.AND P0, PT, R2, RZ, PT ;  /* 0x000000ff0200720c */ /* 0x000fe20003f05270 */
[----:B------:R-:W1:Y:S01]  /*bab0*/  LDCU UR7, c[0x0][0x38c] ;  /* 0x00007180ff0777ac */ /* 0x000e620008000800 */
[----:B------:R-:W5:Y:S01]  /*bac0*/  LDCU.64 UR14, c[0x0][0x4b8] ;  /* 0x00009700ff0e77ac */ /* 0x000f620008000a00 */
[----:B--2---:R-:W-:Y:S01]  /*bad0*/  IMAD.HI.U32 R10, R3, UR4, R8 ;  /* 0x00000004030a7c27 */ /* 0x004fe2000f8e0008 */
[----:B------:R-:W2:Y:S04]  /*bae0*/  LDCU UR4, c[0x0][0x4c0] ;  /* 0x00009800ff0477ac */ /* 0x000ea80008000800 */
[----:B------:R-:W-:-:S05]  /*baf0*/  SHF.R.U32.HI R11, RZ, UR5, R10 ;  /* 0x00000005ff0b7c19 */ /* 0x000fca000801160a */
[----:B------:R-:W-:-:S04]  /*bb00*/  IMAD.MOV R8, RZ, RZ, -R11 ;  /* 0x000000ffff087224 */ /* 0x000fc800078e0a0b */
[----:B-1----:R-:W-:-:S04]  /*bb10*/  IMAD R9, R8, UR7, R3 ;  /* 0x0000000708097c24 */ /* 0x002fc8000f8e0203 */
[C---:B-----5:R-:W-:Y:S02]  /*bb20*/  IMAD R25, R9.reuse, UR14, RZ ;  /* 0x0000000e09197c24 */ /* 0x060fe4000f8e02ff */
[C---:B------:R-:W-:Y:S02]  /*bb30*/  IMAD R8, R9.reuse, UR15, RZ ;  /* 0x0000000f09087c24 */ /* 0x040fe4000f8e02ff */
[----:B--2---:R-:W-:Y:S01]  /*bb40*/  IMAD R9, R9, UR4, RZ ;  /* 0x0000000409097c24 */ /* 0x004fe2000f8e02ff */
        /* <DEDUP_REMOVED lines=318> */
[----:B-1----:R-:W-:Y:S02]  /*cf30*/  SHF.R.U32.HI R13, RZ, UR4, R12 ;  /* 0x00000004ff0d7c19 */ /* 0x002fe4000801160c */
[----:B------:R-:W-:-:S05]  /*cf40*/  @P0 MOV R12, RZ ;  /* 0x000000ff000c0202 */ /* 0x000fca0000000f00 */
[----:B------:R-:W1:Y:S08]  /*cf50*/  @P0 LDC.64 R18, c[0x0][0x5d8] ;  /* 0x00017600ff120b82 */ /* 0x000e700000000a00 */
[----:B------:R-:W4:Y:S01]  /*cf60*/  @P0 LDC R16, c[0x0][0x5e0] ;  /* 0x00017800ff100b82 */ /* 0x000f220000000800 */
[----:B-----5:R-:W-:-:S05]  /*cf70*/  @P0 IMAD.HI.U32 R10, R13, R14, R12 ;  /* 0x0000000e0d0a0227 */ /* 0x020fca00078e000c */
[----:B------:R-:W-:Y:S01]  /*cf80*/  @P0 SHF.R.U32.HI R10, RZ, R15, R10 ;  /* 0x0000000fff0a0219 */ /* 0x000fe2000001160a */
[----:B------:R-:W-:-:S04]  /*cf90*/  IMAD.MOV R15, RZ, RZ, -R13 ;  /* 0x000000ffff0f7224 */ /* 0x000fc800078e0a0d */
[----:B------:R-:W-:Y:S02]  /*cfa0*/  @P0 IMAD.MOV R12, RZ, RZ, -R10 ;  /* 0x000000ffff0c0224 */ /* 0x000fe400078e0a0a */
[----:B------:R-:W-:Y:S02]  /*cfb0*/  IMAD R10, R15, UR14, R11 ;  /* 0x0000000e0f0a7c24 */ /* 0x000fe4000f8e020b */
[----:B0-----:R-:W-:Y:S02]  /*cfc0*/  @P0 IMAD R12, R17, R12, R13 ;  /* 0x0000000c110c0224 */ /* 0x001fe400078e020d */
[C---:B--2---:R-:W-:Y:S02]  /*cfd0*/  IMAD R25, R10.reuse, UR5, R25 ;  /* 0x000000050a197c24 */ /* 0x044fe4000f8e0219 */
[C---:B---3--:R-:W-:Y:S02]  /*cfe0*/  IMAD R8, R10.reuse, UR32, R8 ;  /* 0x000000200a087c24 */ /* 0x048fe4000f8e0208 */
[----:B------:R-:W-:-:S02]  /*cff0*/  IMAD R9, R10, UR33, R9 ;  /* 0x000000210a097c24 */ /* 0x000fc4000f8e0209 */
[C---:B-1----:R-:W-:Y:S02]  /*d000*/  @P0 IMAD R25, R12.reuse, R18, R25 ;  /* 0x000000120c190224 */ /* 0x042fe400078e0219 */
[C---:B------:R-:W-:Y:S02]  /*d010*/  @P0 IMAD R8, R12.reuse, R19, R8 ;  /* 0x000000130c080224 */ /* 0x040fe400078e0208 */
[----:B----4-:R-:W-:-:S07]  /*d020*/  @P0 IMAD R9, R12, R16, R9 ;  /* 0x000000100c090224 */ /* 0x010fce00078e0209 */
.L_x_172:
        /* <DEDUP_REMOVED lines=8> */
[----:B------:R-:W1:Y:S01]  /*d0b0*/  LDC R12, c[0x0][0x608] ;  /* 0x00018200ff0c7b82 */ /* 0x000e620000000800 */
[----:B------:R-:W2:Y:S01]  /*d0c0*/  LDCU UR4, c[0x0][0x604] ;  /* 0x0000c080ff0477ac */ /* 0x000ea20008000800 */
[----:B------:R-:W-:Y:S01]  /*d0d0*/  LOP3.LUT R10, R0, 0x7ffffff8, RZ, 0xc0, !PT ;  /* 0x7ffffff8000a7812 */ /* 0x000fe200078ec0ff */
[----:B------:R-:W-:Y:S01]  /*d0e0*/  BSSY.RECONVERGENT B2, `(.L_x_173) ;  /* 0x0000082000027945 */ /* 0x000fe20003800200 */
[----:B------:R-:W-:Y:S01]  /*d0f0*/  IMAD.MOV.U32 R11, RZ, RZ, RZ ;  /* 0x000000ffff0b7224 */ /* 0x000fe200078e00ff */
[----:B------:R-:W0:Y:S01]  /*d100*/  LDCU UR5, c[0x0][0x608] ;  /* 0x0000c100ff0577ac */ /* 0x000e220008000800 */
[----:B------:R-:W-:Y:S02]  /*d110*/  IMAD.MOV.U32 R36, RZ, RZ, RZ ;  /* 0x000000ffff247224 */ /* 0x000fe400078e00ff */
[----:B------:R-:W3:Y:S01]  /*d120*/  LDC R14, c[0x0][0x604] ;  /* 0x00018100ff0e7b82 */ /* 0x000ee20000000800 */
[----:B------:R-:W-:Y:S02]  /*d130*/  IMAD.MOV R18, RZ, RZ, -R10 ;  /* 0x000000ffff127224 */ /* 0x000fe400078e0a0a */
[----:B--2---:R-:W-:-:S02]  /*d140*/  IMAD.U32 R15, RZ, RZ, UR4 ;  /* 0x00000004ff0f7e24 */ /* 0x004fc4000f8e00ff */
[----:B0-----:R-:W-:Y:S02]  /*d150*/  IMAD.U32 R16, RZ, RZ, UR5 ;  /* 0x00000005ff107e24 */ /* 0x001fe4000f8e00ff */
[C---:B-1----:R-:W-:Y:S02]  /*d160*/  IMAD.SHL.U32 R38, R12.reuse, 0x2, RZ ;  /* 0x000000020c267824 */ /* 0x042fe400078e00ff */
[C---:B------:R-:W-:Y:S02]  /*d170*/  IMAD R19, R12.reuse, 0x3, RZ ;  /* 0x000000030c137824 */ /* 0x040fe400078e02ff */
[C---:B------:R-:W-:Y:S02]  /*d180*/  IMAD.SHL.U32 R20, R12.reuse, 0x4, RZ ;  /* 0x000000040c147824 */ /* 0x040fe400078e00ff */
[----:B------:R-:W-:Y:S01]  /*d190*/  IMAD R21, R12, 0x5, RZ ;  /* 0x000000050c157824 */ /* 0x000fe200078e02ff */
[----:B---3--:R-:W-:Y:S01]  /*d1a0*/  SHF.L.U32 R17, R14, 0x1, RZ ;  /* 0x000000010e117819 */ /* 0x008fe200000006ff */
[----:B------:R-:W-:-:S02]  /*d1b0*/  IMAD R22, R12, 0x6, RZ ;  /* 0x000000060c167824 */ /* 0x000fc400078e02ff */
[----:B------:R-:W-:Y:S02]  /*d1c0*/  IMAD R23, R12, 0x7, RZ ;  /* 0x000000070c177824 */ /* 0x000fe400078e02ff */
[C---:B------:R-:W-:Y:S02]  /*d1d0*/  IMAD R37, R14.reuse, 0x3, RZ ;  /* 0x000000030e257824 */ /* 0x040fe400078e02ff */
[C---:B------:R-:W-:Y:S02]  /*d1e0*/  IMAD.SHL.U32 R39, R14.reuse, 0x4, RZ ;  /* 0x000000040e277824 */ /* 0x040fe400078e00ff */
[C---:B------:R-:W-:Y:S02]  /*d1f0*/  IMAD R41, R14.reuse, 0x5, RZ ;  /* 0x000000050e297824 */ /* 0x040fe400078e02ff */
[C---:B------:R-:W-:Y:S02]  /*d200*/  IMAD R13, R14.reuse, 0x6, RZ ;  /* 0x000000060e0d7824 */ /* 0x040fe400078e02ff */
[----:B------:R-:W-:-:S07]  /*d210*/  IMAD R43, R14, 0x7, RZ ;  /* 0x000000070e2b7824 */ /* 0x000fce00078e02ff */
.L_x_174:
[----:B------:R-:W-:Y:S02]  /*d220*/  SHF.R.S32.HI R26, RZ, 0x1f, R11 ;  /* 0x0000001fff1a7819 */ /* 0x000fe4000001140b */
[----:B------:R-:W-:Y:S02]  /*d230*/  IADD3 R30, P1, P2, R11, UR24, R8 ;  /* 0x000000180b1e7c10 */ /* 0x000fe4000fa3e008 */
[----:B------:R-:W-:Y:S02]  /*d240*/  SHF.R.S32.HI R27, RZ, 0x1f, R36 ;  /* 0x0000001fff1b7819 */ /* 0x000fe40000011424 */
[----:B------:R-:W-:Y:S02]  /*d250*/  IADD3 R28, P3, P4, R36, UR26, R9 ;  /* 0x0000001a241c7c10 */ /* 0x000fe4000fc7e009 */
[----:B------:R-:W-:Y:S02]  /*d260*/  IADD3.X R31, PT, PT, R26, UR25, RZ, P1, P2 ;  /* 0x000000191a1f7c10 */ /* 0x000fe40008fe44ff */
[----:B------:R-:W-:-:S02]  /*d270*/  IADD3.X R29, PT, PT, R27, UR27, RZ, P3, P4 ;  /* 0x0000001b1b1d7c10 */ /* 0x000fc40009fe84ff */
[----:B------:R-:W-:Y:S01]  /*d280*/  SHF.R.S32.HI R32, RZ, 0x1f, R15 ;  /* 0x0000001fff207819 */ /* 0x000fe2000001140f */
[----:B------:R0:W2:Y:S01]  /*d290*/  LDG.E.S8 R47, desc[UR12][R30.64] ;  /* 0x0000000c1e2f7981 */ /* 0x0000a2000c1e1300 */
[----:B------:R-:W-:Y:S02]  /*d2a0*/  IADD3 R26, P1, P2, R15, UR24, R8 ;  /* 0x000000180f1a7c10 */ /* 0x000fe4000fa3e008 */
[----:B------:R-:W-:Y:S01]  /*d2b0*/  SHF.R.S32.HI R33, RZ, 0x1f, R16 ;  /* 0x0000001fff217819 */ /* 0x000fe20000011410 */
[----:B------:R1:W2:Y:S01]  /*d2c0*/  LDG.E.S8 R40, desc[UR12][R28.64] ;  /* 0x0000000c1c287981 */ /* 0x0002a2000c1e1300 */
[----:B------:R-:W-:Y:S02]  /*d2d0*/  IADD3 R34, P3, P4, R16, UR26, R9 ;  /* 0x0000001a10227c10 */ /* 0x000fe4000fc7e009 */
[----:B------:R-:W-:Y:S02]  /*d2e0*/  IADD3.X R27, PT, PT, R32, UR25, RZ, P1, P2 ;  /* 0x00000019201b7c10 */ /* 0x000fe40008fe44ff */
[----:B------:R-:W-:-:S02]  /*d2f0*/  SHF.R.S32.HI R42, RZ, 0x1f, R17 ;  /* 0x0000001fff2a7819 */ /* 0x000fc40000011411 */
[----:B------:R-:W-:Y:S01]  /*d300*/  IADD3 R32, P1, P2, R17, UR24, R8 ;  /* 0x0000001811207c10 */ /* 0x000fe2000fa3e008 */
[----:B------:R3:W4:Y:S01]  /*d310*/  LDG.E.S8 R53, desc[UR12][R26.64] ;  /* 0x0000000c1a357981 */ /* 0x000722000c1e1300 */
[----:B------:R-:W-:Y:S02]  /*d320*/  IADD3.X R35, PT, PT, R33, UR27, RZ, P3, P4 ;  /* 0x0000001b21237c10 */ /* 0x000fe40009fe84ff */
[----:B------:R-:W-:Y:S02]  /*d330*/  SHF.R.S32.HI R44, RZ, 0x1f, R38 ;  /* 0x0000001fff2c7819 */ /* 0x000fe40000011426 */
[----:B------:R-:W-:Y:S02]  /*d340*/  IADD3 R50, P3, P4, R38, UR26, R9 ;  /* 0x0000001a26327c10 */ /* 0x000fe4000fc7e009 */
[----:B------:R-:W-:Y:S02]  /*d350*/  IADD3.X R33, PT, PT, R42, UR25, RZ, P1, P2 ;  /* 0x000000192a217c10 */ /* 0x000fe40008fe44ff */
[----:B------:R3:W4:Y:S01]  /*d360*/  LDG.E.S8 R42, desc[UR12][R34.64] ;  /* 0x0000000c222a7981 */ /* 0x000722000c1e1300 */
[----:B------:R-:W-:-:S02]  /*d370*/  IADD3.X R51, PT, PT, R44, UR27, RZ, P3, P4 ;  /* 0x0000001b2c337c10 */ /* 0x000fc40009fe84ff */
[----:B0-----:R-:W-:Y:S01]  /*d380*/  SHF.R.S32.HI R31, RZ, 0x1f, R37 ;  /* 0x0000001fff1f7819 */ /* 0x001fe20000011425 */
[----:B------:R0:W4:Y:S01]  /*d390*/  LDG.E.S8 R46, desc[UR12][R32.64] ;  /* 0x0000000c202e7981 */ /* 0x000122000c1e1300 */
[----:B------:R-:W-:Y:S02]  /*d3a0*/  IADD3 R30, P1, P2, R37, UR24, R8 ;  /* 0x00000018251e7c10 */ /* 0x000fe4000fa3e008 */
[----:B-1----:R-:W-:Y:S01]  /*d3b0*/  SHF.R.S32.HI R29, RZ, 0x1f, R19 ;  /* 0x0000001fff1d7819 */ /* 0x002fe20000011413 */
[----:B------:R-:W4:Y:S01]  /*d3c0*/  LDG.E.S8 R51, desc[UR12][R50.64] ;  /* 0x0000000c32337981 */ /* 0x000f22000c1e1300 */
[----:B------:R-:W-:Y:S02]  /*d3d0*/  IADD3 R28, P3, P4, R19, UR26, R9 ;  /* 0x0000001a131c7c10 */ /* 0x000fe4000fc7e009 */
[----:B------:R-:W-:Y:S02]  /*d3e0*/  IADD3.X R31, PT, PT, R31, UR25, RZ, P1, P2 ;  /* 0x000000191f1f7c10 */ /* 0x000fe40008fe44ff */
[----:B------:R-:W-:-:S02]  /*d3f0*/  IADD3.X R29, PT, PT, R29, UR27, RZ, P3, P4 ;  /* 0x0000001b1d1d7c10 */ /* 0x000fc40009fe84ff */
[----:B---3--:R-:W-:Y:S01]  /*d400*/  SHF.R.S32.HI R27, RZ, 0x1f, R39 ;  /* 0x0000001fff1b7819 */ /* 0x008fe20000011427 */
[----:B------:R-:W3:Y:S01]  /*d410*/  LDG.E.S8 R44, desc[UR12][R30.64] ;  /* 0x0000000c1e2c7981 */ /* 0x000ee2000c1e1300 */
[----:B------:R-:W-:Y:S02]  /*d420*/  IADD3 R26, P1, P2, R39, UR24, R8 ;  /* 0x00000018271a7c10 */ /* 0x000fe4000fa3e008 */
[----:B------:R-:W-:Y:S01]  /*d430*/  SHF.R.S32.HI R35, RZ, 0x1f, R20 ;  /* 0x0000001fff237819 */ /* 0x000fe20000011414 */
[----:B------:R1:W3:Y:S01]  /*d440*/  LDG.E.S8 R49, desc[UR12][R28.64] ;  /* 0x0000000c1c317981 */ /* 0x0002e2000c1e1300 */
[----:B------:R-:W-:Y:S02]  /*d450*/  IADD3 R34, P3, P4, R20, UR26, R9 ;  /* 0x0000001a14227c10 */ /* 0x000fe4000fc7e009 */
[----:B------:R-:W-:Y:S02]  /*d460*/  IADD3.X R27, PT, PT, R27, UR25, RZ, P1, P2 ;  /* 0x000000191b1b7c10 */ /* 0x000fe40008fe44ff */
[----:B------:R-:W-:-:S02]  /*d470*/  IADD3.X R35, PT, PT, R35, UR27, RZ, P3, P4 ;  /* 0x0000001b23237c10 */ /* 0x000fc40009fe84ff */
[----:B0-----:R-:W-:Y:S01]  /*d480*/  SHF.R.S32.HI R33, RZ, 0x1f, R41 ;  /* 0x0000001fff217819 */ /* 0x001fe20000011429 */
[----:B------:R0:W3:Y:S01]  /*d490*/  LDG.E.S8 R48, desc[UR12][R26.64] ;  /* 0x0000000c1a307981 */ /* 0x0000e2000c1e1300 */
[----:B------:R-:W-:Y:S02]  /*d4a0*/  IADD3 R32, P1, P2, R41, UR24, R8 ;  /* 0x0000001829207c10 */ /* 0x000fe4000fa3e008 */
[----:B------:R-:W-:Y:S01]  /*d4b0*/  SHF.R.S32.HI R52, RZ, 0x1f, R21 ;  /* 0x0000001fff347819 */ /* 0x000fe20000011415 */
[----:B------:R0:W3:Y:S01]  /*d4c0*/  LDG.E.S8 R50, desc[UR12][R34.64] ;  /* 0x0000000c22327981 */ /* 0x0000e2000c1e1300 */
[----:B-1----:R-:W-:Y:S02]  /*d4d0*/  IADD3 R28, P3, P4, R21, UR26, R9 ;  /* 0x0000001a151c7c10 */ /* 0x002fe4000fc7e009 */
[----:B------:R-:W-:Y:S02]  /*d4e0*/  IADD3.X R33, PT, PT, R33, UR25, RZ, P1, P2 ;  /* 0x0000001921217c10 */ /* 0x000fe40008fe44ff */
[----:B------:R-:W-:-:S02]  /*d4f0*/  SHF.R.S32.HI R31, RZ, 0x1f, R13 ;  /* 0x0000001fff1f7819 */ /* 0x000fc4000001140d */
[----:B------:R-:W-:Y:S02]  /*d500*/  IADD3 R30, P1, P2, R13, UR24, R8 ;  /* 0x000000180d1e7c10 */ /* 0x000fe4000fa3e008 */
[----:B------:R-:W-:Y:S02]  /*d510*/  IADD3.X R29, PT, PT, R52, UR27, RZ, P3, P4 ;  /* 0x0000001b341d7c10 */ /* 0x000fe40009fe84ff */
[----:B------:R-:W-:Y:S01]  /*d520*/  IADD3.X R31, PT, PT, R31, UR25, RZ, P1, P2 ;  /* 0x000000191f1f7c10 */ /* 0x000fe20008fe44ff */
[----:B------:R1:W3:Y:S01]  /*d530*/  LDG.E.S8 R52, desc[UR12][R32.64] ;  /* 0x0000000c20347981 */ /* 0x0002e2000c1e1300 */
[----:B0-----:R-:W-:Y:S02]  /*d540*/  SHF.R.S32.HI R27, RZ, 0x1f, R22 ;  /* 0x0000001fff1b7819 */ /* 0x001fe40000011416 */
[----:B------:R-:W-:Y:S01]  /*d550*/  IADD3 R26, P1, P2, R22, UR26, R9 ;  /* 0x0000001a161a7c10 */ /* 0x000fe2000fa3e009 */
[----:B------:R0:W3:Y:S03]  /*d560*/  LDG.E.S8 R29, desc[UR12][R28.64] ;  /* 0x0000000c1c1d7981 */ /* 0x0000e6000c1e1300 */
[----:B------:R-:W-:Y:S01]  /*d570*/  IADD3.X R27, PT, PT, R27, UR27, RZ, P1, P2 ;  /* 0x0000001b1b1b7c10 */ /* 0x000fe20008fe44ff */
[----:B------:R0:W3:Y:S01]  /*d580*/  LDG.E.S8 R30, desc[UR12][R30.64] ;  /* 0x0000000c1e1e7981 */ /* 0x0000e2000c1e1300 */
[----:B------:R-:W-:-:S02]  /*d590*/  SHF.R.S32.HI R35, RZ, 0x1f, R23 ;  /* 0x0000001fff237819 */ /* 0x000fc40000011417 */
[----:B------:R-:W-:Y:S02]  /*d5a0*/  IADD3 R34, P3, P4, R23, UR26, R9 ;  /* 0x0000001a17227c10 */ /* 0x000fe4000fc7e009 */
[----:B-1----:R-:W-:Y:S01]  /*d5b0*/  IADD3 R32, P1, P2, R43, UR24, R8 ;  /* 0x000000182b207c10 */ /* 0x002fe2000fa3e008 */
[----:B------:R1:W3:Y:S01]  /*d5c0*/  LDG.E.S8 R27, desc[UR12][R26.64] ;  /* 0x0000000c1a1b7981 */ /* 0x0002e2000c1e1300 */
[----:B0-----:R-:W-:Y:S02]  /*d5d0*/  SHF.R.S32.HI R28, RZ, 0x1f, R43 ;  /* 0x0000001fff1c7819 */ /* 0x001fe4000001142b */
[----:B------:R-:W-:Y:S02]  /*d5e0*/  IADD3.X R35, PT, PT, R35, UR27, RZ, P3, P4 ;  /* 0x0000001b23237c10 */ /* 0x000fe40009fe84ff */
[----:B------:R-:W-:-:S04]  /*d5f0*/  IADD3.X R33, PT, PT, R28, UR25, RZ, P1, P2 ;  /* 0x000000191c217c10 */ /* 0x000fc80008fe44ff */
[----:B------:R-:W3:Y:S04]  /*d600*/  LDG.E.S8 R35, desc[UR12][R34.64] ;  /* 0x0000000c22237981 */ /* 0x000ee8000c1e1300 */
[----:B------:R-:W3:Y:S01]  /*d610*/  LDG.E.S8 R32, desc[UR12][R32.64] ;  /* 0x0000000c20207981 */ /* 0x000ee2000c1e1300 */
[----:B-----5:R-:W-:-:S04]  /*d620*/  LOP3.LUT R45, R45, 0xffff, RZ, 0xc0, !PT ;  /* 0x0000ffff2d2d7812 */ /* 0x020fc800078ec0ff */
[----:B------:R-:W-:-:S05]  /*d630*/  PRMT R28, R45, 0x8880, RZ ;  /* 0x000088802d1c7816 */ /* 0x000fca00000000ff */
[----:B------:R-:W-:Y:S02]  /*d640*/  IMAD.MOV R31, RZ, RZ, -R28 ;  /* 0x000000ffff1f7224 */ /* 0x000fe400078e0a1c */
[----:B------:R-:W-:-:S05]  /*d650*/  VIADD R18, R18, 0x8 ;  /* 0x0000000812127836 */ /* 0x000fca0000000000 */
[----:B------:R-:W-:Y:S01]  /*d660*/  ISETP.NE.AND P2, PT, R18, RZ, PT ;  /* 0x000000ff1200720c */ /* 0x000fe20003f45270 */
[----:B------:R-:W-:Y:S01]  /*d670*/  IMAD R16, R12, 0x8, R16 ;  /* 0x000000080c107824 */ /* 0x000fe200078e0210 */
[----:B------:R-:W-:Y:S01]  /*d680*/  LEA R15, R14, R15, 0x3 ;  /* 0x0000000f0e0f7211 */ /* 0x000fe200078e18ff */
[C---:B------:R-:W-:Y:S02]  /*d690*/  IMAD R38, R12.reuse, 0x8, R38 ;  /* 0x000000080c267824 */ /* 0x040fe400078e0226 */
[C---:B------:R-:W-:Y:S02]  /*d6a0*/  IMAD R19, R12.reuse, 0x8, R19 ;  /* 0x000000080c137824 */ /* 0x040fe400078e0213 */
[C---:B------:R-:W-:Y:S02]  /*d6b0*/  IMAD R20, R12.reuse, 0x8, R20 ;  /* 0x000000080c147824 */ /* 0x040fe400078e0214 */
[C---:B------:R-:W-:Y:S02]  /*d6c0*/  IMAD R21, R12.reuse, 0x8, R21 ;  /* 0x000000080c157824 */ /* 0x040fe400078e0215 */
[----:B------:R-:W-:-:S02]  /*d6d0*/  IMAD R22, R12, 0x8, R22 ;  /* 0x000000080c167824 */ /* 0x000fc400078e0216 */
[C---:B------:R-:W-:Y:S02]  /*d6e0*/  IMAD R23, R12.reuse, 0x8, R23 ;  /* 0x000000080c177824 */ /* 0x040fe400078e0217 */
[----:B------:R-:W-:Y:S02]  /*d6f0*/  IMAD R36, R12, 0x8, R36 ;  /* 0x000000080c247824 */ /* 0x000fe400078e0224 */
[C---:B------:R-:W-:Y:S02]  /*d700*/  IMAD R17, R14.reuse, 0x8, R17 ;  /* 0x000000080e117824 */ /* 0x040fe400078e0211 */
[C---:B------:R-:W-:Y:S02]  /*d710*/  IMAD R37, R14.reuse, 0x8, R37 ;  /* 0x000000080e257824 */ /* 0x040fe400078e0225 */
[C---:B------:R-:W-:Y:S02]  /*d720*/  IMAD R39, R14.reuse, 0x8, R39 ;  /* 0x000000080e277824 */ /* 0x040fe400078e0227 */
[----:B------:R-:W-:-:S02]  /*d730*/  IMAD R41, R14, 0x8, R41 ;  /* 0x000000080e297824 */ /* 0x000fc400078e0229 */
[C---:B------:R-:W-:Y:S02]  /*d740*/  IMAD R13, R14.reuse, 0x8, R13 ;  /* 0x000000080e0d7824 */ /* 0x040fe400078e020d */
[C---:B------:R-:W-:Y:S02]  /*d750*/  IMAD R43, R14.reuse, 0x8, R43 ;  /* 0x000000080e2b7824 */ /* 0x040fe400078e022b */
[----:B------:R-:W-:Y:S02]  /*d760*/  IMAD R11, R14, 0x8, R11 ;  /* 0x000000080e0b7824 */ /* 0x000fe400078e020b */
[----:B--2---:R-:W-:-:S05]  /*d770*/  IMAD R40, R47, R40, RZ ;  /* 0x000000282f287224 */ /* 0x004fca00078e02ff */
[----:B------:R-:W-:-:S04]  /*d780*/  ISETP.NE.AND P1, PT, R40, R31, PT ;  /* 0x0000001f2800720c */ /* 0x000fc80003f25270 */
[----:B-1----:R-:W-:Y:S01]  /*d790*/  SEL R26, RZ, 0xffffffff, !P1 ;  /* 0xffffffffff1a7807 */ /* 0x002fe20004800000 */
[----:B----4-:R-:W-:-:S05]  /*d7a0*/  IMAD R53, R53, R42, RZ ;  /* 0x0000002a35357224 */ /* 0x010fca00078e02ff */
[----:B------:R-:W-:Y:S01]  /*d7b0*/  ISETP.NE.AND P1, PT, R53, R26, PT ;  /* 0x0000001a3500720c */ /* 0x000fe20003f25270 */
[----:B------:R-:W-:-:S03]  /*d7c0*/  IMAD R51, R46, R51, RZ ;  /* 0x000000332e337224 */ /* 0x000fc600078e02ff */
[----:B------:R-:W-:-:S04]  /*d7d0*/  SEL R26, RZ, 0xffffffff, !P1 ;  /* 0xffffffffff1a7807 */ /* 0x000fc80004800000 */
        /* <DEDUP_REMOVED lines=18> */
[----:B------:R-:W-:Y:S05]  /*d900*/  BSYNC.RECONVERGENT B2 ;  /* 0x0000000000027941 */ /* 0x000fea0003800200 */
.L_x_173:
        /* <DEDUP_REMOVED lines=10> */
[C---:B0-----:R-:W-:Y:S01]  /*d9b0*/  IADD3 R12, P1, P2, R11.reuse, UR32, R8 ;  /* 0x000000200b0c7c10 */ /* 0x041fe2000fa3e008 */
[----:B------:R-:W-:Y:S01]  /*d9c0*/  VIADD R11, R11, UR4 ;  /* 0x000000040b0b7c36 */ /* 0x000fe20008000000 */
[----:B------:R-:W-:Y:S01]  /*d9d0*/  SHF.R.S32.HI R15, RZ, 0x1f, R16 ;  /* 0x0000001fff0f7819 */ /* 0x000fe20000011410 */
[C---:B------:R-:W-:Y:S01]  /*d9e0*/  VIADD R28, R16.reuse, UR5 ;  /* 0x00000005101c7c36 */ /* 0x040fe20008000000 */
[----:B------:R-:W-:Y:S02]  /*d9f0*/  IADD3 R14, P3, P4, R16, UR34, R9 ;  /* 0x00000022100e7c10 */ /* 0x000fe4000fc7e009 */
[----:B------:R-:W-:Y:S02]  /*da00*/  IADD3.X R13, PT, PT, R13, UR33, RZ, P1, P2 ;  /* 0x000000210d0d7c10 */ /* 0x000fe40008fe44ff */
[----:B------:R-:W-:-:S02]  /*da10*/  IADD3.X R15, PT, PT, R15, UR35, RZ, P3, P4 ;  /* 0x000000230f0f7c10 */ /* 0x000fc40009fe84ff */
[----:B------:R-:W-:Y:S01]  /*da20*/  SHF.R.S32.HI R17, RZ, 0x1f, R11 ;  /* 0x0000001fff117819 */ /* 0x000fe2000001140b */
[----:B------:R0:W2:Y:S01]  /*da30*/  LDG.E.S8 R22, desc[UR12][R12.64] ;  /* 0x0000000c0c167981 */ /* 0x0000a2000c1e1300 */
[C---:B------:R-:W-:Y:S01]  /*da40*/  IADD3 R16, P1, P2, R11.reuse, UR32, R8 ;  /* 0x000000200b107c10 */ /* 0x040fe2000fa3e008 */
[----:B------:R-:W-:Y:S01]  /*da50*/  VIADD R11, R11, UR4 ;  /* 0x000000040b0b7c36 */ /* 0x000fe20008000000 */
[----:B------:R-:W-:Y:S01]  /*da60*/  SHF.R.S32.HI R19, RZ, 0x1f, R28 ;  /* 0x0000001fff137819 */ /* 0x000fe2000001141c */
[----:B------:R-:W2:Y:S01]  /*da70*/  LDG.E.S8 R23, desc[UR12][R14.64] ;  /* 0x0000000c0e177981 */ /* 0x000ea2000c1e1300 */
[C---:B------:R-:W-:Y:S01]  /*da80*/  IADD3 R18, P3, P4, R28.reuse, UR34, R9 ;  /* 0x000000221c127c10 */ /* 0x040fe2000fc7e009 */
[----:B------:R-:W-:Y:S01]  /*da90*/  VIADD R28, R28, UR5 ;  /* 0x000000051c1c7c36 */ /* 0x000fe20008000000 */
[----:B------:R-:W-:Y:S02]  /*daa0*/  IADD3.X R17, PT, PT, R17, UR33, RZ, P1, P2 ;  /* 0x0000002111117c10 */ /* 0x000fe40008fe44ff */
[----:B------:R-:W-:-:S02]  /*dab0*/  SHF.R.S32.HI R21, RZ, 0x1f, R11 ;  /* 0x0000001fff157819 */ /* 0x000fc4000001140b */
[----:B------:R-:W-:Y:S01]  /*dac0*/  IADD3 R20, P1, P2, R11, UR32, R8 ;  /* 0x000000200b147c10 */ /* 0x000fe2000fa3e008 */
[----:B------:R1:W3:Y:S01]  /*dad0*/  LDG.E.S8 R26, desc[UR12][R16.64] ;  /* 0x0000000c101a7981 */ /* 0x0002e2000c1e1300 */
[----:B------:R-:W-:Y:S02]  /*dae0*/  IADD3.X R19, PT, PT, R19, UR35, RZ, P3, P4 ;  /* 0x0000002313137c10 */ /* 0x000fe40009fe84ff */
[----:B------:R-:W-:Y:S02]  /*daf0*/  IADD3.X R21, PT, PT, R21, UR33, RZ, P1, P2 ;  /* 0x0000002115157c10 */ /* 0x000fe40008fe44ff */
[----:B0-----:R-:W-:Y:S02]  /*db00*/  SHF.R.S32.HI R13, RZ, 0x1f, R28 ;  /* 0x0000001fff0d7819 */ /* 0x001fe4000001141c */
[C---:B------:R-:W-:Y:S01]  /*db10*/  IADD3 R12, P1, P2, R28.reuse, UR34, R9 ;  /* 0x000000221c0c7c10 */ /* 0x040fe2000fa3e009 */
[----:B------:R-:W3:Y:S01]  /*db20*/  LDG.E.S8 R19, desc[UR12][R18.64] ;  /* 0x0000000c12137981 */ /* 0x000ee2000c1e1300 */
[----:B------:R-:W-:Y:S01]  /*db30*/  VIADD R28, R28, UR5 ;  /* 0x000000051c1c7c36 */ /* 0x000fe20008000000 */
[----:B------:R-:W-:-:S02]  /*db40*/  IADD3 R11, PT, PT, R11, UR4, RZ ;  /* 0x000000040b0b7c10 */ /* 0x000fc4000fffe0ff */
[----:B------:R-:W-:Y:S01]  /*db50*/  IADD3.X R13, PT, PT, R13, UR35, RZ, P1, P2 ;  /* 0x000000230d0d7c10 */ /* 0x000fe20008fe44ff */
[----:B------:R-:W4:Y:S01]  /*db60*/  LDG.E.S8 R20, desc[UR12][R20.64] ;  /* 0x0000000c14147981 */ /* 0x000f22000c1e1300 */
[----:B-1----:R-:W-:Y:S02]  /*db70*/  IADD3 R16, P3, P4, R28, UR34, R9 ;  /* 0x000000221c107c10 */ /* 0x002fe4000fc7e009 */
[----:B------:R-:W-:Y:S02]  /*db80*/  IADD3 R14, P1, P2, R11, UR32, R8 ;  /* 0x000000200b0e7c10 */ /* 0x000fe4000fa3e008 */
[----:B------:R-:W-:Y:S01]  /*db90*/  SHF.R.S32.HI R28, RZ, 0x1f, R28 ;  /* 0x0000001fff1c7819 */ /* 0x000fe2000001141c */
[----:B------:R-:W4:Y:S01]  /*dba0*/  LDG.E.S8 R13, desc[UR12][R12.64] ;  /* 0x0000000c0c0d7981 */ /* 0x000f22000c1e1300 */
[----:B------:R-:W-:Y:S02]  /*dbb0*/  SHF.R.S32.HI R11, RZ, 0x1f, R11 ;  /* 0x0000001fff0b7819 */ /* 0x000fe4000001140b */
[----:B------:R-:W-:-:S02]  /*dbc0*/  IADD3.X R17, PT, PT, R28, UR35, RZ, P3, P4 ;  /* 0x000000231c117c10 */ /* 0x000fc40009fe84ff */
[----:B------:R-:W-:-:S04]  /*dbd0*/  IADD3.X R15, PT, PT, R11, UR33, RZ, P1, P2 ;  /* 0x000000210b0f7c10 */ /* 0x000fc80008fe44ff */
        /* <DEDUP_REMOVED lines=10> */
[----:B------:R-:W-:-:S04]  /*dc80*/  ISETP.NE.AND P1, PT, R26, R11, PT ;  /* 0x0000000b1a00720c */ /* 0x000fc80003f25270 */
[----:B------:R-:W-:Y:S01]  /*dc90*/  SEL R11, RZ, 0xffffffff, !P1 ;  /* 0xffffffffff0b7807 */ /* 0x000fe20004800000 */
[----:B----4-:R-:W-:-:S05]  /*dca0*/  IMAD R20, R20, R13, RZ ;  /* 0x0000000d14147224 */ /* 0x010fca00078e02ff */
[----:B------:R-:W-:-:S04]  /*dcb0*/  ISETP.NE.AND P1, PT, R20, R11, PT ;  /* 0x0000000b1400720c */ /* 0x000fc80003f25270 */
[----:B------:R-:W-:Y:S01]  /*dcc0*/  SEL R11, RZ, 0xffffffff, !P1 ;  /* 0xffffffffff0b7807 */ /* 0x000fe20004800000 */
[----:B------:R-:W-:-:S05]  /*dcd0*/  IMAD R14, R14, R17, RZ ;  /* 0x000000110e0e7224 */ /* 0x000fca00078e02ff */
[----:B------:R-:W-:-:S04]  /*dce0*/  ISETP.NE.AND P1, PT, R14, R11, PT ;  /* 0x0000000b0e00720c */ /* 0x000fc80003f25270 */
[----:B------:R-:W-:-:S09]  /*dcf0*/  SEL R45, RZ, 0x1, !P1 ;  /* 0x00000001ff2d7807 */ /* 0x000fd20004800000 */
.L_x_176:
        /* <DEDUP_REMOVED lines=8> */
[----:B-1----:R-:W-:-:S05]  /*dd80*/  IMAD R11, R10, UR4, RZ ;  /* 0x000000040a0b7c24 */ /* 0x002fca000f8e02ff */
[----:B------:R-:W-:Y:S02]  /*dd90*/  SHF.R.S32.HI R13, RZ, 0x1f, R11 ;  /* 0x0000001fff0d7819 */ /* 0x000fe4000001140b */
[C---:B--2---:R-:W-:Y:S01]  /*dda0*/  IADD3 R12, P1, P2, R11.reuse, UR32, R8 ;  /* 0x000000200b0c7c10 */ /* 0x044fe2000fa3e008 */
[----:B0-----:R-:W-:Y:S02]  /*ddb0*/  IMAD R16, R10, UR5, RZ ;  /* 0x000000050a107c24 */ /* 0x001fe4000f8e02ff */
[----:B------:R-:W-:Y:S01]  /*ddc0*/  VIADD R11, R11, UR4 ;  /* 0x000000040b0b7c36 */ /* 0x000fe20008000000 */
[----:B------:R-:W-:Y:S01]  /*ddd0*/  IADD3.X R13, PT, PT, R13, UR33, RZ, P1, P2 ;  /* 0x000000210d0d7c10 */ /* 0x000fe20008fe44ff */
[C---:B------:R-:W-:Y:S01]  /*dde0*/  VIADD R20, R16.reuse, UR5 ;  /* 0x0000000510147c36 */ /* 0x040fe20008000000 */
[----:B------:R-:W-:Y:S02]  /*ddf0*/  SHF.R.S32.HI R15, RZ, 0x1f, R16 ;  /* 0x0000001fff0f7819 */ /* 0x000fe40000011410 */
[--C-:B------:R-:W-:Y:S01]  /*de00*/  IADD3 R14, P1, P2, R16, UR34, R9.reuse ;  /* 0x00000022100e7c10 */ /* 0x100fe2000fa3e009 */
[----:B------:R-:W2:Y:S01]  /*de10*/  LDG.E.S8 R12, desc[UR12][R12.64] ;  /* 0x0000000c0c0c7981 */ /* 0x000ea2000c1e1300 */
[----:B------:R-:W-:-:S02]  /*de20*/  IADD3 R18, P3, P4, R20, UR34, R9 ;  /* 0x0000002214127c10 */ /* 0x000fc4000fc7e009 */
[----:B------:R-:W-:Y:S02]  /*de30*/  IADD3.X R15, PT, PT, R15, UR35, RZ, P1, P2 ;  /* 0x000000230f0f7c10 */ /* 0x000fe40008fe44ff */
[----:B------:R-:W-:Y:S02]  /*de40*/  IADD3 R16, P1, P2, R11, UR32, R8 ;  /* 0x000000200b107c10 */ /* 0x000fe4000fa3e008 */
[----:B------:R-:W-:Y:S02]  /*de50*/  SHF.R.S32.HI R20, RZ, 0x1f, R20 ;  /* 0x0000001fff147819 */ /* 0x000fe40000011414 */
[----:B------:R-:W-:Y:S01]  /*de60*/  SHF.R.S32.HI R11, RZ, 0x1f, R11 ;  /* 0x0000001fff0b7819 */ /* 0x000fe2000001140b */
[----:B------:R-:W2:Y:S01]  /*de70*/  LDG.E.S8 R15, desc[UR12][R14.64] ;  /* 0x0000000c0e0f7981 */ /* 0x000ea2000c1e1300 */
[----:B------:R-:W-:Y:S02]  /*de80*/  IADD3.X R19, PT, PT, R20, UR35, RZ, P3, P4 ;  /* 0x0000002314137c10 */ /* 0x000fe40009fe84ff */
[----:B------:R-:W-:-:S04]  /*de90*/  IADD3.X R17, PT, PT, R11, UR33, RZ, P1, P2 ;  /* 0x000000210b117c10 */ /* 0x000fc80008fe44ff */
[----:B------:R-:W3:Y:S04]  /*dea0*/  LDG.E.S8 R19, desc[UR12][R18.64] ;  /* 0x0000000c12137981 */ /* 0x000ee8000c1e1300 */
[----:B------:R-:W3:Y:S01]  /*deb0*/  LDG.E.S8 R16, desc[UR12][R16.64] ;  /* 0x0000000c10107981 */ /* 0x000ee2000c1e1300 */
        /* <DEDUP_REMOVED lines=10> */
.L_x_177:
        /* <DEDUP_REMOVED lines=11> */
[----:B------:R-:W-:-:S03]  /*e010*/  IADD3.X R11, PT, PT, R12, UR35, RZ, P2, P3 ;  /* 0x000000230c0b7c10 */ /* 0x000fc600097e64ff */
        /* <DEDUP_REMOVED lines=8> */
.L_x_175:
[----:B-----5:R1:W-:Y:S01]  /*e0a0*/  STG.E.U8 desc[UR12][R24.64], R45 ;  /* 0x0000002d18007986 */ /* 0x0203e2000c10110c */
[----:B------:R-:W-:-:S07]  /*e0b0*/  VIADD R3, R3, 0x80 ;  /* 0x0000008003037836 */ /* 0x000fce0000000000 */
.L_x_164:
[----:B------:R-:W-:-:S13]  /*e0c0*/  ISETP.GE.AND P0, PT, R3, UR6, PT ;  /* 0x0000000603007c0c */ /* 0x000fda000bf06270 */
[----:B------:R-:W-:Y:S05]  /*e0d0*/  @P0 BRA `(.L_x_178) ;  /* 0x0000004c00300947 */ /* 0x000fea0003800000 */
[----:B------:R-:W2:Y:S01]  /*e0e0*/  LDCU.64 UR4, c[0x0][0x390] ;  /* 0x00007200ff0477ac */ /* 0x000ea20008000a00 */
[----:B------:R-:W-:Y:S01]  /*e0f0*/  IMAD.MOV.U32 R8, RZ, RZ, RZ ;  /* 0x000000ffff087224 */ /* 0x000fe200078e00ff */
[----:B------:R-:W-:Y:S01]  /*e100*/  ISETP.NE.AND P0, PT, R2, RZ, PT ;  /* 0x000000ff0200720c */ /* 0x000fe20003f05270 */
[----:B------:R-:W-:Y:S01]  /*e110*/  IMAD.MOV.U32 R9, RZ, RZ, R3 ;  /* 0x000000ffff097224 */ /* 0x000fe200078e0003 */
[----:B------:R-:W5:Y:S01]  /*e120*/  LDCU UR7, c[0x0][0x38c] ;  /* 0x00007180ff0777ac */ /* 0x000f620008000800 */
[----:B------:R-:W1:Y:S01]  /*e130*/  LDCU.64 UR14, c[0x0][0x4b8] ;  /* 0x00009700ff0e77ac */ /* 0x000e620008000a00 */
[----:B--2---:R-:W-:Y:S01]  /*e140*/  IMAD.HI.U32 R10, R3, UR4, R8 ;  /* 0x00000004030a7c27 */ /* 0x004fe2000f8e0008 */
[----:B------:R-:W2:Y:S04]  /*e150*/  LDCU UR4, c[0x0][0x4c0] ;  /* 0x00009800ff0477ac */ /* 0x000ea80008000800 */
[----:B------:R-:W-:-:S04]  /*e160*/  SHF.R.U32.HI R11, RZ, UR5, R10 ;  /* 0x00000005ff0b7c19 */ /* 0x000fc8000801160a */
[----:B------:R-:W-:-:S05]  /*e170*/  IADD3 R8, PT, PT, -R11, RZ, RZ ;  /* 0x000000ff0b087210 */ /* 0x000fca0007ffe1ff */
[----:B-----5:R-:W-:-:S04]  /*e180*/  IMAD R9, R8, UR7, R3 ;  /* 0x0000000708097c24 */ /* 0x020fc8000f8e0203 */
[C---:B-1----:R-:W-:Y:S02]  /*e190*/  IMAD R25, R9.reuse, UR14, RZ ;  /* 0x0000000e09197c24 */ /* 0x042fe4000f8e02ff */
        /* <DEDUP_REMOVED lines=322> */
[----:B------:R-:W1:Y:S08]  /*f5c0*/  @P0 LDC.64 R18, c[0x0][0x5d8] ;  /* 0x00017600ff120b82 */ /* 0x000e700000000a00 */
[----:B------:R-:W4:Y:S01]  /*f5d0*/  @P0 LDC R16, c[0x0][0x5e0] ;  /* 0x00017800ff100b82 */ /* 0x000f220000000800 */
[----:B-----5:R-:W-:-:S05]  /*f5e0*/  @P0 IMAD.HI.U32 R10, R13, R14, R12 ;  /* 0x0000000e0d0a0227 */ /* 0x020fca00078e000c */
[----:B------:R-:W-:Y:S01]  /*f5f0*/  @P0 SHF.R.U32.HI R10, RZ, R15, R10 ;  /* 0x0000000fff0a0219 */ /* 0x000fe2000001160a */
[----:B------:R-:W-:-:S03]  /*f600*/  IMAD.MOV R15, RZ, RZ, -R13 ;  /* 0x000000ffff0f7224 */ /* 0x000fc600078e0a0d */
[----:B------:R-:W-:Y:S01]  /*f610*/  @P0 IADD3 R12, PT, PT, -R10, RZ, RZ ;  /* 0x000000ff0a0c0210 */ /* 0x000fe20007ffe1ff */
[----:B------:R-:W-:-:S04]  /*f620*/  IMAD R10, R15, UR14, R11 ;  /* 0x0000000e0f0a7c24 */ /* 0x000fc8000f8e020b */
[----:B0-----:R-:W-:Y:S02]  /*f630*/  @P0 IMAD R12, R17, R12, R13 ;  /* 0x0000000c110c0224 */ /* 0x001fe400078e020d */
[C---:B--2---:R-:W-:Y:S02]  /*f640*/  IMAD R25, R10.reuse, UR5, R25 ;  /* 0x000000050a197c24 */ /* 0x044fe4000f8e0219 */
[C---:B---3--:R-:W-:Y:S02]  /*f650*/  IMAD R8, R10.reuse, UR32, R8 ;  /* 0x000000200a087c24 */ /* 0x048fe4000f8e0208 */
[----:B------:R-:W-:Y:S02]  /*f660*/  IMAD R9, R10, UR33, R9 ;  /* 0x000000210a097c24 */ /* 0x000fe4000f8e0209 */
[C---:B-1----:R-:W-:Y:S02]  /*f670*/  @P0 IMAD R25, R12.reuse, R18, R25 ;  /* 0x000000120c190224 */ /* 0x042fe400078e0219 */
[----:B------:R-:W-:-:S02]  /*f680*/  @P0 IMAD R8, R12, R19, R8 ;  /* 0x000000130c080224 */ /* 0x000fc400078e0208 */
[----:B----4-:R-:W-:-:S07]  /*f690*/  @P0 IMAD R9, R12, R16, R9 ;  /* 0x000000100c090224 */ /* 0x010fce00078e0209 */
.L_x_179:
        /* <DEDUP_REMOVED lines=22> */
[C---:B------:R-:W-:Y:S02]  /*f800*/  IMAD R21, R12.reuse, 0x5, RZ ;  /* 0x000000050c157824 */ /* 0x040fe400078e02ff */
[----:B------:R-:W-:-:S02]  /*f810*/  IMAD R22, R12, 0x6, RZ ;  /* 0x000000060c167824 */ /* 0x000fc400078e02ff */
[----:B------:R-:W-:Y:S02]  /*f820*/  IMAD R23, R12, 0x7, RZ ;  /* 0x000000070c177824 */ /* 0x000fe400078e02ff */
[C---:B---3--:R-:W-:Y:S02]  /*f830*/  IMAD.SHL.U32 R17, R14.reuse, 0x2, RZ ;  /* 0x000000020e117824 */ /* 0x048fe400078e00ff */
[C---:B------:R-:W-:Y:S02]  /*f840*/  IMAD R37, R14.reuse, 0x3, RZ ;  /* 0x000000030e257824 */ /* 0x040fe400078e02ff */
[C---:B------:R-:W-:Y:S02]  /*f850*/  IMAD.SHL.U32 R39, R14.reuse, 0x4, RZ ;  /* 0x000000040e277824 */ /* 0x040fe400078e00ff */
[C---:B------:R-:W-:Y:S02]  /*f860*/  IMAD R41, R14.reuse, 0x5, RZ ;  /* 0x000000050e297824 */ /* 0x040fe400078e02ff */
[----:B------:R-:W-:-:S02]  /*f870*/  IMAD R13, R14, 0x6, RZ ;  /* 0x000000060e0d7824 */ /* 0x000fc400078e02ff */
[----:B------:R-:W-:-:S07]  /*f880*/  IMAD R43, R14, 0x7, RZ ;  /* 0x000000070e2b7824 */ /* 0x000fce00078e02ff */
.L_x_181:
        /* <DEDUP_REMOVED lines=65> */
[----:B------:R-:W-:-:S04]  /*fca0*/  PRMT R28, R45, 0x8880, RZ ;  /* 0x000088802d1c7816 */ /* 0x000fc800000000ff */
[----:B------:R-:W-:Y:S01]  /*fcb0*/  IADD3 R31, PT, PT, -R28, RZ, RZ ;  /* 0x000000ff1c1f7210 */ /* 0x000fe20007ffe1ff */
        /* <DEDUP_REMOVED lines=44> */
.L_x_180:
        /* <DEDUP_REMOVED lines=34> */
[----:B------:R-:W-:-:S02]  /*101a0*/  VIADD R28, R28, UR5 ;  /* 0x000000051c1c7c36 */ /* 0x000fc40008000000 */
[----:B------:R-:W-:Y:S01]  /*101b0*/  VIADD R11, R11, UR4 ;  /* 0x000000040b0b7c36 */ /* 0x000fe20008000000 */
        /* <DEDUP_REMOVED lines=12> */
[----:B------:R-:W-:-:S04]  /*10280*/  PRMT R11, R45, 0x8880, RZ ;  /* 0x000088802d0b7816 */ /* 0x000fc800000000ff */
[----:B------:R-:W-:Y:S01]  /*10290*/  IADD3 R11, PT, PT, -R11, RZ, RZ ;  /* 0x000000ff0b0b7210 */ /* 0x000fe20007ffe1ff */
        /* <DEDUP_REMOVED lines=13> */
.L_x_183:
        /* <DEDUP_REMOVED lines=38> */
.L_x_184:
        /* <DEDUP_REMOVED lines=20> */
.L_x_182:
[----:B-----5:R2:W-:Y:S01]  /*10710*/  STG.E.U8 desc[UR12][R24.64], R45 ;  /* 0x0000002d18007986 */ /* 0x0205e2000c10110c */
[----:B------:R-:W-:-:S07]  /*10720*/  VIADD R3, R3, 0x80 ;  /* 0x0000008003037836 */ /* 0x000fce0000000000 */
.L_x_171:
[----:B------:R-:W-:-:S13]  /*10730*/  ISETP.GE.AND P0, PT, R3, UR6, PT ;  /* 0x0000000603007c0c */ /* 0x000fda000bf06270 */
[----:B------:R-:W-:Y:S05]  /*10740*/  @P0 BRA `(.L_x_185) ;  /* 0x0000004c00340947 */ /* 0x000fea0003800000 */
[----:B------:R-:W5:Y:S01]  /*10750*/  LDCU.64 UR4, c[0x0][0x390] ;  /* 0x00007200ff0477ac */ /* 0x000f620008000a00 */
[----:B-1----:R-:W-:Y:S01]  /*10760*/  IMAD.MOV.U32 R8, RZ, RZ, RZ ;  /* 0x000000ffff087224 */ /* 0x002fe200078e00ff */
[----:B------:R-:W-:Y:S01]  /*10770*/  ISETP.NE.AND P0, PT, R2, RZ, PT ;  /* 0x000000ff0200720c */ /* 0x000fe20003f05270 */
[----:B------:R-:W-:Y:S01]  /*10780*/  IMAD.MOV.U32 R9, RZ, RZ, R3 ;  /* 0x000000ffff097224 */ /* 0x000fe200078e0003 */
[----:B------:R-:W1:Y:S01]  /*10790*/  LDCU UR7, c[0x0][0x38c] ;  /* 0x00007180ff0777ac */ /* 0x000e620008000800 */
[----:B------:R-:W2:Y:S01]  /*107a0*/  LDCU.64 UR14, c[0x0][0x4b8] ;  /* 0x00009700ff0e77ac */ /* 0x000ea20008000a00 */
[----:B-----5:R-:W-:Y:S01]  /*107b0*/  IMAD.HI.U32 R10, R3, UR4, R8 ;  /* 0x00000004030a7c27 */ /* 0x020fe2000f8e0008 */
[----:B------:R-:W5:Y:S04]  /*107c0*/  LDCU UR4, c[0x0][0x4c0] ;  /* 0x00009800ff0477ac */ /* 0x000f680008000800 */
[----:B------:R-:W-:-:S05]  /*107d0*/  SHF.R.U32.HI R11, RZ, UR5, R10 ;  /* 0x00000005ff0b7c19 */ /* 0x000fca000801160a */
[----:B------:R-:W-:-:S04]  /*107e0*/  IMAD.MOV R8, RZ, RZ, -R11 ;  /* 0x000000ffff087224 */ /* 0x000fc800078e0a0b */
[----:B-1----:R-:W-:-:S04]  /*107f0*/  IMAD R9, R8, UR7, R3 ;  /* 0x0000000708097c24 */ /* 0x002fc8000f8e0203 */
[C---:B--2---:R-:W-:Y:S02]  /*10800*/  IMAD R25, R9.reuse, UR14, RZ ;  /* 0x0000000e09197c24 */ /* 0x044fe4000f8e02ff */
[C---:B------:R-:W-:Y:S02]  /*10810*/  IMAD R8, R9.reuse, UR15, RZ ;  /* 0x0000000f09087c24 */ /* 0x040fe4000f8e02ff */
[----:B-----5:R-:W-:Y:S01]  /*10820*/  IMAD R9, R9, UR4, RZ ;  /* 0x0000000409097c24 */ /* 0x020fe2000f8e02ff */
        /* <DEDUP_REMOVED lines=8> */
[----:B--2---:R-:W-:-:S04]  /*108b0*/  SHF.R.U32.HI R13, RZ, UR4, R12 ;  /* 0x00000004ff0d7c19 */ /* 0x004fc8000801160c */
[----:B------:R-:W-:-:S05]  /*108c0*/  IADD3 R10, PT, PT, -R13, RZ, RZ ;  /* 0x000000ff0d0a7210 */ /* 0x000fca0007ffe1ff */
        /* <DEDUP_REMOVED lines=324> */
.L_x_186:
[----:B------:R-:W1:Y:S02]  /*11d10*/  LDCU.64 UR4, c[0x0][0x5e8] ;  /* 0x0000bd00ff0477ac */ /* 0x000e640008000a00 */
[----:B-1----:R-:W-:-:S05]  /*11d20*/  IADD3 R24, P0, PT, R25, UR4, RZ ;  /* 0x0000000419187c10 */ /* 0x002fca000ff1e0ff */
[----:B------:R-:W-:-:S05]  /*11d30*/  IMAD.X R25, RZ, RZ, UR5, P0 ;  /* 0x00000005ff197e24 */ /* 0x000fca00080e06ff */
[----:B------:R1:W5:Y:S01]  /*11d40*/  LDG.E.U8 R45, desc[UR12][R24.64] ;  /* 0x0000000c182d7981 */ /* 0x000362000c1e1100 */
[----:B------:R-:W-:Y:S01]  /*11d50*/  ISETP.GE.U32.AND P1, PT, R0, 0x8, PT ;  /* 0x000000080000780c */ /* 0x000fe20003f26070 */
[----:B------:R-:W-:Y:S01]  /*11d60*/  HFMA2 R10, -RZ, RZ, 0, 0 ;  /* 0x00000000ff0a7431 */ /* 0x000fe200000001ff */
        /* <DEDUP_REMOVED lines=25> */
.L_x_188:
[----:B------:R-:W-:Y:S02]  /*11f00*/  SHF.R.S32.HI R26, RZ, 0x1f, R11 ;  /* 0x0000001fff1a7819 */ /* 0x000fe4000001140b */
[----:B----4-:R-:W-:Y:S02]  /*11f10*/  IADD3 R30, P1, P2, R11, UR16, R8 ;  /* 0x000000100b1e7c10 */ /* 0x010fe4000fa3e008 */
        /* <DEDUP_REMOVED lines=67> */
[C---:B------:R-:W-:Y:S01]  /*12350*/  IMAD R38, R12.reuse, 0x8, R38 ;  /* 0x000000080c267824 */ /* 0x040fe200078e0226 */
[C---:B------:R-:W-:Y:S01]  /*12360*/  LEA R16, R12.reuse, R16, 0x3 ;  /* 0x000000100c107211 */ /* 0x040fe200078e18ff */
[----:B------:R-:W-:Y:S01]  /*12370*/  IMAD R19, R12, 0x8, R19 ;  /* 0x000000080c137824 */ /* 0x000fe200078e0213 */
[----:B------:R-:W-:Y:S01]  /*12380*/  LEA R41, R14, R41, 0x3 ;  /* 0x000000290e297211 */ /* 0x000fe200078e18ff */
[C---:B------:R-:W-:Y:S02]  /*12390*/  IMAD R20, R12.reuse, 0x8, R20 ;  /* 0x000000080c147824 */ /* 0x040fe400078e0214 */
[C---:B------:R-:W-:Y:S02]  /*123a0*/  IMAD R21, R12.reuse, 0x8, R21 ;  /* 0x000000080c157824 */ /* 0x040fe400078e0215 */
[C---:B------:R-:W-:Y:S02]  /*123b0*/  IMAD R22, R12.reuse, 0x8, R22 ;  /* 0x000000080c167824 */ /* 0x040fe400078e0216 */
[----:B------:R-:W-:-:S02]  /*123c0*/  IMAD R23, R12, 0x8, R23 ;  /* 0x000000080c177824 */ /* 0x000fc400078e0217 */
[----:B------:R-:W-:Y:S02]  /*123d0*/  IMAD R36, R12, 0x8, R36 ;  /* 0x000000080c247824 */ /* 0x000fe400078e0224 */
[C---:B------:R-:W-:Y:S02]  /*123e0*/  IMAD R15, R14.reuse, 0x8, R15 ;  /* 0x000000080e0f7824 */ /* 0x040fe400078e020f */
[C---:B------:R-:W-:Y:S02]  /*123f0*/  IMAD R17, R14.reuse, 0x8, R17 ;  /* 0x000000080e117824 */ /* 0x040fe400078e0211 */
[C---:B------:R-:W-:Y:S02]  /*12400*/  IMAD R37, R14.reuse, 0x8, R37 ;  /* 0x000000080e257824 */ /* 0x040fe400078e0225 */
[C---:B------:R-:W-:Y:S02]  /*12410*/  IMAD R39, R14.reuse, 0x8, R39 ;  /* 0x000000080e277824 */ /* 0x040fe400078e0227 */
[----:B------:R-:W-:-:S02]  /*12420*/  IMAD R13, R14, 0x8, R13 ;  /* 0x000000080e0d7824 */ /* 0x000fc400078e020d */
        /* <DEDUP_REMOVED lines=28> */
.L_x_187:
        /* <DEDUP_REMOVED lines=63> */
.L_x_190:
        /* <DEDUP_REMOVED lines=11> */
[----:B0-----:R-:W-:Y:S01]  /*12a90*/  IMAD R16, R10, UR5, RZ ;  /* 0x000000050a107c24 */ /* 0x001fe2000f8e02ff */
[----:B------:R-:W-:Y:S02]  /*12aa0*/  IADD3 R11, PT, PT, R11, UR4, RZ ;  /* 0x000000040b0b7c10 */ /* 0x000fe4000fffe0ff */
        /* <DEDUP_REMOVED lines=25> */
.L_x_191:
        /* <DEDUP_REMOVED lines=20> */
.L_x_189:
[----:B-----5:R2:W-:Y:S01]  /*12d80*/  STG.E.U8 desc[UR12][R24.64], R45 ;  /* 0x0000002d18007986 */ /* 0x0205e2000c10110c */
[----:B------:R-:W-:-:S07]  /*12d90*/  VIADD R3, R3, 0x80 ;  /* 0x0000008003037836 */ /* 0x000fce0000000000 */
.L_x_178:
[----:B------:R-:W-:-:S13]  /*12da0*/  ISETP.GE.AND P0, PT, R3, UR6, PT ;  /* 0x0000000603007c0c */ /* 0x000fda000bf06270 */
[----:B------:R-:W-:Y:S05]  /*12db0*/  @P0 BREAK.RELIABLE B0 ;  /* 0x0000000000000942 */ /* 0x000fea0003800100 */
[----:B------:R-:W-:Y:S05]  /*12dc0*/  @P0 BRA `(.L_x_192) ;  /* 0x0000004c00380947 */ /* 0x000fea0003800000 */
[----:B------:R-:W5:Y:S01]  /*12dd0*/  LDCU.64 UR4, c[0x0][0x390] ;  /* 0x00007200ff0477ac */ /* 0x000f620008000a00 */
[----:B------:R-:W-:Y:S01]  /*12de0*/  IMAD.MOV.U32 R8, RZ, RZ, RZ ;  /* 0x000000ffff087224 */ /* 0x000fe200078e00ff */
[----:B------:R-:W-:Y:S01]  /*12df0*/  ISETP.NE.AND P0, PT, R2, RZ, PT ;  /* 0x000000ff0200720c */ /* 0x000fe20003f05270 */
[----:B------:R-:W-:Y:S01]  /*12e00*/  IMAD.MOV.U32 R9, RZ, RZ, R3 ;  /* 0x000000ffff097224 */ /* 0x000fe200078e0003 */
[----:B------:R-:W0:Y:S01]  /*12e10*/  LDCU UR7, c[0x0][0x38c] ;  /* 0x00007180ff0777ac */ /* 0x000e220008000800 */
[----:B------:R-:W1:Y:S01]  /*12e20*/  LDCU.64 UR14, c[0x0][0x4b8] ;  /* 0x00009700ff0e77ac */ /* 0x000e620008000a00 */
[----:B-----5:R-:W-:Y:S01]  /*12e30*/  IMAD.HI.U32 R10, R3, UR4, R8 ;  /* 0x00000004030a7c27 */ /* 0x020fe2000f8e0008 */
[----:B------:R-:W5:Y:S04]  /*12e40*/  LDCU UR4, c[0x0][0x4c0] ;  /* 0x00009800ff0477ac */ /* 0x000f680008000800 */
[----:B------:R-:W-:-:S05]  /*12e50*/  SHF.R.U32.HI R11, RZ, UR5, R10 ;  /* 0x00000005ff0b7c19 */ /* 0x000fca000801160a */
[----:B------:R-:W-:-:S04]  /*12e60*/  IMAD.MOV R8, RZ, RZ, -R11 ;  /* 0x000000ffff087224 */ /* 0x000fc800078e0a0b */
[----:B0-----:R-:W-:-:S04]  /*12e70*/  IMAD R9, R8, UR7, R3 ;  /* 0x0000000708097c24 */ /* 0x001fc8000f8e0203 */
[C---:B-12---:R-:W-:Y:S02]  /*12e80*/  IMAD R25, R9.reuse, UR14, RZ ;  /* 0x0000000e09197c24 */ /* 0x046fe4000f8e02ff */
[C---:B------:R-:W-:Y:S02]  /*12e90*/  IMAD R8, R9.reuse, UR15, RZ ;  /* 0x0000000f09087c24 */ /* 0x040fe4000f8e02ff */
[----:B-----5:R-:W-:Y:S01]  /*12ea0*/  IMAD R9, R9, UR4, RZ ;  /* 0x0000000409097c24 */ /* 0x020fe2000f8e02ff */
        /* <DEDUP_REMOVED lines=334> */
.L_x_193:
[----:B------:R-:W0:Y:S02]  /*14390*/  LDCU.64 UR4, c[0x0][0x5e8] ;  /* 0x0000bd00ff0477ac */ /* 0x000e240008000a00 */
[----:B0-----:R-:W-:-:S05]  /*143a0*/  IADD3 R24, P0, PT, R25, UR4, RZ ;  /* 0x0000000419187c10 */ /* 0x001fca000ff1e0ff */
[----:B------:R-:W-:-:S05]  /*143b0*/  IMAD.X R25, RZ, RZ, UR5, P0 ;  /* 0x00000005ff197e24 */ /* 0x000fca00080e06ff */
[----:B------:R0:W5:Y:S01]  /*143c0*/  LDG.E.U8 R45, desc[UR12][R24.64] ;  /* 0x0000000c182d7981 */ /* 0x000162000c1e1100 */
[----:B------:R-:W-:Y:S01]  /*143d0*/  ISETP.GE.U32.AND P1, PT, R0, 0x8, PT ;  /* 0x000000080000780c */ /* 0x000fe20003f26070 */
[----:B------:R-:W-:Y:S01]  /*143e0*/  IMAD.MOV.U32 R10, RZ, RZ, RZ ;  /* 0x000000ffff0a7224 */ /* 0x000fe200078e00ff */
[----:B------:R-:W-:-:S11]  /*143f0*/  ISETP.NE.AND P0, PT, R5, RZ, PT ;  /* 0x000000ff0500720c */ /* 0x000fd60003f05270 */
[----:B0-----:R-:W-:Y:S05]  /*14400*/  @!P1 BRA `(.L_x_194) ;  /* 0x0000000800189947 */ /* 0x001fea0003800000 */
[----:B------:R-:W0:Y:S01]  /*14410*/  LDC R12, c[0x0][0x608] ;  /* 0x00018200ff0c7b82 */ /* 0x000e220000000800 */
[----:B------:R-:W1:Y:S01]  /*14420*/  LDCU UR4, c[0x0][0x604] ;  /* 0x0000c080ff0477ac */ /* 0x000e620008000800 */
[----:B------:R-:W-:Y:S01]  /*14430*/  LOP3.LUT R10, R0, 0x7ffffff8, RZ, 0xc0, !PT ;  /* 0x7ffffff8000a7812 */ /* 0x000fe200078ec0ff */
[----:B------:R-:W-:Y:S01]  /*14440*/  HFMA2 R36, -RZ, RZ, 0, 0 ;  /* 0x00000000ff247431 */ /* 0x000fe200000001ff */
[----:B------:R-:W-:Y:S01]  /*14450*/  BSSY.RECONVERGENT B2, `(.L_x_194) ;  /* 0x0000081000027945 */ /* 0x000fe20003800200 */
[----:B------:R-:W2:Y:S01]  /*14460*/  LDCU UR5, c[0x0][0x608] ;  /* 0x0000c100ff0577ac */ /* 0x000ea20008000800 */
[----:B------:R-:W-:Y:S02]  /*14470*/  IMAD.MOV.U32 R11, RZ, RZ, RZ ;  /* 0x000000ffff0b7224 */ /* 0x000fe400078e00ff */
[----:B------:R-:W3:Y:S01]  /*14480*/  LDC R14, c[0x0][0x604] ;  /* 0x00018100ff0e7b82 */ /* 0x000ee20000000800 */
[----:B------:R-:W-:Y:S02]  /*14490*/  IMAD.MOV R18, RZ, RZ, -R10 ;  /* 0x000000ffff127224 */ /* 0x000fe400078e0a0a */
[----:B-1----:R-:W-:-:S02]  /*144a0*/  IMAD.U32 R15, RZ, RZ, UR4 ;  /* 0x00000004ff0f7e24 */ /* 0x002fc4000f8e00ff */
[----:B--2---:R-:W-:Y:S02]  /*144b0*/  IMAD.U32 R16, RZ, RZ, UR5 ;  /* 0x00000005ff107e24 */ /* 0x004fe4000f8e00ff */
[C---:B0-----:R-:W-:Y:S02]  /*144c0*/  IMAD.SHL.U32 R38, R12.reuse, 0x2, RZ ;  /* 0x000000020c267824 */ /* 0x041fe400078e00ff */
        /* <DEDUP_REMOVED lines=11> */
.L_x_195:
        /* <DEDUP_REMOVED lines=111> */
.L_x_194:
[----:B------:R-:W-:Y:S05]  /*14c70*/  @!P0 BRA `(.L_x_196) ;  /* 0x0000000400e08947 */ /* 0x000fea0003800000 */
[----:B------:R-:W-:Y:S02]  /*14c80*/  ISETP.GE.U32.AND P1, PT, R5, 0x4, PT ;  /* 0x000000040500780c */ /* 0x000fe40003f26070 */
[----:B------:R-:W-:-:S11]  /*14c90*/  ISETP.NE.AND P0, PT, R4, RZ, PT ;  /* 0x000000ff0400720c */ /* 0x000fd60003f05270 */
[----:B------:R-:W-:Y:S05]  /*14ca0*/  @!P1 BRA `(.L_x_197) ;  /* 0x0000000000ec9947 */ /* 0x000fea0003800000 */
[----:B------:R-:W0:Y:S01]  /*14cb0*/  LDCU UR4, c[0x0][0x604] ;  /* 0x0000c080ff0477ac */ /* 0x000e220008000800 */
[----:B------:R-:W1:Y:S01]  /*14cc0*/  LDCU UR5, c[0x0][0x608] ;  /* 0x0000c100ff0577ac */ /* 0x000e620008000800 */
[----:B------:R-:W2:Y:S01]  /*14cd0*/  LDCU.128 UR32, c[0x0][0x5f0] ;  /* 0x0000be00ff2077ac */ /* 0x000ea20008000c00 */
[C---:B0-----:R-:W-:Y:S02]  /*14ce0*/  IMAD R11, R10.reuse, UR4, RZ ;  /* 0x000000040a0b7c24 */ /* 0x041fe4000f8e02ff */
[----:B-1----:R-:W-:-:S03]  /*14cf0*/  IMAD R16, R10, UR5, RZ ;  /* 0x000000050a107c24 */ /* 0x002fc6000f8e02ff */
[----:B------:R-:W-:Y:S02]  /*14d00*/  SHF.R.S32.HI R13, RZ, 0x1f, R11 ;  /* 0x0000001fff0d7819 */ /* 0x000fe4000001140b */
[C---:B--2---:R-:W-:Y:S01]  /*14d10*/  IADD3 R12, P1, P2, R11.reuse, UR32, R8 ;  /* 0x000000200b0c7c10 */ /* 0x044fe2000fa3e008 */
        /* <DEDUP_REMOVED lines=52> */
.L_x_197:
[----:B------:R-:W-:Y:S05]  /*15060*/  @!P0 BRA `(.L_x_196) ;  /* 0x0000000000e48947 */ /* 0x000fea0003800000 */
[----:B------:R-:W-:Y:S02]  /*15070*/  ISETP.NE.AND P1, PT, R6, RZ, PT ;  /* 0x000000ff0600720c */ /* 0x000fe40003f25270 */
[----:B------:R-:W-:-:S04]  /*15080*/  LOP3.LUT R11, R0, 0x1, RZ, 0xc0, !PT ;  /* 0x00000001000b7812 */ /* 0x000fc800078ec0ff */
[----:B------:R-:W-:-:S07]  /*15090*/  ISETP.NE.U32.AND P0, PT, R11, 0x1, PT ;  /* 0x000000010b00780c */ /* 0x000fce0003f05070 */
[----:B------:R-:W-:Y:S06]  /*150a0*/  @!P1 BRA `(.L_x_198) ;  /* 0x0000000000849947 */ /* 0x000fec0003800000 */
[----:B------:R-:W0:Y:S01]  /*150b0*/  LDCU UR4, c[0x0][0x604] ;  /* 0x0000c080ff0477ac */ /* 0x000e220008000800 */
[----:B------:R-:W1:Y:S01]  /*150c0*/  LDCU.128 UR32, c[0x0][0x5f0] ;  /* 0x0000be00ff2077ac */ /* 0x000e620008000c00 */
[----:B------:R-:W2:Y:S01]  /*150d0*/  LDCU UR5, c[0x0][0x608] ;  /* 0x0000c100ff0577ac */ /* 0x000ea20008000800 */
[----:B0-----:R-:W-:-:S05]  /*150e0*/  IMAD R11, R10, UR4, RZ ;  /* 0x000000040a0b7c24 */ /* 0x001fca000f8e02ff */
[----:B------:R-:W-:Y:S02]  /*150f0*/  SHF.R.S32.HI R13, RZ, 0x1f, R11 ;  /* 0x0000001fff0d7819 */ /* 0x000fe4000001140b */
[C---:B-1----:R-:W-:Y:S01]  /*15100*/  IADD3 R12, P1, P2, R11.reuse, UR32, R8 ;  /* 0x000000200b0c7c10 */ /* 0x042fe2000fa3e008 */
[----:B--2---:R-:W-:Y:S02]  /*15110*/  IMAD R16, R10, UR5, RZ ;  /* 0x000000050a107c24 */ /* 0x004fe4000f8e02ff */
        /* <DEDUP_REMOVED lines=25> */
[----:B------:R-:W-:-:S09]  /*152b0*/  SEL R45, RZ, 0x1, !P1 ;  /* 0x00000001ff2d7807 */ /* 0x000fd20004800000 */
.L_x_198:
[----:B------:R-:W-:Y:S05]  /*152c0*/  @P0 BRA `(.L_x_196) ;  /* 0x00000000004c0947 */ /* 0x000fea0003800000 */
[----:B------:R-:W0:Y:S01]  /*152d0*/  LDCU UR4, c[0x0][0x604] ;  /* 0x0000c080ff0477ac */ /* 0x000e220008000800 */
[----:B------:R-:W1:Y:S01]  /*152e0*/  LDCU UR5, c[0x0][0x608] ;  /* 0x0000c100ff0577ac */ /* 0x000e620008000800 */
[----:B------:R-:W2:Y:S01]  /*152f0*/  LDCU.128 UR32, c[0x0][0x5f0] ;  /* 0x0000be00ff2077ac */ /* 0x000ea20008000c00 */
[C---:B0-----:R-:W-:Y:S02]  /*15300*/  IMAD R11, R10.reuse, UR4, RZ ;  /* 0x000000040a0b7c24 */ /* 0x041fe4000f8e02ff */
[----:B-1----:R-:W-:-:S03]  /*15310*/  IMAD R12, R10, UR5, RZ ;  /* 0x000000050a0c7c24 */ /* 0x002fc6000f8e02ff */
[----:B--2---:R-:W-:Y:S02]  /*15320*/  IADD3 R8, P0, P1, R11, UR32, R8 ;  /* 0x000000200b087c10 */ /* 0x004fe4000f91e008 */
        /* <DEDUP_REMOVED lines=13> */
.L_x_196:
[----:B-----5:R0:W-:Y:S01]  /*15400*/  STG.E.U8 desc[UR12][R24.64], R45 ;  /* 0x0000002d18007986 */ /* 0x0201e2000c10110c */
[----:B------:R-:W-:-:S07]  /*15410*/  VIADD R3, R3, 0x80 ;  /* 0x0000008003037836 */ /* 0x000fce0000000000 */
.L_x_185:
[----:B------:R-:W-:-:S13]  /*15420*/  ISETP.GE.AND P0, PT, R3, UR6, PT ;  /* 0x0000000603007c0c */ /* 0x000fda000bf06270 */
[----:B------:R-:W-:Y:S05]  /*15430*/  @P0 BREAK.RELIABLE B0 ;  /* 0x0000000000000942 */ /* 0x000fea0003800100 */
[----:B------:R-:W-:Y:S05]  /*15440*/  @P0 BRA `(.L_x_192) ;  /* 0x0000002400980947 */ /* 0x000fea0003800000 */
[----:B0--34-:R-:W-:Y:S05]  /*15450*/  BSYNC.RELIABLE B0 ;  /* 0x0000000000007941 */ /* 0x019fea0003800100 */
.L_x_156:
[----:B------:R-:W0:Y:S01]  /*15460*/  LDCU.64 UR4, c[0x0][0x390] ;  /* 0x00007200ff0477ac */ /* 0x000e220008000a00 */
[----:B-1----:R-:W-:Y:S01]  /*15470*/  IMAD.MOV.U32 R8, RZ, RZ, RZ ;  /* 0x000000ffff087224 */ /* 0x002fe200078e00ff */
[----:B------:R-:W-:Y:S01]  /*15480*/  ISETP.NE.AND P0, PT, R2, RZ, PT ;  /* 0x000000ff0200720c */ /* 0x000fe20003f05270 */
[----:B------:R-:W-:Y:S01]  /*15490*/  IMAD.MOV.U32 R9, RZ, RZ, R3 ;  /* 0x000000ffff097224 */ /* 0x000fe200078e0003 */
[----:B------:R-:W1:Y:S01]  /*154a0*/  LDCU UR7, c[0x0][0x38c] ;  /* 0x00007180ff0777ac */ /* 0x000e620008000800 */
[----:B------:R-:W2:Y:S01]  /*154b0*/  LDCU.64 UR14, c[0x0][0x4b8] ;  /* 0x00009700ff0e77ac */ /* 0x000ea20008000a00 */
[----:B0-----:R-:W-:Y:S01]  /*154c0*/  IMAD.HI.U32 R10, R3, UR4, R8 ;  /* 0x00000004030a7c27 */ /* 0x001fe2000f8e0008 */
[----:B------:R-:W0:Y:S04]  /*154d0*/  LDCU UR4, c[0x0][0x4c0] ;  /* 0x00009800ff0477ac */ /* 0x000e280008000800 */
[----:B------:R-:W-:-:S05]  /*154e0*/  SHF.R.U32.HI R11, RZ, UR5, R10 ;  /* 0x00000005ff0b7c19 */ /* 0x000fca000801160a */
[----:B------:R-:W-:-:S04]  /*154f0*/  IMAD.MOV R8, RZ, RZ, -R11 ;  /* 0x000000ffff087224 */ /* 0x000fc800078e0a0b */
[----:B-1----:R-:W-:-:S04]  /*15500*/  IMAD R9, R8, UR7, R3 ;  /* 0x0000000708097c24 */ /* 0x002fc8000f8e0203 */
[C---:B--2---:R-:W-:Y:S02]  /*15510*/  IMAD R25, R9.reuse, UR14, RZ ;  /* 0x0000000e09197c24 */ /* 0x044fe4000f8e02ff */
[C---:B------:R-:W-:Y:S02]  /*15520*/  IMAD R8, R9.reuse, UR15, RZ ;  /* 0x0000000f09087c24 */ /* 0x040fe4000f8e02ff */
[----:B0-----:R-:W-:Y:S01]  /*15530*/  IMAD R9, R9, UR4, RZ ;  /* 0x0000000409097c24 */ /* 0x001fe2000f8e02ff */
        /* <DEDUP_REMOVED lines=314> */
[----:B------:R-:W3:Y:S01]  /*168e0*/  @P0 LDC.64 R14, c[0x0][0x4b0] ;  /* 0x00012c00ff0e0b82 */ /* 0x000ee20000000a00 */
[----:B------:R-:W4:Y:S01]  /*168f0*/  LDCU.64 UR32, c[0x0][0x5d0] ;  /* 0x0000ba00ff2077ac */ /* 0x000f220008000a00 */
[----:B0-----:R-:W-:-:S06]  /*16900*/  IMAD.HI.U32 R12, R11, UR15, R10 ;  /* 0x0000000f0b0c7c27 */ /* 0x001fcc000f8e000a */
[----:B------:R-:W0:Y:S01]  /*16910*/  @P0 LDC R17, c[0x0][0x4ac] ;  /* 0x00012b00ff110b82 */ /* 0x000e220000000800 */
[----:B-1----:R-:W-:Y:S01]  /*16920*/  SHF.R.U32.HI R13, RZ, UR4, R12 ;  /* 0x00000004ff0d7c19 */ /* 0x002fe2000801160c */
[----:B------:R-:W-:-:S06]  /*16930*/  @P0 IMAD.MOV.U32 R12, RZ, RZ, RZ ;  /* 0x000000ffff0c0224 */ /* 0x000fcc00078e00ff */
[----:B------:R-:W1:Y:S08]  /*16940*/  @P0 LDC.64 R18, c[0x0][0x5d8] ;  /* 0x00017600ff120b82 */ /* 0x000e700000000a00 */
[----:B------:R-:W5:Y:S01]  /*16950*/  @P0 LDC R16, c[0x0][0x5e0] ;  /* 0x00017800ff100b82 */ /* 0x000f620000000800 */
[----:B---3--:R-:W-:-:S05]  /*16960*/  @P0 IMAD.HI.U32 R10, R13, R14, R12 ;  /* 0x0000000e0d0a0227 */ /* 0x008fca00078e000c */
[----:B------:R-:W-:Y:S01]  /*16970*/  @P0 SHF.R.U32.HI R10, RZ, R15, R10 ;  /* 0x0000000fff0a0219 */ /* 0x000fe2000001160a */
[----:B------:R-:W-:-:S04]  /*16980*/  IMAD.MOV R15, RZ, RZ, -R13 ;  /* 0x000000ffff0f7224 */ /* 0x000fc800078e0a0d */
[----:B------:R-:W-:Y:S02]  /*16990*/  @P0 IMAD.MOV R12, RZ, RZ, -R10 ;  /* 0x000000ffff0c0224 */ /* 0x000fe400078e0a0a */
[----:B------:R-:W-:Y:S02]  /*169a0*/  IMAD R10, R15, UR14, R11 ;  /* 0x0000000e0f0a7c24 */ /* 0x000fe4000f8e020b */
[----:B0-----:R-:W-:Y:S02]  /*169b0*/  @P0 IMAD R12, R17, R12, R13 ;  /* 0x0000000c110c0224 */ /* 0x001fe400078e020d */
[C---:B--2---:R-:W-:Y:S02]  /*169c0*/  IMAD R25, R10.reuse, UR5, R25 ;  /* 0x000000050a197c24 */ /* 0x044fe4000f8e0219 */
[C---:B----4-:R-:W-:Y:S02]  /*169d0*/  IMAD R8, R10.reuse, UR32, R8 ;  /* 0x000000200a087c24 */ /* 0x050fe4000f8e0208 */
[----:B------:R-:W-:-:S02]  /*169e0*/  IMAD R9, R10, UR33, R9 ;  /* 0x000000210a097c24 */ /* 0x000fc4000f8e0209 */
[C---:B-1----:R-:W-:Y:S02]  /*169f0*/  @P0 IMAD R25, R12.reuse, R18, R25 ;  /* 0x000000120c190224 */ /* 0x042fe400078e0219 */
[C---:B------:R-:W-:Y:S02]  /*16a00*/  @P0 IMAD R8, R12.reuse, R19, R8 ;  /* 0x000000130c080224 */ /* 0x040fe400078e0208 */
[----:B-----5:R-:W-:-:S07]  /*16a10*/  @P0 IMAD R9, R12, R16, R9 ;  /* 0x000000100c090224 */ /* 0x020fce00078e0209 */
.L_x_199:
        /* <DEDUP_REMOVED lines=11> */
[----:B------:R-:W-:Y:S01]  /*16ad0*/  BSSY.RECONVERGENT B2, `(.L_x_200) ;  /* 0x0000082000027945 */ /* 0x000fe20003800200 */
[----:B------:R-:W-:Y:S01]  /*16ae0*/  IMAD.MOV.U32 R11, RZ, RZ, RZ ;  /* 0x000000ffff0b7224 */ /* 0x000fe200078e00ff */
[----:B------:R-:W2:Y:S01]  /*16af0*/  LDCU UR5, c[0x0][0x608] ;  /* 0x0000c100ff0577ac */ /* 0x000ea20008000800 */
[----:B------:R-:W-:Y:S02]  /*16b00*/  IMAD.MOV.U32 R36, RZ, RZ, RZ ;  /* 0x000000ffff247224 */ /* 0x000fe400078e00ff */
[----:B------:R-:W3:Y:S01]  /*16b10*/  LDC R14, c[0x0][0x604] ;  /* 0x00018100ff0e7b82 */ /* 0x000ee20000000800 */
[----:B------:R-:W-:Y:S01]  /*16b20*/  IMAD.MOV R18, RZ, RZ, -R10 ;  /* 0x000000ffff127224 */ /* 0x000fe200078e0a0a */
[----:B-1----:R-:W-:Y:S01]  /*16b30*/  MOV R15, UR4 ;  /* 0x00000004000f7c02 */ /* 0x002fe20008000f00 */
[----:B--2---:R-:W-:-:S02]  /*16b40*/  IMAD.U32 R16, RZ, RZ, UR5 ;  /* 0x00000005ff107e24 */ /* 0x004fc4000f8e00ff */
[C---:B0-----:R-:W-:Y:S02]  /*16b50*/  IMAD.SHL.U32 R38, R12.reuse, 0x2, RZ ;  /* 0x000000020c267824 */ /* 0x041fe400078e00ff */
[C---:B------:R-:W-:Y:S02]  /*16b60*/  IMAD R19, R12.reuse, 0x3, RZ ;  /* 0x000000030c137824 */ /* 0x040fe400078e02ff */
[C---:B------:R-:W-:Y:S02]  /*16b70*/  IMAD.SHL.U32 R20, R12.reuse, 0x4, RZ ;  /* 0x000000040c147824 */ /* 0x040fe400078e00ff */
[C---:B------:R-:W-:Y:S02]  /*16b80*/  IMAD R21, R12.reuse, 0x5, RZ ;  /* 0x000000050c157824 */ /* 0x040fe400078e02ff */
[C---:B------:R-:W-:Y:S02]  /*16b90*/  IMAD R22, R12.reuse, 0x6, RZ ;  /* 0x000000060c167824 */ /* 0x040fe400078e02ff */
[----:B------:R-:W-:-:S02]  /*16ba0*/  IMAD R23, R12, 0x7, RZ ;  /* 0x000000070c177824 */ /* 0x000fc400078e02ff */
[C---:B---3--:R-:W-:Y:S02]  /*16bb0*/  IMAD.SHL.U32 R17, R14.reuse, 0x2, RZ ;  /* 0x000000020e117824 */ /* 0x048fe400078e00ff */
[C---:B------:R-:W-:Y:S02]  /*16bc0*/  IMAD R37, R14.reuse, 0x3, RZ ;  /* 0x000000030e257824 */ /* 0x040fe400078e02ff */
[C---:B------:R-:W-:Y:S02]  /*16bd0*/  IMAD.SHL.U32 R39, R14.reuse, 0x4, RZ ;  /* 0x000000040e277824 */ /* 0x040fe400078e00ff */
[C---:B------:R-:W-:Y:S02]  /*16be0*/  IMAD R41, R14.reuse, 0x5, RZ ;  /* 0x000000050e297824 */ /* 0x040fe400078e02ff */
[C---:B------:R-:W-:Y:S02]  /*16bf0*/  IMAD R13, R14.reuse, 0x6, RZ ;  /* 0x000000060e0d7824 */ /* 0x040fe400078e02ff */
[----:B------:R-:W-:-:S07]  /*16c00*/  IMAD R43, R14, 0x7, RZ ;  /* 0x000000070e2b7824 */ /* 0x000fce00078e02ff */
.L_x_201:
        /* <DEDUP_REMOVED lines=71> */
[C---:B------:R-:W-:Y:S02]  /*17080*/  IMAD R38, R12.reuse, 0x8, R38 ;  /* 0x000000080c267824 */ /* 0x040fe400078e0226 */
        /* <DEDUP_REMOVED lines=39> */
.L_x_200:
        /* <DEDUP_REMOVED lines=11> */
[C---:B------:R-:W-:Y:S01]  /*173b0*/  VIADD R28, R16.reuse, UR5 ;  /* 0x00000005101c7c36 */ /* 0x040fe20008000000 */
[----:B------:R-:W-:Y:S02]  /*173c0*/  SHF.R.S32.HI R15, RZ, 0x1f, R16 ;  /* 0x0000001fff0f7819 */ /* 0x000fe40000011410 */
[----:B------:R-:W-:Y:S02]  /*173d0*/  IADD3 R14, P3, P4, R16, UR34, R9 ;  /* 0x00000022100e7c10 */ /* 0x000fe4000fc7e009 */
[----:B------:R-:W-:Y:S02]  /*173e0*/  IADD3 R11, PT, PT, R11, UR4, RZ ;  /* 0x000000040b0b7c10 */ /* 0x000fe4000fffe0ff */
[----:B------:R-:W-:-:S02]  /*173f0*/  IADD3.X R13, PT, PT, R13, UR33, RZ, P1, P2 ;  /* 0x000000210d0d7c10 */ /* 0x000fc40008fe44ff */
[----:B------:R-:W-:Y:S02]  /*17400*/  IADD3.X R15, PT, PT, R15, UR35, RZ, P3, P4 ;  /* 0x000000230f0f7c10 */ /* 0x000fe40009fe84ff */
        /* <DEDUP_REMOVED lines=46> */
.L_x_203:
        /* <DEDUP_REMOVED lines=38> */
.L_x_204:
        /* <DEDUP_REMOVED lines=20> */
.L_x_202:
[----:B-----5:R0:W-:Y:S01]  /*17a90*/  STG.E.U8 desc[UR12][R24.64], R45 ;  /* 0x0000002d18007986 */ /* 0x0201e2000c10110c */
[----:B------:R-:W-:-:S07]  /*17aa0*/  VIADD R3, R3, 0x80 ;  /* 0x0000008003037836 */ /* 0x000fce0000000000 */
.L_x_192:
[----:B0--34-:R-:W-:Y:S05]  /*17ab0*/  BSYNC.RECONVERGENT B1 ;  /* 0x0000000000017941 */ /* 0x019fea0003800200 */
.L_x_155:
[----:B------:R-:W-:Y:S05]  /*17ac0*/  WARPSYNC.ALL ;  /* 0x0000000000007948 */ /* 0x000fea0003800000 */
[----:B------:R-:W-:-:S13]  /*17ad0*/  ISETP.GE.AND P0, PT, R3, UR6, PT ;  /* 0x0000000603007c0c */ /* 0x000fda000bf06270 */
[----:B------:R-:W-:Y:S05]  /*17ae0*/  @P0 EXIT ;  /* 0x000000000000094d */ /* 0x000fea0003800000 */
[----:B------:R-:W0:Y:S01]  /*17af0*/  LDCU.64 UR4, c[0x0][0x390] ;  /* 0x00007200ff0477ac */ /* 0x000e220008000a00 */
[----:B-1----:R-:W-:Y:S01]  /*17b00*/  IMAD.MOV.U32 R8, RZ, RZ, RZ ;  /* 0x000000ffff087224 */ /* 0x002fe200078e00ff */
[----:B------:R-:W-:Y:S01]  /*17b10*/  ISETP.NE.AND P0, PT, R2, RZ, PT ;  /* 0x000000ff0200720c */ /* 0x000fe20003f05270 */
[----:B------:R-:W-:Y:S01]  /*17b20*/  IMAD.MOV.U32 R9, RZ, RZ, R3 ;  /* 0x000000ffff097224 */ /* 0x000fe200078e0003 */
[----:B------:R-:W1:Y:S01]  /*17b30*/  LDCU UR6, c[0x0][0x38c] ;  /* 0x00007180ff0677ac */ /* 0x000e620008000800 */
[----:B------:R-:W3:Y:S01]  /*17b40*/  LDCU.64 UR8, c[0x0][0x4b8] ;  /* 0x00009700ff0877ac */ /* 0x000ee20008000a00 */
[----:B0-----:R-:W-:Y:S01]  /*17b50*/  IMAD.HI.U32 R8, R3, UR4, R8 ;  /* 0x0000000403087c27 */ /* 0x001fe2000f8e0008 */
[----:B------:R-:W0:Y:S04]  /*17b60*/  LDCU UR4, c[0x0][0x4c0] ;  /* 0x00009800ff0477ac */ /* 0x000e280008000800 */
[----:B------:R-:W-:-:S05]  /*17b70*/  SHF.R.U32.HI R9, RZ, UR5, R8 ;  /* 0x00000005ff097c19 */ /* 0x000fca0008011608 */
[----:B------:R-:W-:-:S04]  /*17b80*/  IMAD.MOV R10, RZ, RZ, -R9 ;  /* 0x000000ffff0a7224 */ /* 0x000fc800078e0a09 */
[----:B-1----:R-:W-:-:S04]  /*17b90*/  IMAD R15, R10, UR6, R3 ;  /* 0x000000060a0f7c24 */ /* 0x002fc8000f8e0203 */
[C---:B---3--:R-:W-:Y:S02]  /*17ba0*/  IMAD R3, R15.reuse, UR8, RZ ;  /* 0x000000080f037c24 */ /* 0x048fe4000f8e02ff */
[C---:B------:R-:W-:Y:S02]  /*17bb0*/  IMAD R17, R15.reuse, UR9, RZ ;  /* 0x000000090f117c24 */ /* 0x040fe4000f8e02ff */
[----:B0-----:R-:W-:Y:S01]  /*17bc0*/  IMAD R15, R15, UR4, RZ ;  /* 0x000000040f0f7c24 */ /* 0x001fe2000f8e02ff */
[----:B------:R-:W-:Y:S06]  /*17bd0*/  @!P0 BRA `(.L_x_205) ;  /* 0x0000001400348947 */ /* 0x000fec0003800000 */
[----:B------:R-:W0:Y:S01]  /*17be0*/  LDCU.64 UR6, c[0x0][0x398] ;  /* 0x00007300ff0677ac */ /* 0x000e220008000a00 */
[----:B------:R-:W-:Y:S01]  /*17bf0*/  IMAD.MOV.U32 R8, RZ, RZ, RZ ;  /* 0x000000ffff087224 */ /* 0x000fe200078e00ff */
[----:B------:R-:W-:Y:S01]  /*17c00*/  ISETP.NE.AND P0, PT, R7, 0x2, PT ;  /* 0x000000020700780c */ /* 0x000fe20003f05270 */
[----:B------:R-:W1:Y:S01]  /*17c10*/  LDCU UR4, c[0x0][0x3a0] ;  /* 0x00007400ff0477ac */ /* 0x000e620008000800 */
[----:B------:R-:W3:Y:S01]  /*17c20*/  LDCU UR5, c[0x0][0x4c4] ;  /* 0x00009880ff0577ac */ /* 0x000ee20008000800 */
[----:B------:R-:W4:Y:S01]  /*17c30*/  LDCU.64 UR8, c[0x0][0x4c8] ;  /* 0x00009900ff0877ac */ /* 0x000f220008000a00 */
[----:B0-----:R-:W-:-:S05]  /*17c40*/  IMAD.HI.U32 R10, R9, UR7, R8 ;  /* 0x00000007090a7c27 */ /* 0x001fca000f8e0008 */
[----:B-1----:R-:W-:-:S05]  /*17c50*/  SHF.R.U32.HI R11, RZ, UR4, R10 ;  /* 0x00000004ff0b7c19 */ /* 0x002fca000801160a */
[----:B------:R-:W-:-:S04]  /*17c60*/  IMAD.MOV R8, RZ, RZ, -R11 ;  /* 0x000000ffff087224 */ /* 0x000fc800078e0a0b */
[----:B------:R-:W-:-:S04]  /*17c70*/  IMAD R8, R8, UR6, R9 ;  /* 0x0000000608087c24 */ /* 0x000fc8000f8e0209 */
[C---:B---3--:R-:W-:Y:S02]  /*17c80*/  IMAD R3, R8.reuse, UR5, R3 ;  /* 0x0000000508037c24 */ /* 0x048fe4000f8e0203 */
[C---:B----4-:R-:W-:Y:S02]  /*17c90*/  IMAD R17, R8.reuse, UR8, R17 ;  /* 0x0000000808117c24 */ /* 0x050fe4000f8e0211 */
[----:B------:R-:W-:Y:S01]  /*17ca0*/  IMAD R15, R8, UR9, R15 ;  /* 0x00000009080f7c24 */ /* 0x000fe2000f8e020f */
[----:B------:R-:W-:Y:S06]  /*17cb0*/  @!P0 BRA `(.L_x_205) ;  /* 0x0000001000fc8947 */ /* 0x000fec0003800000 */
[----:B------:R-:W0:Y:S01]  /*17cc0*/  LDCU.64 UR4, c[0x0][0x3a8] ;  /* 0x00007500ff0477ac */ /* 0x000e220008000a00 */
[----:B------:R-:W-:Y:S01]  /*17cd0*/  IMAD.MOV.U32 R10, RZ, RZ, RZ ;  /* 0x000000ffff0a7224 */ /* 0x000fe200078e00ff */
[----:B------:R-:W-:Y:S01]  /*17ce0*/  ISETP.NE.AND P0, PT, R7, 0x3, PT ;  /* 0x000000030700780c */ /* 0x000fe20003f05270 */
[----:B------:R-:W1:Y:S01]  /*17cf0*/  LDCU UR6, c[0x0][0x3a4] ;  /* 0x00007480ff0677ac */ /* 0x000e620008000800 */
[----:B------:R-:W3:Y:S01]  /*17d00*/  LDCU.64 UR8, c[0x0][0x4d0] ;  /* 0x00009a00ff0877ac */ /* 0x000ee20008000a00 */
[----:B0-----:R-:W-:Y:S01]  /*17d10*/  IMAD.HI.U32 R8, R11, UR4, R10 ;  /* 0x000000040b087c27 */ /* 0x001fe2000f8e000a */
[----:B------:R-:W0:Y:S04]  /*17d20*/  LDCU UR4, c[0x0][0x4d8] ;  /* 0x00009b00ff0477ac */ /* 0x000e280008000800 */
[----:B------:R-:W-:-:S05]  /*17d30*/  SHF.R.U32.HI R9, RZ, UR5, R8 ;  /* 0x00000005ff097c19 */ /* 0x000fca0008011608 */
[----:B------:R-:W-:-:S04]  /*17d40*/  IMAD.MOV R10, RZ, RZ, -R9 ;  /* 0x000000ffff0a7224 */ /* 0x000fc800078e0a09 */
[----:B-1----:R-:W-:-:S04]  /*17d50*/  IMAD R10, R10, UR6, R11 ;  /* 0x000000060a0a7c24 */ /* 0x002fc8000f8e020b */
[C---:B---3--:R-:W-:Y:S02]  /*17d60*/  IMAD R3, R10.reuse, UR8, R3 ;  /* 0x000000080a037c24 */ /* 0x048fe4000f8e0203 */
[C---:B------:R-:W-:Y:S02]  /*17d70*/  IMAD R17, R10.reuse, UR9, R17 ;  /* 0x000000090a117c24 */ /* 0x040fe4000f8e0211 */
[----:B0-----:R-:W-:Y:S01]  /*17d80*/  IMAD R15, R10, UR4, R15 ;  /* 0x000000040a0f7c24 */ /* 0x001fe2000f8e020f */
        /* <DEDUP_REMOVED lines=22> */
[----:B------:R-:W-:-:S04]  /*17ef0*/  SHF.R.U32.HI R9, RZ, UR5, R8 ;  /* 0x00000005ff097c19 */ /* 0x000fc80008011608 */
[----:B------:R-:W-:-:S05]  /*17f00*/  IADD3 R10, PT, PT, -R9, RZ, RZ ;  /* 0x000000ff090a7210 */ /* 0x000fca0007ffe1ff */
        /* <DEDUP_REMOVED lines=257> */
[----:B------:R-:W-:Y:S01]  /*18f20*/  ISETP.NE.AND P0, PT, R7, 0x18, PT ;  /* 0x000000180700780c */ /* 0x000fe20003f05270 */
[----:B------:R-:W0:Y:S01]  /*18f30*/  LDCU.64 UR6, c[0x0][0x4a0] ;  /* 0x00009400ff0677ac */ /* 0x000e220008000a00 */
[----:B------:R-:W-:Y:S01]  /*18f40*/  IMAD.MOV.U32 R8, RZ, RZ, RZ ;  /* 0x000000ffff087224 */ /* 0x000fe200078e00ff */
[----:B------:R-:W1:Y:S01]  /*18f50*/  LDCU UR4, c[0x0][0x4a8] ;  /* 0x00009500ff0477ac */ /* 0x000e620008000800 */
[----:B------:R-:W3:Y:S09]  /*18f60*/  LDCU UR5, c[0x0][0x5cc] ;  /* 0x0000b980ff0577ac */ /* 0x000ef20008000800 */
[----:B------:R-:W4:Y:S01]  /*18f70*/  @P0 LDC.64 R12, c[0x0][0x4b0] ;  /* 0x00012c00ff0c0b82 */ /* 0x000f220000000a00 */
[----:B------:R-:W5:Y:S01]  /*18f80*/  LDCU.64 UR8, c[0x0][0x5d0] ;  /* 0x0000ba00ff0877ac */ /* 0x000f620008000a00 */
[----:B0-----:R-:W-:-:S06]  /*18f90*/  IMAD.HI.U32 R10, R9, UR7, R8 ;  /* 0x00000007090a7c27 */ /* 0x001fcc000f8e0008 */
[----:B------:R-:W0:Y:S01]  /*18fa0*/  @P0 LDC R7, c[0x0][0x4ac] ;  /* 0x00012b00ff070b82 */ /* 0x000e220000000800 */
[----:B-1----:R-:W-:Y:S01]  /*18fb0*/  SHF.R.U32.HI R11, RZ, UR4, R10 ;  /* 0x00000004ff0b7c19 */ /* 0x002fe2000801160a */
[----:B------:R-:W-:-:S06]  /*18fc0*/  @P0 IMAD.MOV.U32 R10, RZ, RZ, RZ ;  /* 0x000000ffff0a0224 */ /* 0x000fcc00078e00ff */
[----:B------:R-:W1:Y:S01]  /*18fd0*/  @P0 LDC.64 R18, c[0x0][0x5d8] ;  /* 0x00017600ff120b82 */ /* 0x000e620000000a00 */
[----:B------:R-:W-:-:S04]  /*18fe0*/  IMAD.MOV R8, RZ, RZ, -R11 ;  /* 0x000000ffff087224 */ /* 0x000fc800078e0a0b */
[----:B------:R-:W-:-:S03]  /*18ff0*/  IMAD R8, R8, UR6, R9 ;  /* 0x0000000608087c24 */ /* 0x000fc6000f8e0209 */
[----:B------:R-:W2:Y:S01]  /*19000*/  @P0 LDC R14, c[0x0][0x5e0] ;  /* 0x00017800ff0e0b82 */ /* 0x000ea20000000800 */
[----:B----4-:R-:W-:-:S04]  /*19010*/  @P0 IMAD.HI.U32 R2, R11, R12, R10 ;  /* 0x0000000c0b020227 */ /* 0x010fc800078e000a */
[C---:B---3--:R-:W-:Y:S01]  /*19020*/  IMAD R3, R8.reuse, UR5, R3 ;  /* 0x0000000508037c24 */ /* 0x048fe2000f8e0203 */
[----:B------:R-:W-:Y:S01]  /*19030*/  @P0 SHF.R.U32.HI R2, RZ, R13, R2 ;  /* 0x0000000dff020219 */ /* 0x000fe20000011602 */
[C---:B-----5:R-:W-:Y:S02]  /*19040*/  IMAD R17, R8.reuse, UR8, R17 ;  /* 0x0000000808117c24 */ /* 0x060fe4000f8e0211 */
[----:B------:R-:W-:Y:S02]  /*19050*/  IMAD R15, R8, UR9, R15 ;  /* 0x00000009080f7c24 */ /* 0x000fe4000f8e020f */
[----:B------:R-:W-:-:S04]  /*19060*/  @P0 IMAD.MOV R10, RZ, RZ, -R2 ;  /* 0x000000ffff0a0224 */ /* 0x000fc800078e0a02 */
[----:B0-----:R-:W-:-:S04]  /*19070*/  @P0 IMAD R10, R7, R10, R11 ;  /* 0x0000000a070a0224 */ /* 0x001fc800078e020b */
[C---:B-1----:R-:W-:Y:S02]  /*19080*/  @P0 IMAD R3, R10.reuse, R18, R3 ;  /* 0x000000120a030224 */ /* 0x042fe400078e0203 */
[C---:B------:R-:W-:Y:S02]  /*19090*/  @P0 IMAD R17, R10.reuse, R19, R17 ;  /* 0x000000130a110224 */ /* 0x040fe400078e0211 */
[----:B--2---:R-:W-:-:S07]  /*190a0*/  @P0 IMAD R15, R10, R14, R15 ;  /* 0x0000000e0a0f0224 */ /* 0x004fce00078e020f */
.L_x_205:
        /* <DEDUP_REMOVED lines=8> */
[----:B------:R-:W0:Y:S01]  /*19130*/  LDC.64 R8, c[0x0][0x5f0] ;  /* 0x00017c00ff087b82 */ /* 0x000e220000000a00 */
[----:B------:R-:W1:Y:S01]  /*19140*/  LDCU UR24, c[0x0][0x608] ;  /* 0x0000c100ff1877ac */ /* 0x000e620008000800 */
[----:B------:R-:W-:Y:S01]  /*19150*/  LOP3.LUT R7, R0, 0x7ffffff8, RZ, 0xc0, !PT ;  /* 0x7ffffff800077812 */ /* 0x000fe200078ec0ff */
[----:B------:R-:W3:Y:S04]  /*19160*/  LDCU UR25, c[0x0][0x604] ;  /* 0x0000c080ff1977ac */ /* 0x000ee80008000800 */
[----:B------:R-:W-:Y:S01]  /*19170*/  IMAD.MOV R34, RZ, RZ, -R7 ;  /* 0x000000ffff227224 */ /* 0x000fe200078e0a07 */
[----:B------:R-:W4:Y:S01]  /*19180*/  LDC.64 R10, c[0x0][0x5f8] ;  /* 0x00017e00ff0a7b82 */ /* 0x000f220000000a00 */
[----:B------:R-:W0:Y:S01]  /*19190*/  LDCU UR20, c[0x0][0x604] ;  /* 0x0000c080ff1477ac */ /* 0x000e220008000800 */
[----:B------:R-:W0:Y:S01]  /*191a0*/  LDCU UR21, c[0x0][0x608] ;  /* 0x0000c100ff1577ac */ /* 0x000e220008000800 */
[----:B------:R-:W-:Y:S01]  /*191b0*/  UMOV UR4, URZ ;  /* 0x000000ff00047c82 */ /* 0x000fe20008000000 */
[----:B------:R-:W-:Y:S01]  /*191c0*/  UMOV UR5, URZ ;  /* 0x000000ff00057c82 */ /* 0x000fe20008000000 */
[----:B-1----:R-:W-:-:S02]  /*191d0*/  USHF.L.U32 UR6, UR24, 0x1, URZ ;  /* 0x0000000118067899 */ /* 0x002fc400080006ff */
[----:B------:R-:W-:Y:S02]  /*191e0*/  UIMAD UR7, UR24, 0x3, URZ ;  /* 0x00000003180778a4 */ /* 0x000fe4000f8e02ff */
[----:B------:R-:W-:Y:S02]  /*191f0*/  USHF.L.U32 UR8, UR24, 0x2, URZ ;  /* 0x0000000218087899 */ /* 0x000fe400080006ff */
[----:B------:R-:W-:Y:S02]  /*19200*/  UIMAD UR9, UR24, 0x5, URZ ;  /* 0x00000005180978a4 */ /* 0x000fe4000f8e02ff */
[----:B------:R-:W-:Y:S02]  /*19210*/  UIMAD UR10, UR24, 0x6, URZ ;  /* 0x00000006180a78a4 */ /* 0x000fe4000f8e02ff */
[----:B------:R-:W-:Y:S02]  /*19220*/  UIMAD UR11, UR24, 0x7, URZ ;  /* 0x00000007180b78a4 */ /* 0x000fe4000f8e02ff */
[----:B---3--:R-:W-:-:S02]  /*19230*/  USHF.L.U32 UR14, UR25, 0x1, URZ ;  /* 0x00000001190e7899 */ /* 0x008fc400080006ff */
[----:B------:R-:W-:Y:S02]  /*19240*/  UIMAD UR15, UR25, 0x3, URZ ;  /* 0x00000003190f78a4 */ /* 0x000fe4000f8e02ff */
[----:B------:R-:W-:Y:S02]  /*19250*/  USHF.L.U32 UR16, UR25, 0x2, URZ ;  /* 0x0000000219107899 */ /* 0x000fe400080006ff */
[----:B------:R-:W-:Y:S02]  /*19260*/  UIMAD UR17, UR25, 0x5, URZ ;  /* 0x00000005191178a4 */ /* 0x000fe4000f8e02ff */
[----:B------:R-:W-:Y:S02]  /*19270*/  UIMAD UR18, UR25, 0x6, URZ ;  /* 0x00000006191278a4 */ /* 0x000fe4000f8e02ff */
[----:B------:R-:W-:-:S12]  /*19280*/  UIMAD UR19, UR25, 0x7, URZ ;  /* 0x00000007191378a4 */ /* 0x000fd8000f8e02ff */
.L_x_207:
[----:B------:R-:W-:Y:S02]  /*19290*/  USHF.R.S32.HI UR22, URZ, 0x1f, UR4 ;  /* 0x0000001fff167899 */ /* 0x000fe40008011404 */
[----:B0-----:R-:W-:Y:S01]  /*192a0*/  IADD3 R12, P1, P2, R8, UR4, R17 ;  /* 0x00000004080c7c10 */ /* 0x001fe2000fa3e011 */
[----:B------:R-:W-:Y:S02]  /*192b0*/  USHF.R.S32.HI UR23, URZ, 0x1f, UR5 ;  /* 0x0000001fff177899 */ /* 0x000fe40008011405 */
[----:B----4-:R-:W-:Y:S02]  /*192c0*/  IADD3 R18, P3, P4, R10, UR5, R15 ;  /* 0x000000050a127c10 */ /* 0x010fe4000fc7e00f */
[----:B------:R-:W-:Y:S01]  /*192d0*/  IADD3.X R13, PT, PT, R9, UR22, RZ, P1, P2 ;  /* 0x00000016090d7c10 */ /* 0x000fe20008fe44ff */
[----:B------:R-:W-:Y:S01]  /*192e0*/  USHF.R.S32.HI UR22, URZ, 0x1f, UR20 ;  /* 0x0000001fff167899 */ /* 0x000fe20008011414 */
[----:B------:R-:W-:Y:S01]  /*192f0*/  IADD3.X R19, PT, PT, R11, UR23, RZ, P3, P4 ;  /* 0x000000170b137c10 */ /* 0x000fe20009fe84ff */
[----:B------:R-:W-:Y:S01]  /*19300*/  USHF.R.S32.HI UR23, URZ, 0x1f, UR21 ;  /* 0x0000001fff177899 */ /* 0x000fe20008011415 */
[----:B------:R-:W-:Y:S01]  /*19310*/  IADD3 R20, P1, P2, R8, UR20, R17 ;  /* 0x0000001408147c10 */ /* 0x000fe2000fa3e011 */
[----:B------:R0:W3:Y:S01]  /*19320*/  LDG.E.S8 R14, desc[UR12][R12.64] ;  /* 0x0000000c0c0e7981 */ /* 0x0000e2000c1e1300 */
[----:B------:R-:W-:-:S02]  /*19330*/  IADD3 R26, P3, P4, R10, UR21, R15 ;  /* 0x000000150a1a7c10 */ /* 0x000fc4000fc7e00f */
[----:B------:R-:W-:Y:S01]  /*19340*/  IADD3.X R21, PT, PT, R9, UR22, RZ, P1, P2 ;  /* 0x0000001609157c10 */ /* 0x000fe20008fe44ff */
[----:B--2---:R1:W3:Y:S01]  /*19350*/  LDG.E.S8 R25, desc[UR12][R18.64] ;  /* 0x0000000c12197981 */ /* 0x0042e2000c1e1300 */
[----:B------:R-:W-:Y:S01]  /*19360*/  IADD3.X R27, PT, PT, R11, UR23, RZ, P3, P4 ;  /* 0x000000170b1b7c10 */ /* 0x000fe20009fe84ff */
[----:B------:R-:W-:Y:S02]  /*19370*/  USHF.R.S32.HI UR22, URZ, 0x1f, UR14 ;  /* 0x0000001fff167899 */ /* 0x000fe4000801140e */
[----:B------:R-:W-:Y:S01]  /*19380*/  IADD3 R30, P1, P2, R8, UR14, R17 ;  /* 0x0000000e081e7c10 */ /* 0x000fe2000fa3e011 */
[----:B------:R-:W-:Y:S02]  /*19390*/  USHF.R.S32.HI UR23, URZ, 0x1f, UR6 ;  /* 0x0000001fff177899 */ /* 0x000fe40008011406 */
[----:B------:R-:W-:Y:S01]  /*193a0*/  IADD3 R32, P3, P4, R10, UR6, R15 ;  /* 0x000000060a207c10 */ /* 0x000fe2000fc7e00f */
[----:B------:R-:W2:Y:S01]  /*193b0*/  LDG.E.S8 R16, desc[UR12][R20.64] ;  /* 0x0000000c14107981 */ /* 0x000ea2000c1e1300 */
[----:B------:R-:W-:-:S03]  /*193c0*/  IADD3.X R31, PT, PT, R9, UR22, RZ, P1, P2 ;  /* 0x00000016091f7c10 */ /* 0x000fc60008fe44ff */
[----:B------:R4:W2:Y:S01]  /*193d0*/  LDG.E.S8 R29, desc[UR12][R26.64] ;  /* 0x0000000c1a1d7981 */ /* 0x0008a2000c1e1300 */
[C---:B------:R-:W-:Y:S01]  /*193e0*/  IADD3.X R33, PT, PT, R11.reuse, UR23, RZ, P3, P4 ;  /* 0x000000170b217c10 */ /* 0x040fe20009fe84ff */
[----:B------:R-:W-:Y:S02]  /*193f0*/  USHF.R.S32.HI UR23, URZ, 0x1f, UR7 ;  /* 0x0000001fff177899 */ /* 0x000fe40008011407 */
[----:B------:R-:W-:Y:S01]  /*19400*/  IADD3 R36, P3, P4, R10, UR7, R15 ;  /* 0x000000070a247c10 */ /* 0x000fe2000fc7e00f */
[----:B------:R-:W-:Y:S02]  /*19410*/  USHF.R.S32.HI UR22, URZ, 0x1f, UR15 ;  /* 0x0000001fff167899 */ /* 0x000fe4000801140f */
[----:B0-----:R-:W-:Y:S01]  /*19420*/  IADD3 R12, P1, P2, R8, UR15, R17 ;  /* 0x0000000f080c7c10 */ /* 0x001fe2000fa3e011 */
[----:B------:R-:W2:Y:S01]  /*19430*/  LDG.E.S8 R22, desc[UR12][R30.64] ;  /* 0x0000000c1e167981 */ /* 0x000ea2000c1e1300 */
[----:B------:R-:W-:-:S03]  /*19440*/  IADD3.X R37, PT, PT, R11, UR23, RZ, P3, P4 ;  /* 0x000000170b257c10 */ /* 0x000fc60009fe84ff */
[----:B------:R-:W2:Y:S01]  /*19450*/  LDG.E.S8 R35, desc[UR12][R32.64] ;  /* 0x0000000c20237981 */ /* 0x000ea2000c1e1300 */
[----:B------:R-:W-:Y:S01]  /*19460*/  IADD3.X R13, PT, PT, R9, UR22, RZ, P1, P2 ;  /* 0x00000016090d7c10 */ /* 0x000fe20008fe44ff */
[----:B------:R-:W-:Y:S02]  /*19470*/  USHF.R.S32.HI UR23, URZ, 0x1f, UR8 ;  /* 0x0000001fff177899 */ /* 0x000fe40008011408 */
[----:B------:R-:W-:Y:S01]  /*19480*/  IADD3 R38, P3, P4, R10, UR8, R15 ;  /* 0x000000080a267c10 */ /* 0x000fe2000fc7e00f */
[----:B------:R-:W-:Y:S02]  /*19490*/  USHF.R.S32.HI UR22, URZ, 0x1f, UR16 ;  /* 0x0000001fff167899 */ /* 0x000fe40008011410 */
[----:B------:R-:W-:Y:S01]  /*194a0*/  IADD3 R40, P1, P2, R8, UR16, R17 ;  /* 0x0000001008287c10 */ /* 0x000fe2000fa3e011 */
[----:B------:R0:W2:Y:S01]  /*194b0*/  LDG.E.S8 R24, desc[UR12][R12.64] ;  /* 0x0000000c0c187981 */ /* 0x0000a2000c1e1300 */
[----:B------:R-:W-:-:S03]  /*194c0*/  IADD3.X R39, PT, PT, R11, UR23, RZ, P3, P4 ;  /* 0x000000170b277c10 */ /* 0x000fc60009fe84ff */
[----:B------:R-:W2:Y:S01]  /*194d0*/  LDG.E.S8 R37, desc[UR12][R36.64] ;  /* 0x0000000c24257981 */ /* 0x000ea2000c1e1300 */
[----:B------:R-:W-:Y:S01]  /*194e0*/  IADD3.X R41, PT, PT, R9, UR22, RZ, P1, P2 ;  /* 0x0000001609297c10 */ /* 0x000fe20008fe44ff */
[----:B------:R-:W-:Y:S02]  /*194f0*/  USHF.R.S32.HI UR23, URZ, 0x1f, UR9 ;  /* 0x0000001fff177899 */ /* 0x000fe40008011409 */
[----:B-1----:R-:W-:Y:S01]  /*19500*/  IADD3 R18, P3, P4, R10, UR9, R15 ;  /* 0x000000090a127c10 */ /* 0x002fe2000fc7e00f */
[----:B------:R-:W-:Y:S02]  /*19510*/  USHF.R.S32.HI UR22, URZ, 0x1f, UR17 ;  /* 0x0000001fff167899 */ /* 0x000fe40008011411 */
[----:B----4-:R-:W-:Y:S01]  /*19520*/  IADD3 R26, P1, P2, R8, UR17, R17 ;  /* 0x00000011081a7c10 */ /* 0x010fe2000fa3e011 */
[----:B------:R-:W4:Y:S01]  /*19530*/  LDG.E.S8 R28, desc[UR12][R40.64] ;  /* 0x0000000c281c7981 */ /* 0x000f22000c1e1300 */
[----:B------:R-:W-:-:S03]  /*19540*/  IADD3.X R19, PT, PT, R11, UR23, RZ, P3, P4 ;  /* 0x000000170b137c10 */ /* 0x000fc60009fe84ff */
[----:B------:R-:W4:Y:S01]  /*19550*/  LDG.E.S8 R39, desc[UR12][R38.64] ;  /* 0x0000000c26277981 */ /* 0x000f22000c1e1300 */
[----:B------:R-:W-:Y:S01]  /*19560*/  IADD3.X R27, PT, PT, R9, UR22, RZ, P1, P2 ;  /* 0x00000016091b7c10 */ /* 0x000fe20008fe44ff */
[----:B------:R-:W-:Y:S02]  /*19570*/  USHF.R.S32.HI UR23, URZ, 0x1f, UR10 ;  /* 0x0000001fff177899 */ /* 0x000fe4000801140a */
[----:B0-----:R-:W-:Y:S01]  /*19580*/  IADD3 R12, P3, P4, R10, UR10, R15 ;  /* 0x0000000a0a0c7c10 */ /* 0x001fe2000fc7e00f */
[----:B------:R-:W-:Y:S02]  /*19590*/  USHF.R.S32.HI UR22, URZ, 0x1f, UR18 ;  /* 0x0000001fff167899 */ /* 0x000fe40008011412 */
[----:B------:R-:W-:Y:S01]  /*195a0*/  IADD3 R20, P1, P2, R8, UR18, R17 ;  /* 0x0000001208147c10 */ /* 0x000fe2000fa3e011 */
[----:B------:R-:W4:Y:S01]  /*195b0*/  LDG.E.S8 R26, desc[UR12][R26.64] ;  /* 0x0000000c1a1a7981 */ /* 0x000f22000c1e1300 */
[----:B------:R-:W-:-:S03]  /*195c0*/  IADD3.X R13, PT, PT, R11, UR23, RZ, P3, P4 ;  /* 0x000000170b0d7c10 */ /* 0x000fc60009fe84ff */
[----:B------:R0:W4:Y:S01]  /*195d0*/  LDG.E.S8 R19, desc[UR12][R18.64] ;  /* 0x0000000c12137981 */ /* 0x000122000c1e1300 */
[----:B------:R-:W-:Y:S01]  /*195e0*/  IADD3.X R21, PT, PT, R9, UR22, RZ, P1, P2 ;  /* 0x0000001609157c10 */ /* 0x000fe20008fe44ff */
[----:B------:R-:W-:Y:S02]  /*195f0*/  USHF.R.S32.HI UR23, URZ, 0x1f, UR11 ;  /* 0x0000001fff177899 */ /* 0x000fe4000801140b */
[----:B------:R-:W-:Y:S01]  /*19600*/  IADD3 R32, P3, P4, R10, UR11, R15 ;  /* 0x0000000b0a207c10 */ /* 0x000fe2000fc7e00f */
[----:B------:R-:W-:Y:S02]  /*19610*/  USHF.R.S32.HI UR22, URZ, 0x1f, UR19 ;  /* 0x0000001fff167899 */ /* 0x000fe40008011413 */
[----:B------:R-:W-:Y:S01]  /*19620*/  IADD3 R30, P1, P2, R8, UR19, R17 ;  /* 0x00000013081e7c10 */ /* 0x000fe2000fa3e011 */
[----:B------:R1:W4:Y:S01]  /*19630*/  LDG.E.S8 R20, desc[UR12][R20.64] ;  /* 0x0000000c14147981 */ /* 0x000322000c1e1300 */
[----:B------:R-:W-:-:S03]  /*19640*/  IADD3.X R33, PT, PT, R11, UR23, RZ, P3, P4 ;  /* 0x000000170b217c10 */ /* 0x000fc60009fe84ff */
[----:B------:R3:W4:Y:S01]  /*19650*/  LDG.E.S8 R13, desc[UR12][R12.64] ;  /* 0x0000000c0c0d7981 */ /* 0x000722000c1e1300 */
[----:B------:R-:W-:-:S03]  /*19660*/  IADD3.X R31, PT, PT, R9, UR22, RZ, P1, P2 ;  /* 0x00000016091f7c10 */ /* 0x000fc60008fe44ff */
[----:B------:R-:W4:Y:S04]  /*19670*/  LDG.E.S8 R33, desc[UR12][R32.64] ;  /* 0x0000000c20217981 */ /* 0x000f28000c1e1300 */
[----:B------:R-:W4:Y:S01]  /*19680*/  LDG.E.S8 R30, desc[UR12][R30.64] ;  /* 0x0000000c1e1e7981 */ /* 0x000f22000c1e1300 */
[----:B-----5:R-:W-:-:S04]  /*19690*/  LOP3.LUT R23, R23, 0xffff, RZ, 0xc0, !PT ;  /* 0x0000ffff17177812 */ /* 0x020fc800078ec0ff */
[----:B0-----:R-:W-:-:S05]  /*196a0*/  PRMT R18, R23, 0x8880, RZ ;  /* 0x0000888017127816 */ /* 0x001fca00000000ff */
[----:B-1----:R-:W-:Y:S02]  /*196b0*/  IMAD.MOV R21, RZ, RZ, -R18 ;  /* 0x000000ffff157224 */ /* 0x002fe400078e0a12 */
        /* <DEDUP_REMOVED lines=18> */
[----:B---3--:R-:W-:-:S05]  /*197e0*/  IMAD R14, R14, R25, RZ ;  /* 0x000000190e0e7224 */ /* 0x008fca00078e02ff */
[----:B------:R-:W-:-:S04]  /*197f0*/  ISETP.NE.AND P1, PT, R14, R21, PT ;  /* 0x000000150e00720c */ /* 0x000fc80003f25270 */
[----:B------:R-:W-:Y:S01]  /*19800*/  SEL R12, RZ, 0xffffffff, !P1 ;  /* 0xffffffffff0c7807 */ /* 0x000fe20004800000 */
[----:B--2---:R-:W-:-:S05]  /*19810*/  IMAD R29, R16, R29, RZ ;  /* 0x0000001d101d7224 */ /* 0x004fca00078e02ff */
        /* <DEDUP_REMOVED lines=21> */
.L_x_206:
[----:B------:R-:W-:Y:S05]  /*19970*/  @!P0 BRA `(.L_x_208) ;  /* 0x0000000400e08947 */ /* 0x000fea0003800000 */
[----:B------:R-:W-:Y:S02]  /*19980*/  ISETP.GE.U32.AND P1, PT, R5, 0x4, PT ;  /* 0x000000040500780c */ /* 0x000fe40003f26070 */
[----:B------:R-:W-:-:S11]  /*19990*/  ISETP.NE.AND P0, PT, R4, RZ, PT ;  /* 0x000000ff0400720c */ /* 0x000fd60003f05270 */
[----:B------:R-:W-:Y:S05]  /*199a0*/  @!P1 BRA `(.L_x_209) ;  /* 0x0000000000ec9947 */ /* 0x000fea0003800000 */
[----:B------:R-:W0:Y:S01]  /*199b0*/  LDCU UR4, c[0x0][0x604] ;  /* 0x0000c080ff0477ac */ /* 0x000e220008000800 */
[----:B------:R-:W1:Y:S01]  /*199c0*/  LDCU UR5, c[0x0][0x608] ;  /* 0x0000c100ff0577ac */ /* 0x000e620008000800 */
[----:B------:R-:W3:Y:S01]  /*199d0*/  LDCU.128 UR8, c[0x0][0x5f0] ;  /* 0x0000be00ff0877ac */ /* 0x000ee20008000c00 */
[C---:B0-----:R-:W-:Y:S02]  /*199e0*/  IMAD R10, R7.reuse, UR4, RZ ;  /* 0x00000004070a7c24 */ /* 0x041fe4000f8e02ff */
[----:B-1----:R-:W-:-:S03]  /*199f0*/  IMAD R12, R7, UR5, RZ ;  /* 0x00000005070c7c24 */ /* 0x002fc6000f8e02ff */
[----:B------:R-:W-:Y:S01]  /*19a00*/  SHF.R.S32.HI R5, RZ, 0x1f, R10 ;  /* 0x0000001fff057819 */ /* 0x000fe2000001140a */
[C---:B------:R-:W-:Y:S01]  /*19a10*/  VIADD R16, R10.reuse, UR4 ;  /* 0x000000040a107c36 */ /* 0x040fe20008000000 */
[----:B---3--:R-:W-:Y:S01]  /*19a20*/  IADD3 R4, P1, P2, R10, UR8, R17 ;  /* 0x000000080a047c10 */ /* 0x008fe2000fa3e011 */
[C---:B------:R-:W-:Y:S01]  /*19a30*/  VIADD R20, R12.reuse, UR5 ;  /* 0x000000050c147c36 */ /* 0x040fe20008000000 */
[----:B------:R-:W-:Y:S02]  /*19a40*/  SHF.R.S32.HI R9, RZ, 0x1f, R12 ;  /* 0x0000001fff097819 */ /* 0x000fe4000001140c */
[----:B------:R-:W-:Y:S02]  /*19a50*/  IADD3 R8, P3, P4, R12, UR10, R15 ;  /* 0x0000000a0c087c10 */ /* 0x000fe4000fc7e00f */
[----:B------:R-:W-:Y:S02]  /*19a60*/  IADD3.X R5, PT, PT, R5, UR9, RZ, P1, P2 ;  /* 0x0000000905057c10 */ /* 0x000fe40008fe44ff */
[----:B------:R-:W-:-:S02]  /*19a70*/  IADD3.X R9, PT, PT, R9, UR11, RZ, P3, P4 ;  /* 0x0000000b09097c10 */ /* 0x000fc40009fe84ff */
[----:B------:R-:W-:Y:S01]  /*19a80*/  SHF.R.S32.HI R11, RZ, 0x1f, R16 ;  /* 0x0000001fff0b7819 */ /* 0x000fe20000011410 */
[----:B------:R0:W3:Y:S01]  /*19a90*/  LDG.E.S8 R14, desc[UR12][R4.64] ;  /* 0x0000000c040e7981 */ /* 0x0000e2000c1e1300 */
[C---:B------:R-:W-:Y:S02]  /*19aa0*/  IADD3 R10, P1, P2, R16.reuse, UR8, R17 ;  /* 0x00000008100a7c10 */ /* 0x040fe4000fa3e011 */
[----:B------:R-:W-:Y:S01]  /*19ab0*/  IADD3 R22, PT, PT, R16, UR4, RZ ;  /* 0x0000000410167c10 */ /* 0x000fe2000fffe0ff */
[----:B------:R-:W3:Y:S01]  /*19ac0*/  LDG.E.S8 R21, desc[UR12][R8.64] ;  /* 0x0000000c08157981 */ /* 0x000ee2000c1e1300 */
[----:B------:R-:W-:Y:S02]  /*19ad0*/  SHF.R.S32.HI R13, RZ, 0x1f, R20 ;  /* 0x0000001fff0d7819 */ /* 0x000fe40000011414 */
[C---:B------:R-:W-:Y:S01]  /*19ae0*/  IADD3 R12, P3, P4, R20.reuse, UR10, R15 ;  /* 0x0000000a140c7c10 */ /* 0x040fe2000fc7e00f */
[----:B------:R-:W-:Y:S01]  /*19af0*/  VIADD R20, R20, UR5 ;  /* 0x0000000514147c36 */ /* 0x000fe20008000000 */
[----:B------:R-:W-:-:S02]  /*19b00*/  IADD3.X R11, PT, PT, R11, UR9, RZ, P1, P2 ;  /* 0x000000090b0b7c10 */ /* 0x000fc40008fe44ff */
[----:B------:R-:W-:Y:S02]  /*19b10*/  SHF.R.S32.HI R19, RZ, 0x1f, R22 ;  /* 0x0000001fff137819 */ /* 0x000fe40000011416 */
[----:B------:R-:W-:Y:S01]  /*19b20*/  IADD3 R18, P1, P2, R22, UR8, R17 ;  /* 0x0000000816127c10 */ /* 0x000fe2000fa3e011 */
[----:B------:R1:W4:Y:S01]  /*19b30*/  LDG.E.S8 R16, desc[UR12][R10.64] ;  /* 0x0000000c0a107981 */ /* 0x000322000c1e1300 */
[----:B------:R-:W-:Y:S02]  /*19b40*/  IADD3.X R13, PT, PT, R13, UR11, RZ, P3, P4 ;  /* 0x0000000b0d0d7c10 */ /* 0x000fe40009fe84ff */
[----:B------:R-:W-:Y:S02]  /*19b50*/  IADD3.X R19, PT, PT, R19, UR9, RZ, P1, P2 ;  /* 0x0000000913137c10 */ /* 0x000fe40008fe44ff */
[----:B0-----:R-:W-:Y:S02]  /*19b60*/  SHF.R.S32.HI R5, RZ, 0x1f, R20 ;  /* 0x0000001fff057819 */ /* 0x001fe40000011414 */
[C---:B------:R-:W-:Y:S01]  /*19b70*/  IADD3 R4, P1, P2, R20.reuse, UR10, R15 ;  /* 0x0000000a14047c10 */ /* 0x040fe2000fa3e00f */
[----:B------:R0:W4:Y:S01]  /*19b80*/  LDG.E.S8 R13, desc[UR12][R12.64] ;  /* 0x0000000c0c0d7981 */ /* 0x000122000c1e1300 */
[----:B------:R-:W-:-:S02]  /*19b90*/  VIADD R20, R20, UR5 ;  /* 0x0000000514147c36 */ /* 0x000fc40008000000 */
[----:B------:R-:W-:Y:S01]  /*19ba0*/  VIADD R22, R22, UR4 ;  /* 0x0000000416167c36 */ /* 0x000fe20008000000 */
[----:B------:R-:W-:Y:S01]  /*19bb0*/  IADD3.X R5, PT, PT, R5, UR11, RZ, P1, P2 ;  /* 0x0000000b05057c10 */ /* 0x000fe20008fe44ff */
[----:B------:R2:W4:Y:S01]  /*19bc0*/  LDG.E.S8 R18, desc[UR12][R18.64] ;  /* 0x0000000c12127981 */ /* 0x000522000c1e1300 */
[----:B-1----:R-:W-:Y:S02]  /*19bd0*/  IADD3 R10, P3, P4, R20, UR10, R15 ;  /* 0x0000000a140a7c10 */ /* 0x002fe4000fc7e00f */
[----:B------:R-:W-:Y:S02]  /*19be0*/  IADD3 R8, P1, P2, R22, UR8, R17 ;  /* 0x0000000816087c10 */ /* 0x000fe4000fa3e011 */
[----:B------:R-:W-:Y:S01]  /*19bf0*/  SHF.R.S32.HI R20, RZ, 0x1f, R20 ;  /* 0x0000001fff147819 */ /* 0x000fe20000011414 */
[----:B------:R1:W4:Y:S01]  /*19c00*/  LDG.E.S8 R5, desc[UR12][R4.64] ;  /* 0x0000000c04057981 */ /* 0x000322000c1e1300 */
[----:B------:R-:W-:Y:S02]  /*19c10*/  SHF.R.S32.HI R22, RZ, 0x1f, R22 ;  /* 0x0000001fff167819 */ /* 0x000fe40000011416 */
[----:B------:R-:W-:-:S02]  /*19c20*/  IADD3.X R11, PT, PT, R20, UR11, RZ, P3, P4 ;  /* 0x0000000b140b7c10 */ /* 0x000fc40009fe84ff */
[----:B------:R-:W-:-:S04]  /*19c30*/  IADD3.X R9, PT, PT, R22, UR9, RZ, P1, P2 ;  /* 0x0000000916097c10 */ /* 0x000fc80008fe44ff */
[----:B------:R-:W4:Y:S04]  /*19c40*/  LDG.E.S8 R11, desc[UR12][R10.64] ;  /* 0x0000000c0a0b7981 */ /* 0x000f28000c1e1300 */
[----:B------:R-:W4:Y:S01]  /*19c50*/  LDG.E.S8 R8, desc[UR12][R8.64] ;  /* 0x0000000c08087981 */ /* 0x000f22000c1e1300 */
[----:B-----5:R-:W-:-:S04]  /*19c60*/  LOP3.LUT R23, R23, 0xffff, RZ, 0xc0, !PT ;  /* 0x0000ffff17177812 */ /* 0x020fc800078ec0ff */
[----:B0-----:R-:W-:-:S05]  /*19c70*/  PRMT R12, R23, 0x8880, RZ ;  /* 0x00008880170c7816 */ /* 0x001fca00000000ff */
[----:B--2---:R-:W-:Y:S02]  /*19c80*/  IMAD.MOV R19, RZ, RZ, -R12 ;  /* 0x000000ffff137224 */ /* 0x004fe400078e0a0c */
[----:B------:R-:W-:Y:S02]  /*19c90*/  VIADD R7, R7, 0x4 ;  /* 0x0000000407077836 */ /* 0x000fe40000000000 */
        /* <DEDUP_REMOVED lines=12> */
.L_x_209:
[----:B------:R-:W-:Y:S05]  /*19d60*/  @!P0 BRA `(.L_x_208) ;  /* 0x0000000000e48947 */ /* 0x000fea0003800000 */
[----:B------:R-:W-:Y:S02]  /*19d70*/  ISETP.NE.AND P1, PT, R6, RZ, PT ;  /* 0x000000ff0600720c */ /* 0x000fe40003f25270 */
[----:B------:R-:W-:-:S04]  /*19d80*/  LOP3.LUT R0, R0, 0x1, RZ, 0xc0, !PT ;  /* 0x0000000100007812 */ /* 0x000fc800078ec0ff */
[----:B------:R-:W-:-:S07]  /*19d90*/  ISETP.NE.U32.AND P0, PT, R0, 0x1, PT ;  /* 0x000000010000780c */ /* 0x000fce0003f05070 */
[----:B------:R-:W-:Y:S06]  /*19da0*/  @!P1 BRA `(.L_x_210) ;  /* 0x0000000000849947 */ /* 0x000fec0003800000 */
[----:B------:R-:W0:Y:S01]  /*19db0*/  LDCU UR4, c[0x0][0x604] ;  /* 0x0000c080ff0477ac */ /* 0x000e220008000800 */
[----:B------:R-:W1:Y:S01]  /*19dc0*/  LDCU.128 UR8, c[0x0][0x5f0] ;  /* 0x0000be00ff0877ac */ /* 0x000e620008000c00 */
[----:B------:R-:W3:Y:S01]  /*19dd0*/  LDCU UR5, c[0x0][0x608] ;  /* 0x0000c100ff0577ac */ /* 0x000ee20008000800 */
[----:B0-----:R-:W-:-:S05]  /*19de0*/  IMAD R0, R7, UR4, RZ ;  /* 0x0000000407007c24 */ /* 0x001fca000f8e02ff */
[----:B------:R-:W-:Y:S02]  /*19df0*/  SHF.R.S32.HI R5, RZ, 0x1f, R0 ;  /* 0x0000001fff057819 */ /* 0x000fe40000011400 */
[C---:B-1----:R-:W-:Y:S01]  /*19e00*/  IADD3 R4, P1, P2, R0.reuse, UR8, R17 ;  /* 0x0000000800047c10 */ /* 0x042fe2000fa3e011 */
[----:B---3--:R-:W-:Y:S02]  /*19e10*/  IMAD R6, R7, UR5, RZ ;  /* 0x0000000507067c24 */ /* 0x008fe4000f8e02ff */
[----:B------:R-:W-:Y:S01]  /*19e20*/  VIADD R0, R0, UR4 ;  /* 0x0000000400007c36 */ /* 0x000fe20008000000 */
[----:B------:R-:W-:Y:S02]  /*19e30*/  IADD3.X R5, PT, PT, R5, UR9, RZ, P1, P2 ;  /* 0x0000000905057c10 */ /* 0x000fe40008fe44ff */
[----:B------:R-:W-:Y:S02]  /*19e40*/  SHF.R.S32.HI R9, RZ, 0x1f, R6 ;  /* 0x0000001fff097819 */ /* 0x000fe40000011406 */
[C---:B------:R-:W-:Y:S01]  /*19e50*/  IADD3 R8, P1, P2, R6.reuse, UR10, R15 ;  /* 0x0000000a06087c10 */ /* 0x040fe2000fa3e00f */
[----:B------:R-:W-:Y:S01]  /*19e60*/  VIADD R6, R6, UR5 ;  /* 0x0000000506067c36 */ /* 0x000fe20008000000 */
[----:B------:R0:W3:Y:S02]  /*19e70*/  LDG.E.S8 R4, desc[UR12][R4.64] ;  /* 0x0000000c04047981 */ /* 0x0000e4000c1e1300 */
[----:B------:R-:W-:-:S02]  /*19e80*/  IADD3.X R9, PT, PT, R9, UR11, RZ, P1, P2 ;  /* 0x0000000b09097c10 */ /* 0x000fc40008fe44ff */
[----:B------:R-:W-:Y:S02]  /*19e90*/  IADD3 R12, P3, P4, R6, UR10, R15 ;  /* 0x0000000a060c7c10 */ /* 0x000fe4000fc7e00f */
[----:B------:R-:W-:Y:S02]  /*19ea0*/  IADD3 R10, P1, P2, R0, UR8, R17 ;  /* 0x00000008000a7c10 */ /* 0x000fe4000fa3e011 */
[----:B------:R-:W-:Y:S01]  /*19eb0*/  SHF.R.S32.HI R6, RZ, 0x1f, R6 ;  /* 0x0000001fff067819 */ /* 0x000fe20000011406 */
[----:B------:R-:W3:Y:S01]  /*19ec0*/  LDG.E.S8 R9, desc[UR12][R8.64] ;  /* 0x0000000c08097981 */ /* 0x000ee2000c1e1300 */
[----:B------:R-:W-:Y:S02]  /*19ed0*/  SHF.R.S32.HI R0, RZ, 0x1f, R0 ;  /* 0x0000001fff007819 */ /* 0x000fe40000011400 */
[----:B------:R-:W-:Y:S02]  /*19ee0*/  IADD3.X R13, PT, PT, R6, UR11, RZ, P3, P4 ;  /* 0x0000000b060d7c10 */ /* 0x000fe40009fe84ff */
[----:B------:R-:W-:-:S04]  /*19ef0*/  IADD3.X R11, PT, PT, R0, UR9, RZ, P1, P2 ;  /* 0x00000009000b7c10 */ /* 0x000fc80008fe44ff */
[----:B------:R-:W4:Y:S04]  /*19f00*/  LDG.E.S8 R13, desc[UR12][R12.64] ;  /* 0x0000000c0c0d7981 */ /* 0x000f28000c1e1300 */
[----:B------:R-:W4:Y:S01]  /*19f10*/  LDG.E.S8 R10, desc[UR12][R10.64] ;  /* 0x0000000c0a0a7981 */ /* 0x000f22000c1e1300 */
[----:B-----5:R-:W-:-:S04]  /*19f20*/  LOP3.LUT R23, R23, 0xffff, RZ, 0xc0, !PT ;  /* 0x0000ffff17177812 */ /* 0x020fc800078ec0ff */
[----:B------:R-:W-:-:S05]  /*19f30*/  PRMT R0, R23, 0x8880, RZ ;  /* 0x0000888017007816 */ /* 0x000fca00000000ff */
[----:B0-----:R-:W-:Y:S02]  /*19f40*/  IMAD.MOV R5, RZ, RZ, -R0 ;  /* 0x000000ffff057224 */ /* 0x001fe400078e0a00 */
[----:B------:R-:W-:Y:S02]  /*19f50*/  VIADD R7, R7, 0x2 ;  /* 0x0000000207077836 */ /* 0x000fe40000000000 */
[----:B---3--:R-:W-:-:S05]  /*19f60*/  IMAD R4, R4, R9, RZ ;  /* 0x0000000904047224 */ /* 0x008fca00078e02ff */
[----:B------:R-:W-:-:S04]  /*19f70*/  ISETP.NE.AND P1, PT, R4, R5, PT ;  /* 0x000000050400720c */ /* 0x000fc80003f25270 */
[----:B------:R-:W-:Y:S01]  /*19f80*/  SEL R0, RZ, 0xffffffff, !P1 ;  /* 0xffffffffff007807 */ /* 0x000fe20004800000 */
[----:B----4-:R-:W-:-:S05]  /*19f90*/  IMAD R5, R10, R13, RZ ;  /* 0x0000000d0a057224 */ /* 0x010fca00078e02ff */
[----:B------:R-:W-:-:S04]  /*19fa0*/  ISETP.NE.AND P1, PT, R5, R0, PT ;  /* 0x000000000500720c */ /* 0x000fc80003f25270 */
[----:B------:R-:W-:-:S09]  /*19fb0*/  SEL R23, RZ, 0x1, !P1 ;  /* 0x00000001ff177807 */ /* 0x000fd20004800000 */
.L_x_210:
[----:B------:R-:W-:Y:S05]  /*19fc0*/  @P0 BRA `(.L_x_208) ;  /* 0x00000000004c0947 */ /* 0x000fea0003800000 */
[----:B------:R-:W0:Y:S01]  /*19fd0*/  LDCU UR5, c[0x0][0x608] ;  /* 0x0000c100ff0577ac */ /* 0x000e220008000800 */
[----:B------:R-:W1:Y:S01]  /*19fe0*/  LDCU UR4, c[0x0][0x604] ;  /* 0x0000c080ff0477ac */ /* 0x000e620008000800 */
[----:B------:R-:W3:Y:S01]  /*19ff0*/  LDCU.128 UR8, c[0x0][0x5f0] ;  /* 0x0000be00ff0877ac */ /* 0x000ee20008000c00 */
[C---:B0-----:R-:W-:Y:S02]  /*1a000*/  IMAD R8, R7.reuse, UR5, RZ ;  /* 0x0000000507087c24 */ /* 0x041fe4000f8e02ff */
[----:B-1----:R-:W-:-:S03]  /*1a010*/  IMAD R0, R7, UR4, RZ ;  /* 0x0000000407007c24 */ /* 0x002fc6000f8e02ff */
[----:B---3--:R-:W-:Y:S02]  /*1a020*/  IADD3 R6, P2, P3, R8, UR10, R15 ;  /* 0x0000000a08067c10 */ /* 0x008fe4000fb5e00f */
[----:B------:R-:W-:Y:S02]  /*1a030*/  IADD3 R4, P0, P1, R0, UR8, R17 ;  /* 0x0000000800047c10 */ /* 0x000fe4000f91e011 */
[----:B------:R-:W-:Y:S02]  /*1a040*/  SHF.R.S32.HI R8, RZ, 0x1f, R8 ;  /* 0x0000001fff087819 */ /* 0x000fe40000011408 */
[----:B------:R-:W-:Y:S02]  /*1a050*/  SHF.R.S32.HI R0, RZ, 0x1f, R0 ;  /* 0x0000001fff007819 */ /* 0x000fe40000011400 */
[----:B------:R-:W-:Y:S02]  /*1a060*/  IADD3.X R7, PT, PT, R8, UR11, RZ, P2, P3 ;  /* 0x0000000b08077c10 */ /* 0x000fe400097e64ff */
[----:B------:R-:W-:-:S04]  /*1a070*/  IADD3.X R5, PT, PT, R0, UR9, RZ, P0, P1 ;  /* 0x0000000900057c10 */ /* 0x000fc800087e24ff */
[----:B------:R-:W3:Y:S04]  /*1a080*/  LDG.E.S8 R7, desc[UR12][R6.64] ;  /* 0x0000000c06077981 */ /* 0x000ee8000c1e1300 */
[----:B------:R-:W3:Y:S01]  /*1a090*/  LDG.E.S8 R4, desc[UR12][R4.64] ;  /* 0x0000000c04047981 */ /* 0x000ee2000c1e1300 */
[----:B-----5:R-:W-:-:S04]  /*1a0a0*/  LOP3.LUT R23, R23, 0xffff, RZ, 0xc0, !PT ;  /* 0x0000ffff17177812 */ /* 0x020fc800078ec0ff */
[----:B------:R-:W-:-:S05]  /*1a0b0*/  PRMT R8, R23, 0x8880, RZ ;  /* 0x0000888017087816 */ /* 0x000fca00000000ff */
[----:B------:R-:W-:Y:S02]  /*1a0c0*/  IMAD.MOV R9, RZ, RZ, -R8 ;  /* 0x000000ffff097224 */ /* 0x000fe400078e0a08 */
[----:B---3--:R-:W-:-:S05]  /*1a0d0*/  IMAD R0, R4, R7, RZ ;  /* 0x0000000704007224 */ /* 0x008fca00078e02ff */
[----:B------:R-:W-:-:S04]  /*1a0e0*/  ISETP.NE.AND P0, PT, R0, R9, PT ;  /* 0x000000090000720c */ /* 0x000fc80003f05270 */
[----:B------:R-:W-:-:S09]  /*1a0f0*/  SEL R23, RZ, 0x1, !P0 ;  /* 0x00000001ff177807 */ /* 0x000fd20004000000 */
.L_x_208:
[----:B-----5:R-:W-:Y:S01]  /*1a100*/  STG.E.U8 desc[UR12][R2.64], R23 ;  /* 0x0000001702007986 */ /* 0x020fe2000c10110c */
[----:B------:R-:W-:Y:S05]  /*1a110*/  EXIT ;  /* 0x000000000000794d */ /* 0x000fea0003800000 */
.L_x_211:
        /* <DEDUP_REMOVED lines=14> */
.L_x_1241:


//--------------------- .text._ZN2at6native69_GLOBAL__N__64f4e359_31_FunctionOfAMatrixUtilsKernel_cu_9e10b42f_318216_elemwise_kernelILi128ELi8EZNS1_43_compute_linear_combination_internal_kernelIN3c104HalfEEEvRNS_14TensorIteratorEiiiEUliE_EEviT1_ --------------------------
	.section	.text._ZN2at6native69_GLOBAL__N__64f4e359_31_FunctionOfAMatrixUtilsKernel_cu_9e10b42f_318216_elemwise_kernelILi128ELi8EZNS1_43_compute_linear_combination_internal_kernelIN3c104HalfEEEvRNS_14TensorIteratorEiiiEUliE_EEviT1_,"ax",@progbits
	.align	128
.text._ZN2at6native69_GLOBAL__N__64f4e359_31_FunctionOfAMatrixUtilsKernel_cu_9e10b42f_318216_elemwise_kernelILi128ELi8EZNS1_43_compute_linear_combination_internal_kernelIN3c104HalfEEEvRNS_14TensorIteratorEiiiEUliE_EEviT1_:
        .type           _ZN2at6native69_GLOBAL__N__64f4e359_31_FunctionOfAMatrixUtilsKernel_cu_9e10b42f_318216_elemwise_kernelILi128ELi8EZNS1_43_compute_linear_combination_internal_kernelIN3c104HalfEEEvRNS_14TensorIteratorEiiiEUliE_EEviT1_,@function
        .size           _ZN2at6native69_GLOBAL__N__64f4e359_31_FunctionOfAMatrixUtilsKernel_cu_9e10b42f_318216_elemwise_kernelILi128ELi8EZNS1_43_compute_linear_combination_internal_kernelIN3c104HalfEEEvRNS_14TensorIteratorEiiiEUliE_EEviT1_,(.L_x_1242 - _ZN2at6native69_GLOBAL__N__64f4e359_31_FunctionOfAMatrixUtilsKernel_cu_9e10b42f_318216_elemwise_kernelILi128ELi8EZNS1_43_compute_linear_combination_internal_kernelIN3c104HalfEEEvRNS_14TensorIteratorEiiiEUliE_EEviT1_)
        .other          _ZN2at6native69_GLOBAL__N__64f4e359_31_FunctionOfAMatrixUtilsKernel_cu_9e10b42f_318216_elemwise_kernelILi128ELi8EZNS1_43_compute_linear_combination_internal_kernelIN3c104HalfEEEvRNS_14TensorIteratorEiiiEUliE_EEviT1_,@"STO_CUDA_ENTRY STV_DEFAULT"
_ZN2at6native69_GLOBAL__N__64f4e359_31_FunctionOfAMatrixUtilsKernel_cu_9e10b42f_318216_elemwise_kernelILi128ELi8EZNS1_43_compute_linear_combination_internal_kernelIN3c104HalfEEEvRNS_14TensorIteratorEiiiEUliE_EEviT1_:
        /* <DEDUP_REMOVED lines=33> */
.L_x_217:
[----:B--2---:R-:W-:-:S04]  /*0210*/  IMAD.WIDE R12, R4, 0x2, R46 ;  /* 0x00000002040c7825 */ /* 0x004fc800078e022e */
[----:B---3--:R-:W-:Y:S01]  /*0220*/  IMAD.WIDE R18, R11, 0x2, R22 ;  /* 0x000000020b127825 */ /* 0x008fe200078e0216 */
[----:B------:R2:W3:Y:S04]  /*0230*/  LDG.E.U16 R44, desc[UR6][R12.64] ;  /* 0x000000060c2c7981 */ /* 0x0004e8000c1e1500 */
[----:B------:R4:W3:Y:S01]  /*0240*/  LDG.E.U16 R45, desc[UR6][R18.64] ;  /* 0x00000006122d7981 */ /* 0x0008e2000c1e1500 */
[----:B0-----:R-:W-:-:S04]  /*0250*/  IMAD.WIDE R28, R9, 0x2, R12 ;  /* 0x00000002091c7825 */ /* 0x001fc800078e020c */
[----:B-1----:R-:W-:Y:S01]  /*0260*/  IMAD.WIDE R30, R6, 0x2, R18 ;  /* 0x00000002061e7825 */ /* 0x002fe200078e0212 */
[----:B------:R-:W3:Y:S04]  /*0270*/  LDG.E.U16 R43, desc[UR6][R28.64] ;  /* 0x000000061c2b7981 */ /* 0x000ee8000c1e1500 */
[----:B------:R-:W3:Y:S01]  /*0280*/  LDG.E.U16 R42, desc[UR6][R30.64] ;  /* 0x000000061e2a7981 */ /* 0x000ee2000c1e1500 */
[----:B------:R-:W-:-:S04]  /*0290*/  IMAD.WIDE R26, R9, 0x2, R28 ;  /* 0x00000002091a7825 */ /* 0x000fc800078e021c */
[----:B------:R-:W-:Y:S01]  /*02a0*/  IMAD.WIDE R16, R6, 0x2, R30 ;  /* 0x0000000206107825 */ /* 0x000fe200078e021e */
[----:B------:R0:W3:Y:S04]  /*02b0*/  LDG.E.U16 R39, desc[UR6][R26.64] ;  /* 0x000000061a277981 */ /* 0x0000e8000c1e1500 */
[----:B------:R1:W3:Y:S01]  /*02c0*/  LDG.E.U16 R40, desc[UR6][R16.64] ;  /* 0x0000000610287981 */ /* 0x0002e2000c1e1500 */
[----:B------:R-:W-:-:S04]  /*02d0*/  IMAD.WIDE R24, R9, 0x2, R26 ;  /* 0x0000000209187825 */ /* 0x000fc800078e021a */
[----:B------:R-:W-:Y:S01]  /*02e0*/  IMAD.WIDE R14, R6, 0x2, R16 ;  /* 0x00000002060e7825 */ /* 0x000fe200078e0210 */
[----:B------:R1:W3:Y:S04]  /*02f0*/  LDG.E.U16 R37, desc[UR6][R24.64] ;  /* 0x0000000618257981 */ /* 0x0002e8000c1e1500 */
[----:B------:R1:W3:Y:S01]  /*0300*/  LDG.E.U16 R38, desc[UR6][R14.64] ;  /* 0x000000060e267981 */ /* 0x0002e2000c1e1500 */
[----:B------:R-:W-:-:S04]  /*0310*/  IMAD.WIDE R20, R9, 0x2, R24 ;  /* 0x0000000209147825 */ /* 0x000fc800078e0218 */
[----:B--2---:R-:W-:Y:S01]  /*0320*/  IMAD.WIDE R12, R6, 0x2, R14 ;  /* 0x00000002060c7825 */ /* 0x004fe200078e020e */
[----:B------:R2:W3:Y:S04]  /*0330*/  LDG.E.U16 R35, desc[UR6][R20.64] ;  /* 0x0000000614237981 */ /* 0x0004e8000c1e1500 */
[----:B------:R2:W3:Y:S01]  /*0340*/  LDG.E.U16 R36, desc[UR6][R12.64] ;  /* 0x000000060c247981 */ /* 0x0004e2000c1e1500 */
[----:B----4-:R-:W-:-:S04]  /*0350*/  IMAD.WIDE R18, R9, 0x2, R20 ;  /* 0x0000000209127825 */ /* 0x010fc800078e0214 */
[----:B0-----:R-:W-:Y:S01]  /*0360*/  IMAD.WIDE R26, R6, 0x2, R12 ;  /* 0x00000002061a7825 */ /* 0x001fe200078e020c */
[----:B------:R0:W4:Y:S04]  /*0370*/  LDG.E.U16 R33, desc[UR6][R18.64] ;  /* 0x0000000612217981 */ /* 0x000128000c1e1500 */
[----:B------:R-:W4:Y:S01]  /*0380*/  LDG.E.U16 R34, desc[UR6][R26.64] ;  /* 0x000000061a227981 */ /* 0x000f22000c1e1500 */
[----:B-1----:R-:W-:-:S04]  /*0390*/  IMAD.WIDE R16, R9, 0x2, R18 ;  /* 0x0000000209107825 */ /* 0x002fc800078e0212 */
[----:B------:R-:W-:Y:S01]  /*03a0*/  IMAD.WIDE R24, R6, 0x2, R26 ;  /* 0x0000000206187825 */ /* 0x000fe200078e021a */
[----:B------:R1:W4:Y:S04]  /*03b0*/  LDG.E.U16 R31, desc[UR6][R16.64] ;  /* 0x00000006101f7981 */ /* 0x000328000c1e1500 */
[----:B------:R-:W4:Y:S01]  /*03c0*/  LDG.E.U16 R32, desc[UR6][R24.64] ;  /* 0x0000000618207981 */ /* 0x000f22000c1e1500 */
[----:B------:R-:W-:-:S04]  /*03d0*/  IMAD.WIDE R14, R9, 0x2, R16 ;  /* 0x00000002090e7825 */ /* 0x000fc800078e0210 */
[----:B--2---:R-:W-:Y:S01]  /*03e0*/  IMAD.WIDE R20, R6, 0x2, R24 ;  /* 0x0000000206147825 */ /* 0x004fe200078e0218 */
[----:B------:R2:W4:Y:S04]  /*03f0*/  LDG.E.U16 R29, desc[UR6][R14.64] ;  /* 0x000000060e1d7981 */ /* 0x000528000c1e1500 */
[----:B------:R-:W4:Y:S01]  /*0400*/  LDG.E.U16 R30, desc[UR6][R20.64] ;  /* 0x00000006141e7981 */ /* 0x000f22000c1e1500 */
[----:B------:R-:W-:-:S04]  /*0410*/  IMAD.WIDE R12, R9, 0x2, R14 ;  /* 0x00000002090c7825 */ /* 0x000fc800078e020e */
[----:B0-----:R-:W-:Y:S01]  /*0420*/  IMAD.WIDE R18, R6, 0x2, R20 ;  /* 0x0000000206127825 */ /* 0x001fe200078e0214 */
[----:B------:R0:W4:Y:S04]  /*0430*/  LDG.E.U16 R27, desc[UR6][R12.64] ;  /* 0x000000060c1b7981 */ /* 0x000128000c1e1500 */
[----:B------:R-:W4:Y:S01]  /*0440*/  LDG.E.U16 R28, desc[UR6][R18.64] ;  /* 0x00000006121c7981 */ /* 0x000f22000c1e1500 */
[----:B------:R-:W-:-:S04]  /*0450*/  IMAD.WIDE R52, R9, 0x2, R12 ;  /* 0x0000000209347825 */ /* 0x000fc800078e020c */
[----:B-1----:R-:W-:Y:S01]  /*0460*/  IMAD.WIDE R16, R6, 0x2, R18 ;  /* 0x0000000206107825 */ /* 0x002fe200078e0212 */
[----:B------:R-:W4:Y:S04]  /*0470*/  LDG.E.U16 R25, desc[UR6][R52.64] ;  /* 0x0000000634197981 */ /* 0x000f28000c1e1500 */
[----:B------:R-:W4:Y:S01]  /*0480*/  LDG.E.U16 R26, desc[UR6][R16.64] ;  /* 0x00000006101a7981 */ /* 0x000f22000c1e1500 */
[----:B------:R-:W-:-:S04]  /*0490*/  IMAD.WIDE R50, R9, 0x2, R52 ;  /* 0x0000000209327825 */ /* 0x000fc800078e0234 */
[C---:B--2---:R-:W-:Y:S01]  /*04a0*/  IMAD.WIDE R14, R6.reuse, 0x2, R16 ;  /* 0x00000002060e7825 */ /* 0x044fe200078e0210 */
[----:B------:R1:W2:Y:S04]  /*04b0*/  LDG.E.U16 R21, desc[UR6][R50.64] ;  /* 0x0000000632157981 */ /* 0x0002a8000c1e1500 */
[----:B------:R1:W2:Y:S01]  /*04c0*/  LDG.E.U16 R24, desc[UR6][R14.64] ;  /* 0x000000060e187981 */ /* 0x0002a2000c1e1500 */
[----:B0-----:R-:W-:-:S04]  /*04d0*/  IMAD.WIDE R12, R6, 0x2, R14 ;  /* 0x00000002060c7825 */ /* 0x001fc800078e020e */
[C---:B-1----:R-:W-:Y:S01]  /*04e0*/  IMAD.WIDE R50, R9.reuse, 0x2, R50 ;  /* 0x0000000209327825 */ /* 0x042fe200078e0232 */
[----:B------:R0:W2:Y:S04]  /*04f0*/  LDG.E.U16 R20, desc[UR6][R12.64] ;  /* 0x000000060c147981 */ /* 0x0000a8000c1e1500 */
[----:B------:R1:W2:Y:S01]  /*0500*/  LDG.E.U16 R19, desc[UR6][R50.64] ;  /* 0x0000000632137981 */ /* 0x0002a2000c1e1500 */
[----:B------:R-:W-:-:S04]  /*0510*/  IMAD.WIDE R14, R9, 0x2, R50 ;  /* 0x00000002090e7825 */ /* 0x000fc800078e0232 */
[----:B0-----:R-:W-:Y:S01]  /*0520*/  IMAD.WIDE R12, R6, 0x2, R12 ;  /* 0x00000002060c7825 */ /* 0x001fe200078e020c */
[----:B------:R-:W2:Y:S04]  /*0530*/  LDG.E.U16 R17, desc[UR6][R14.64] ;  /* 0x000000060e117981 */ /* 0x000ea8000c1e1500 */
[----:B------:R-:W2:Y:S01]  /*0540*/  LDG.E.U16 R18, desc[UR6][R12.64] ;  /* 0x000000060c127981 */ /* 0x000ea2000c1e1500 */
[----:B------:R-:W-:-:S04]  /*0550*/  IMAD.WIDE R52, R9, 0x2, R14 ;  /* 0x0000000209347825 */ /* 0x000fc800078e020e */
[----:B-1----:R-:W-:Y:S01]  /*0560*/  IMAD.WIDE R50, R6, 0x2, R12 ;  /* 0x0000000206327825 */ /* 0x002fe200078e020c */
[----:B------:R0:W2:Y:S04]  /*0570*/  LDG.E.U16 R15, desc[UR6][R52.64] ;  /* 0x00000006340f7981 */ /* 0x0000a8000c1e1500 */
[----:B------:R1:W2:Y:S01]  /*0580*/  LDG.E.U16 R16, desc[UR6][R50.64] ;  /* 0x0000000632107981 */ /* 0x0002a2000c1e1500 */
[----:B0-----:R-:W-:-:S04]  /*0590*/  IMAD.WIDE R52, R9, 0x2, R52 ;  /* 0x0000000209347825 */ /* 0x001fc800078e0234 */
[----:B-1----:R-:W-:Y:S01]  /*05a0*/  IMAD.WIDE R50, R6, 0x2, R50 ;  /* 0x0000000206327825 */ /* 0x002fe200078e0232 */
[----:B------:R0:W2:Y:S04]  /*05b0*/  LDG.E.U16 R13, desc[UR6][R52.64] ;  /* 0x00000006340d7981 */ /* 0x0000a8000c1e1500 */
[----:B------:R1:W2:Y:S01]  /*05c0*/  LDG.E.U16 R14, desc[UR6][R50.64] ;  /* 0x00000006320e7981 */ /* 0x0002a2000c1e1500 */
[----:B0-----:R-:W-:-:S04]  /*05d0*/  IMAD.WIDE R52, R9, 0x2, R52 ;  /* 0x0000000209347825 */ /* 0x001fc800078e0234 */
[----:B-1----:R-:W-:Y:S01]  /*05e0*/  IMAD.WIDE R50, R6, 0x2, R50 ;  /* 0x0000000206327825 */ /* 0x002fe200078e0232 */
[----:B------:R-:W2:Y:S04]  /*05f0*/  LDG.E.U16 R10, desc[UR6][R52.64] ;  /* 0x00000006340a7981 */ /* 0x000ea8000c1e1500 */
[----:B------:R-:W2:Y:S01]  /*0600*/  LDG.E.U16 R12, desc[UR6][R50.64] ;  /* 0x00000006320c7981 */ /* 0x000ea2000c1e1500 */
[----:B-----5:R-:W-:Y:S02]  /*0610*/  HADD2.F32 R41, -RZ, R41.H0_H0 ;  /* 0x20000029ff297230 */ /* 0x020fe40000004100 */
[----:B---3--:R-:W-:Y:S02]  /*0620*/  HADD2.F32 R44, -RZ, R44.H0_H0 ;  /* 0x2000002cff2c7230 */ /* 0x008fe40000004100 */
[----:B------:R-:W-:-:S05]  /*0630*/  HADD2.F32 R45, -RZ, R45.H0_H0 ;  /* 0x2000002dff2d7230 */ /* 0x000fca0000004100 */
[----:B------:R-:W-:-:S05]  /*0640*/  FMUL.FTZ R44, R44, R45 ;  /* 0x0000002d2c2c7220 */ /* 0x000fca0000410000 */
[----:B------:R-:W-:Y:S01]  /*0650*/  F2FP.F16.F32.PACK_AB R44, RZ, R44 ;  /* 0x0000002cff2c723e */ /* 0x000fe200000000ff */
[----:B------:R-:W-:Y:S02]  /*0660*/  HADD2.F32 R43, -RZ, R43.H0_H0 ;  /* 0x2000002bff2b7230 */ /* 0x000fe40000004100 */
[----:B------:R-:W-:Y:S02]  /*0670*/  HADD2.F32 R42, -RZ, R42.H0_H0 ;  /* 0x2000002aff2a7230 */ /* 0x000fe40000004100 */
[----:B------:R-:W-:-:S03]  /*0680*/  HADD2.F32 R44, -RZ, R44.H0_H0 ;  /* 0x2000002cff2c7230 */ /* 0x000fc60000004100 */
[----:B------:R-:W-:Y:S02]  /*0690*/  FMUL.FTZ R42, R43, R42 ;  /* 0x0000002a2b2a7220 */ /* 0x000fe40000410000 */
[----:B------:R-:W-:-:S05]  /*06a0*/  FADD.FTZ R41, R41, R44 ;  /* 0x0000002c29297221 */ /* 0x000fca0000010000 */
[----:B------:R-:W-:Y:S01]  /*06b0*/  F2FP.F16.F32.PACK_AB R41, R42, R41 ;  /* 0x000000292a29723e */ /* 0x000fe200000000ff */
[----:B------:R-:W-:Y:S02]  /*06c0*/  HADD2.F32 R39, -RZ, R39.H0_H0 ;  /* 0x20000027ff277230 */ /* 0x000fe40000004100 */
[----:B------:R-:W-:Y:S02]  /*06d0*/  HADD2.F32 R40, -RZ, R40.H0_H0 ;  /* 0x20000028ff287230 */ /* 0x000fe40000004100 */
[--C-:B------:R-:W-:Y:S02]  /*06e0*/  HADD2.F32 R42, -RZ, R41.reuse.H0_H0 ;  /* 0x20000029ff2a7230 */ /* 0x100fe40000004100 */
[----:B------:R-:W-:Y:S02]  /*06f0*/  HADD2.F32 R41, -RZ, R41.H1_H1 ;  /* 0x30000029ff297230 */ /* 0x000fe40000004100 */
[----:B------:R-:W-:-:S03]  /*0700*/  FMUL.FTZ R40, R39, R40 ;  /* 0x0000002827287220 */ /* 0x000fc60000410000 */
        /* <DEDUP_REMOVED lines=16> */
[----:B----4-:R-:W-:Y:S02]  /*0810*/  HADD2.F32 R33, -RZ, R33.H0_H0 ;  /* 0x20000021ff217230 */ /* 0x010fe40000004100 */
        /* <DEDUP_REMOVED lines=34> */
[----:B--2---:R-:W-:Y:S02]  /*0a40*/  HADD2.F32 R21, -RZ, R21.H0_H0 ;  /* 0x20000015ff157230 */ /* 0x004fe40000004100 */
        /* <DEDUP_REMOVED lines=32> */
[----:B------:R-:W-:Y:S01]  /*0c50*/  FADD.FTZ R15, R15, R16 ;  /* 0x000000100f0f7221 */ /* 0x000fe20000010000 */
[----:B------:R-:W-:-:S04]  /*0c60*/  HADD2.F32 R13, -RZ, R10.H0_H0 ;  /* 0x2000000aff0d7230 */ /* 0x000fc80000004100 */
[----:B------:R-:W-:Y:S01]  /*0c70*/  F2FP.F16.F32.PACK_AB R15, R14, R15 ;  /* 0x0000000f0e0f723e */ /* 0x000fe200000000ff */
[----:B------:R-:W-:-:S04]  /*0c80*/  HADD2.F32 R12, -RZ, R12.H0_H0 ;  /* 0x2000000cff0c7230 */ /* 0x000fc80000004100 */
[--C-:B------:R-:W-:Y:S02]  /*0c90*/  HADD2.F32 R10, -RZ, R15.reuse.H0_H0 ;  /* 0x2000000fff0a7230 */ /* 0x100fe40000004100 */
[----:B------:R-:W-:Y:S02]  /*0ca0*/  HADD2.F32 R15, -RZ, R15.H1_H1 ;  /* 0x3000000fff0f7230 */ /* 0x000fe40000004100 */
[----:B------:R-:W-:-:S03]  /*0cb0*/  FMUL.FTZ R13, R13, R12 ;  /* 0x0000000c0d0d7220 */ /* 0x000fc60000410000 */
[----:B------:R-:W-:Y:S01]  /*0cc0*/  FADD.FTZ R10, R10, R15 ;  /* 0x0000000f0a0a7221 */ /* 0x000fe20000010000 */
[----:B------:R-:W-:-:S04]  /*0cd0*/  IADD3 R8, PT, PT, R8, 0x10, RZ ;  /* 0x0000001008087810 */ /* 0x000fc80007ffe0ff */
[----:B------:R-:W-:Y:S02]  /*0ce0*/  F2FP.F16.F32.PACK_AB R10, R13, R10 ;  /* 0x0000000a0d0a723e */ /* 0x000fe400000000ff */
[----:B------:R-:W-:-:S03]  /*0cf0*/  ISETP.NE.AND P0, PT, R8, RZ, PT ;  /* 0x000000ff0800720c */ /* 0x000fc60003f05270 */
[--C-:B------:R-:W-:Y:S02]  /*0d00*/  HADD2.F32 R12, -RZ, R10.reuse.H0_H0 ;  /* 0x2000000aff0c7230 */ /* 0x100fe40000004100 */
[----:B------:R-:W-:-:S05]  /*0d10*/  HADD2.F32 R13, -RZ, R10.H1_H1 ;  /* 0x3000000aff0d7230 */ /* 0x000fca0000004100 */
[----:B------:R-:W-:Y:S01]  /*0d20*/  FADD.FTZ R12, R12, R13 ;  /* 0x0000000d0c0c7221 */ /* 0x000fe20000010000 */
[----:B------:R-:W-:-:S04]  /*0d30*/  LEA R11, R6, R11, 0x4 ;  /* 0x0000000b060b7211 */ /* 0x000fc800078e20ff */
[----:B------:R-:W-:Y:S02]  /*0d40*/  F2FP.F16.F32.PACK_AB R12, RZ, R12 ;  /* 0x0000000cff0c723e */ /* 0x000fe400000000ff */
[----:B------:R-:W-:Y:S02]  /*0d50*/  LEA R4, R9, R4, 0x4 ;  /* 0x0000000409047211 */ /* 0x000fe400078e20ff */
[----:B------:R-:W-:Y:S01]  /*0d60*/  PRMT R41, R12, 0x7610, R41 ;  /* 0x000076100c297816 */ /* 0x000fe20000000029 */
[----:B------:R-:W-:Y:S06]  /*0d70*/  @P0 BRA `(.L_x_217) ;  /* 0xfffffff400240947 */ /* 0x000fec000383ffff */
.L_x_216:
        /* <DEDUP_REMOVED lines=39> */
[----:B------:R-:W-:Y:S02]  /*0ff0*/  IMAD.WIDE R18, R19, 0x2, R12 ;  /* 0x0000000213127825 */ /* 0x000fe400078e020c */
[----:B------:R-:W4:Y:S04]  /*1000*/  LDG.E.U16 R16, desc[UR6][R16.64] ;  /* 0x0000000610107981 */ /* 0x000f28000c1e1500 */
[----:B------:R-:W4:Y:S01]  /*1010*/  LDG.E.U16 R18, desc[UR6][R18.64] ;  /* 0x0000000612127981 */ /* 0x000f22000c1e1500 */
[----:B-----5:R-:W-:Y:S01]  /*1020*/  HADD2.F32 R41, -RZ, R41.H0_H0 ;  /* 0x20000029ff297230 */ /* 0x020fe20000004100 */
[----:B------:R-:W-:Y:S01]  /*1030*/  IADD3 R5, PT, PT, R5, 0x8, RZ ;  /* 0x0000000805057810 */ /* 0x000fe20007ffe0ff */
[----:B--2---:R-:W-:Y:S02]  /*1040*/  HADD2.F32 R4, -RZ, R4.H0_H0 ;  /* 0x20000004ff047230 */ /* 0x004fe40000004100 */
[----:B---3--:R-:W-:-:S05]  /*1050*/  HADD2.F32 R15, -RZ, R6.H0_H0 ;  /* 0x20000006ff0f7230 */ /* 0x008fca0000004100 */
[----:B------:R-:W-:-:S05]  /*1060*/  FMUL.FTZ R4, R4, R15 ;  /* 0x0000000f04047220 */ /* 0x000fca0000410000 */
[----:B------:R-:W-:Y:S01]  /*1070*/  F2FP.F16.F32.PACK_AB R4, RZ, R4 ;  /* 0x00000004ff04723e */ /* 0x000fe200000000ff */
[----:B----4-:R-:W-:Y:S02]  /*1080*/  HADD2.F32 R20, -RZ, R20.H0_H0 ;  /* 0x20000014ff147230 */ /* 0x010fe40000004100 */
        /* <DEDUP_REMOVED lines=8> */
[----:B0-----:R-:W-:Y:S02]  /*1110*/  HADD2.F32 R9, -RZ, R4.H1_H1 ;  /* 0x30000004ff097230 */ /* 0x001fe40000004100 */
        /* <DEDUP_REMOVED lines=37> */
[----:B------:R-:W-:-:S05]  /*1370*/  F2FP.F16.F32.PACK_AB R4, R11, R4 ;  /* 0x000000040b04723e */ /* 0x000fca00000000ff */
[--C-:B------:R-:W-:Y:S02]  /*1380*/  HADD2.F32 R6, -RZ, R4.reuse.H0_H0 ;  /* 0x20000004ff067230 */ /* 0x100fe40000004100 */
[----:B------:R-:W-:-:S05]  /*1390*/  HADD2.F32 R9, -RZ, R4.H1_H1 ;  /* 0x30000004ff097230 */ /* 0x000fca0000004100 */
[----:B------:R-:W-:-:S05]  /*13a0*/  FADD.FTZ R6, R6, R9 ;  /* 0x0000000906067221 */ /* 0x000fca0000010000 */
[----:B------:R-:W-:-:S04]  /*13b0*/  F2FP.F16.F32.PACK_AB R6, RZ, R6 ;  /* 0x00000006ff06723e */ /* 0x000fc800000000ff */
[----:B------:R-:W-:-:S07]  /*13c0*/  PRMT R41, R6, 0x7610, R41 ;  /* 0x0000761006297816 */ /* 0x000fce0000000029 */
.L_x_219:
        /* <DEDUP_REMOVED lines=58> */
.L_x_220:
        /* <DEDUP_REMOVED lines=11> */
[----:B------:R-:W-:Y:S01]  /*1820*/  ISETP.NE.AND P0, PT, R22, 0x1, PT ;  /* 0x000000011600780c */ /* 0x000fe20003f05270 */
[----:B-----5:R-:W-:Y:S02]  /*1830*/  HADD2.F32 R41, -RZ, R41.H0_H0 ;  /* 0x20000029ff297230 */ /* 0x020fe40000004100 */
[----:B--2---:R-:W-:Y:S02]  /*1840*/  HADD2.F32 R6, -RZ, R6.H0_H0 ;  /* 0x20000006ff067230 */ /* 0x004fe40000004100 */
[----:B---3--:R-:W-:-:S05]  /*1850*/  HADD2.F32 R11, -RZ, R10.H0_H0 ;  /* 0x2000000aff0b7230 */ /* 0x008fca0000004100 */
[----:B------:R-:W-:-:S05]  /*1860*/  FMUL.FTZ R6, R6, R11 ;  /* 0x0000000b06067220 */ /* 0x000fca0000410000 */
[----:B------:R-:W-:-:S05]  /*1870*/  F2FP.F16.F32.PACK_AB R6, RZ, R6 ;  /* 0x00000006ff06723e */ /* 0x000fca00000000ff */
[----:B------:R-:W-:-:S05]  /*1880*/  HADD2.F32 R6, -RZ, R6.H0_H0 ;  /* 0x20000006ff067230 */ /* 0x000fca0000004100 */
[----:B------:R-:W-:-:S05]  /*1890*/  FADD.FTZ R6, R41, R6 ;  /* 0x0000000629067221 */ /* 0x000fca0000010000 */
[----:B------:R-:W-:-:S04]  /*18a0*/  F2FP.F16.F32.PACK_AB R6, RZ, R6 ;  /* 0x00000006ff06723e */ /* 0x000fc800000000ff */
        /* <DEDUP_REMOVED lines=11> */
[----:B------:R-:W-:Y:S02]  /*1960*/  HADD2.F32 R41, -RZ, R41.H0_H0 ;  /* 0x20000029ff297230 */ /* 0x000fe40000004100 */
[----:B--2---:R-:W-:Y:S02]  /*1970*/  HADD2.F32 R6, -RZ, R6.H0_H0 ;  /* 0x20000006ff067230 */ /* 0x004fe40000004100 */
[----:B---3--:R-:W-:-:S05]  /*1980*/  HADD2.F32 R15, -RZ, R14.H0_H0 ;  /* 0x2000000eff0f7230 */ /* 0x008fca0000004100 */
[----:B------:R-:W-:-:S05]  /*1990*/  FMUL.FTZ R6, R6, R15 ;  /* 0x0000000f06067220 */ /* 0x000fca0000410000 */
[----:B------:R-:W-:Y:S01]  /*19a0*/  F2FP.F16.F32.PACK_AB R6, RZ, R6 ;  /* 0x00000006ff06723e */ /* 0x000fe200000000ff */
[----:B----4-:R-:W-:-:S04]  /*19b0*/  @P0 HADD2.F32 R10, -RZ, R4.H0_H0 ;  /* 0x20000004ff0a0230 */ /* 0x010fc80000004100 */
[----:B------:R-:W-:Y:S02]  /*19c0*/  HADD2.F32 R6, -RZ, R6.H0_H0 ;  /* 0x20000006ff067230 */ /* 0x000fe40000004100 */
[----:B-----5:R-:W-:-:S03]  /*19d0*/  @P0 HADD2.F32 R11, -RZ, R8.H0_H0 ;  /* 0x20000008ff0b0230 */ /* 0x020fc60000004100 */
[----:B------:R-:W-:Y:S02]  /*19e0*/  FADD.FTZ R6, R41, R6 ;  /* 0x0000000629067221 */ /* 0x000fe40000010000 */
[----:B------:R-:W-:-:S03]  /*19f0*/  @P0 FMUL.FTZ R10, R10, R11 ;  /* 0x0000000b0a0a0220 */ /* 0x000fc60000410000 */
[----:B------:R-:W-:Y:S02]  /*1a00*/  F2FP.F16.F32.PACK_AB R6, RZ, R6 ;  /* 0x00000006ff06723e */ /* 0x000fe400000000ff */
[----:B------:R-:W-:Y:S02]  /*1a10*/  @P0 F2FP.F16.F32.PACK_AB R10, RZ, R10 ;  /* 0x0000000aff0a023e */ /* 0x000fe400000000ff */
[----:B------:R-:W-:-:S03]  /*1a20*/  PRMT R41, R6, 0x7610, R41 ;  /* 0x0000761006297816 */ /* 0x000fc60000000029 */
[----:B------:R-:W-:Y:S02]  /*1a30*/  @P0 HADD2.F32 R10, -RZ, R10.H0_H0 ;  /* 0x2000000aff0a0230 */ /* 0x000fe40000004100 */
[----:B------:R-:W-:-:S05]  /*1a40*/  @P0 HADD2.F32 R5, -RZ, R41.H0_H0 ;  /* 0x20000029ff050230 */ /* 0x000fca0000004100 */
[----:B------:R-:W-:-:S05]  /*1a50*/  @P0 FADD.FTZ R10, R5, R10 ;  /* 0x0000000a050a0221 */ /* 0x000fca0000010000 */
[----:B------:R-:W-:-:S04]  /*1a60*/  @P0 F2FP.F16.F32.PACK_AB R10, RZ, R10 ;  /* 0x0000000aff0a023e */ /* 0x000fc800000000ff */
[----:B------:R-:W-:-:S07]  /*1a70*/  @P0 PRMT R41, R10, 0x7610, R41 ;  /* 0x000076100a290816 */ /* 0x000fce0000000029 */
.L_x_218:
        /* <DEDUP_REMOVED lines=18> */
.L_x_223:
        /* <DEDUP_REMOVED lines=183> */
.L_x_222:
        /* <DEDUP_REMOVED lines=101> */
.L_x_225:
        /* <DEDUP_REMOVED lines=58> */
.L_x_226:
        /* <DEDUP_REMOVED lines=49> */
.L_x_224:
[----:B-----5:R0:W-:Y:S01]  /*3410*/  STG.E.U16 desc[UR6][R48.64], R41 ;  /* 0x0000002930007986 */ /* 0x0201e2000c101506 */
[----:B------:R-:W-:-:S07]  /*3420*/  IADD3 R7, PT, PT, R7, 0x80, RZ ;  /* 0x0000008007077810 */ /* 0x000fce0007ffe0ff */
.L_x_215:
        /* <DEDUP_REMOVED lines=17> */
.L_x_229:
        /* <DEDUP_REMOVED lines=183> */
[----:B------:R-:W-:Y:S05]  /*40b0*/  BSYNC.RECONVERGENT B2 ;  /* 0x0000000000027941 */ /* 0x000fea0003800200 */
.L_x_228:
        /* <DEDUP_REMOVED lines=101> */
.L_x_231:
        /* <DEDUP_REMOVED lines=58> */
.L_x_232:
        /* <DEDUP_REMOVED lines=49> */
.L_x_230:
[----:B-----5:R0:W-:Y:S01]  /*4dc0*/  STG.E.U16 desc[UR6][R48.64], R41 ;  /* 0x0000002930007986 */ /* 0x0201e2000c101506 */
[----:B------:R-:W-:-:S07]  /*4dd0*/  IADD3 R7, PT, PT, R7, 0x80, RZ ;  /* 0x0000008007077810 */ /* 0x000fce0007ffe0ff */
.L_x_221:
        /* <DEDUP_REMOVED lines=17> */
.L_x_235:
        /* <DEDUP_REMOVED lines=184> */
.L_x_234:
        /* <DEDUP_REMOVED lines=101> */
.L_x_237:
        /* <DEDUP_REMOVED lines=58> */
.L_x_238:
        /* <DEDUP_REMOVED lines=49> */
.L_x_236:
[----:B-----5:R1:W-:Y:S01]  /*6770*/  STG.E.U16 desc[UR6][R48.64], R41 ;  /* 0x0000002930007986 */ /* 0x0203e2000c101506 */
[----:B------:R-:W-:-:S07]  /*6780*/  IADD3 R7, PT, PT, R7, 0x80, RZ ;  /* 0x0000008007077810 */ /* 0x000fce0007ffe0ff */
.L_x_227:
[----:B------:R-:W-:-:S13]  /*6790*/  ISETP.GE.AND P0, PT, R7, UR4, PT ;  /* 0x0000000407007c0c */ /* 0x000fda000bf06270 */
        /* <DEDUP_REMOVED lines=16> */
.L_x_241:
        /* <DEDUP_REMOVED lines=184> */
.L_x_240:
        /* <DEDUP_REMOVED lines=101> */
.L_x_243:
        /* <DEDUP_REMOVED lines=58> */
.L_x_244:
        /* <DEDUP_REMOVED lines=49> */
.L_x_242:
[----:B-----5:R1:W-:Y:S01]  /*8120*/  STG.E.U16 desc[UR6][R48.64], R41 ;  /* 0x0000002930007986 */ /* 0x0203e2000c101506 */
[----:B------:R-:W-:-:S07]  /*8130*/  IADD3 R7, PT, PT, R7, 0x80, RZ ;  /* 0x0000008007077810 */ /* 0x000fce0007ffe0ff */
.L_x_233:
        /* <DEDUP_REMOVED lines=18> */
.L_x_247:
        /* <DEDUP_REMOVED lines=184> */
.L_x_246:
        /* <DEDUP_REMOVED lines=101> */
.L_x_249:
        /* <DEDUP_REMOVED lines=58> */
.L_x_250:
        /* <DEDUP_REMOVED lines=49> */
.L_x_248:
[----:B-----5:R2:W-:Y:S01]  /*9ae0*/  STG.E.U16 desc[UR6][R48.64], R41 ;  /* 0x0000002930007986 */ /* 0x0205e2000c101506 */
[----:B------:R-:W-:-:S07]  /*9af0*/  IADD3 R7, PT, PT, R7, 0x80, RZ ;  /* 0x0000008007077810 */ /* 0x000fce0007ffe0ff */
.L_x_239:
[----:B------:R-:W-:-:S13]  /*9b00*/  ISETP.GE.AND P0, PT, R7, UR4, PT ;  /* 0x0000000407007c0c */ /* 0x000fda000bf06270 */
[----:B------:R-:W-:Y:S05]  /*9b10*/  @P0 BREAK.RELIABLE B0 ;  /* 0x0000000000000942 */ /* 0x000fea0003800100 */
[----:B------:R-:W-:Y:S05]  /*9b20*/  @P0 BRA `(.L_x_245) ;  /* 0x0000001800680947 */ /* 0x000fea0003800000 */
[----:B------:R-:W-:Y:S05]  /*9b30*/  BSYNC.RELIABLE B0 ;  /* 0x0000000000007941 */ /* 0x000fea0003800100 */
.L_x_214:
        /* <DEDUP_REMOVED lines=15> */
.L_x_252:
        /* <DEDUP_REMOVED lines=184> */
.L_x_251:
        /* <DEDUP_REMOVED lines=101> */
.L_x_254:
        /* <DEDUP_REMOVED lines=58> */
.L_x_255:
        /* <DEDUP_REMOVED lines=49> */
.L_x_253:
[----:B-----5:R3:W-:Y:S01]  /*b4b0*/  STG.E.U16 desc[UR6][R48.64], R41 ;  /* 0x0000002930007986 */ /* 0x0207e2000c101506 */
[----:B------:R-:W-:-:S07]  /*b4c0*/  IADD3 R7, PT, PT, R7, 0x80, RZ ;  /* 0x0000008007077810 */ /* 0x000fce0007ffe0ff */
.L_x_245:
[----:B------:R-:W-:Y:S05]  /*b4d0*/  BSYNC.RECONVERGENT B1 ;  /* 0x0000000000017941 */ /* 0x000fea0003800200 */
.L_x_213:
        /* <DEDUP_REMOVED lines=11> */
[----:B------:R-:W-:Y:S02]  /*b590*/  CS2R R8, SRZ ;  /* 0x0000000000087805 */ /* 0x000fe4000001ff00 */
[----:B------:R-:W-:-:S03]  /*b5a0*/  IADD3 R10, PT, PT, -R6, RZ, RZ ;  /* 0x000000ff060a7210 */ /* 0x000fc60007ffe1ff */
[----:B------:R-:W1:Y:S08]  /*b5b0*/  LDC R4, c[0x0][0x608] ;  /* 0x00018200ff047b82 */ /* 0x000e700000000800 */
[----:B------:R-:W2:Y:S08]  /*b5c0*/  LDC.64 R46, c[0x0][0x5f0] ;  /* 0x00017c00ff2e7b82 */ /* 0x000eb00000000a00 */
[----:B------:R-:W3:Y:S02]  /*b5d0*/  LDC.64 R22, c[0x0][0x5f8] ;  /* 0x00017e00ff167b82 */ /* 0x000ee40000000a00 */
.L_x_257:
[----:B--2---:R-:W-:-:S04]  /*b5e0*/  IMAD.WIDE R16, R8, 0x2, R46 ;  /* 0x0000000208107825 */ /* 0x004fc800078e022e */
[----:B---3--:R-:W-:Y:S01]  /*b5f0*/  IMAD.WIDE R18, R9, 0x2, R22 ;  /* 0x0000000209127825 */ /* 0x008fe200078e0216 */
[----:B------:R-:W2:Y:S04]  /*b600*/  LDG.E.U16 R44, desc[UR6][R16.64] ;  /* 0x00000006102c7981 */ /* 0x000ea8000c1e1500 */
[----:B------:R-:W3:Y:S01]  /*b610*/  LDG.E.U16 R11, desc[UR6][R18.64] ;  /* 0x00000006120b7981 */ /* 0x000ee2000c1e1500 */
[----:B0-----:R-:W-:-:S04]  /*b620*/  IMAD.WIDE R20, R5, 0x2, R16 ;  /* 0x0000000205147825 */ /* 0x001fc800078e0210 */
[----:B-1----:R-:W-:Y:S01]  /*b630*/  IMAD.WIDE R28, R4, 0x2, R18 ;  /* 0x00000002041c7825 */ /* 0x002fe200078e0212 */
[----:B------:R-:W4:Y:S04]  /*b640*/  LDG.E.U16 R12, desc[UR6][R20.64] ;  /* 0x00000006140c7981 */ /* 0x000f28000c1e1500 */
        /* <DEDUP_REMOVED lines=40> */
[----:B------:R-:W4:Y:S01]  /*b8d0*/  LDG.E.U16 R35, desc[UR6][R40.64] ;  /* 0x0000000628237981 */ /* 0x000f22000c1e1500 */
[----:B------:R-:W-:-:S04]  /*b8e0*/  IMAD.WIDE R38, R5, 0x2, R42 ;  /* 0x0000000205267825 */ /* 0x000fc800078e022a */
[----:B-1----:R-:W-:Y:S01]  /*b8f0*/  IMAD.WIDE R42, R4, 0x2, R40 ;  /* 0x00000002042a7825 */ /* 0x002fe200078e0228 */
[----:B------:R-:W4:Y:S04]  /*b900*/  LDG.E.U16 R36, desc[UR6][R38.64] ;  /* 0x0000000626247981 */ /* 0x000f28000c1e1500 */
[----:B------:R-:W4:Y:S01]  /*b910*/  LDG.E.U16 R37, desc[UR6][R42.64] ;  /* 0x000000062a257981 */ /* 0x000f22000c1e1500 */
[----:B------:R-:W-:-:S04]  /*b920*/  IMAD.WIDE R52, R5, 0x2, R38 ;  /* 0x0000000205347825 */ /* 0x000fc800078e0226 */
[----:B------:R-:W-:Y:S01]  /*b930*/  IMAD.WIDE R50, R4, 0x2, R42 ;  /* 0x0000000204327825 */ /* 0x000fe200078e022a */
[----:B------:R0:W4:Y:S04]  /*b940*/  LDG.E.U16 R38, desc[UR6][R52.64] ;  /* 0x0000000634267981 */ /* 0x000128000c1e1500 */
[----:B------:R1:W4:Y:S01]  /*b950*/  LDG.E.U16 R39, desc[UR6][R50.64] ;  /* 0x0000000632277981 */ /* 0x000322000c1e1500 */
[----:B0-----:R-:W-:-:S04]  /*b960*/  IMAD.WIDE R52, R5, 0x2, R52 ;  /* 0x0000000205347825 */ /* 0x001fc800078e0234 */
[----:B-1----:R-:W-:Y:S01]  /*b970*/  IMAD.WIDE R50, R4, 0x2, R50 ;  /* 0x0000000204327825 */ /* 0x002fe200078e0232 */
[----:B------:R0:W4:Y:S04]  /*b980*/  LDG.E.U16 R40, desc[UR6][R52.64] ;  /* 0x0000000634287981 */ /* 0x000128000c1e1500 */
[----:B------:R1:W4:Y:S01]  /*b990*/  LDG.E.U16 R41, desc[UR6][R50.64] ;  /* 0x0000000632297981 */ /* 0x000322000c1e1500 */
[----:B0-----:R-:W-:-:S04]  /*b9a0*/  IMAD.WIDE R52, R5, 0x2, R52 ;  /* 0x0000000205347825 */ /* 0x001fc800078e0234 */
[----:B-1----:R-:W-:Y:S01]  /*b9b0*/  IMAD.WIDE R50, R4, 0x2, R50 ;  /* 0x0000000204327825 */ /* 0x002fe200078e0232 */
[----:B------:R-:W4:Y:S04]  /*b9c0*/  LDG.E.U16 R42, desc[UR6][R52.64] ;  /* 0x00000006342a7981 */ /* 0x000f28000c1e1500 */
[----:B------:R-:W4:Y:S01]  /*b9d0*/  LDG.E.U16 R43, desc[UR6][R50.64] ;  /* 0x00000006322b7981 */ /* 0x000f22000c1e1500 */
[----:B--2---:R-:W-:Y:S02]  /*b9e0*/  HADD2.F32 R44, -RZ, R44.H0_H0 ;  /* 0x2000002cff2c7230 */ /* 0x004fe40000004100 */
[----:B---3--:R-:W-:-:S05]  /*b9f0*/  HADD2.F32 R11, -RZ, R11.H0_H0 ;  /* 0x2000000bff0b7230 */ /* 0x008fca0000004100 */
[----:B------:R-:W-:-:S05]  /*ba00*/  FMUL.FTZ R11, R44, R11 ;  /* 0x0000000b2c0b7220 */ /* 0x000fca0000410000 */
[----:B------:R-:W-:Y:S01]  /*ba10*/  F2FP.F16.F32.PACK_AB R11, RZ, R11 ;  /* 0x0000000bff0b723e */ /* 0x000fe200000000ff */
[----:B-----5:R-:W-:Y:S02]  /*ba20*/  HADD2.F32 R44, -RZ, R7.H0_H0 ;  /* 0x20000007ff2c7230 */ /* 0x020fe40000004100 */
[----:B----4-:R-:W-:Y:S02]  /*ba30*/  HADD2.F32 R12, -RZ, R12.H0_H0 ;  /* 0x2000000cff0c7230 */ /* 0x010fe40000004100 */
[----:B------:R-:W-:Y:S02]  /*ba40*/  HADD2.F32 R11, -RZ, R11.H0_H0 ;  /* 0x2000000bff0b7230 */ /* 0x000fe40000004100 */
[----:B------:R-:W-:-:S03]  /*ba50*/  HADD2.F32 R13, -RZ, R13.H0_H0 ;  /* 0x2000000dff0d7230 */ /* 0x000fc60000004100 */
[----:B------:R-:W-:Y:S02]  /*ba60*/  FADD.FTZ R11, R44, R11 ;  /* 0x0000000b2c0b7221 */ /* 0x000fe40000010000 */
[----:B------:R-:W-:-:S05]  /*ba70*/  FMUL.FTZ R12, R12, R13 ;  /* 0x0000000d0c0c7220 */ /* 0x000fca0000410000 */
        /* <DEDUP_REMOVED lines=109> */
.L_x_256:
        /* <DEDUP_REMOVED lines=16> */
[----:B------:R1:W4:Y:S04]  /*c250*/  LDG.E.U16 R12, desc[UR6][R18.64] ;  /* 0x00000006120c7981 */ /* 0x000328000c1e1500 */
[----:B------:R-:W4:Y:S01]  /*c260*/  LDG.E.U16 R14, desc[UR6][R22.64] ;  /* 0x00000006160e7981 */ /* 0x000f22000c1e1500 */
[----:B------:R-:W-:-:S04]  /*c270*/  IMAD.WIDE R24, R13, 0x2, R18 ;  /* 0x000000020d187825 */ /* 0x000fc800078e0212 */
[----:B------:R-:W-:Y:S01]  /*c280*/  IMAD.WIDE R26, R11, 0x2, R22 ;  /* 0x000000020b1a7825 */ /* 0x000fe200078e0216 */
[----:B------:R-:W4:Y:S04]  /*c290*/  LDG.E.U16 R15, desc[UR6][R24.64] ;  /* 0x00000006180f7981 */ /* 0x000f28000c1e1500 */
[----:B------:R-:W4:Y:S01]  /*c2a0*/  LDG.E.U16 R16, desc[UR6][R26.64] ;  /* 0x000000061a107981 */ /* 0x000f22000c1e1500 */
        /* <DEDUP_REMOVED lines=14> */
[----:B------:R-:W4:Y:S04]  /*c390*/  LDG.E.U16 R25, desc[UR6][R8.64] ;  /* 0x0000000608197981 */ /* 0x000f28000c1e1500 */
[----:B------:R0:W4:Y:S01]  /*c3a0*/  LDG.E.U16 R26, desc[UR6][R4.64] ;  /* 0x00000006041a7981 */ /* 0x000122000c1e1500 */
[----:B-1----:R-:W-:-:S04]  /*c3b0*/  IMAD.WIDE R18, R13, 0x2, R8 ;  /* 0x000000020d127825 */ /* 0x002fc800078e0208 */
        /* <DEDUP_REMOVED lines=10> */
[----:B0-----:R-:W-:Y:S02]  /*c460*/  HADD2.F32 R5, -RZ, R14.H0_H0 ;  /* 0x2000000eff057230 */ /* 0x001fe40000004100 */
        /* <DEDUP_REMOVED lines=51> */
.L_x_259:
        /* <DEDUP_REMOVED lines=41> */
[--C-:B0-----:R-:W-:Y:S02]  /*ca30*/  HADD2.F32 R2, -RZ, R4.reuse.H0_H0 ;  /* 0x20000004ff027230 */ /* 0x101fe40000004100 */
        /* <DEDUP_REMOVED lines=16> */
.L_x_260:
        /* <DEDUP_REMOVED lines=25> */
[----:B------:R0:W2:Y:S04]  /*ccd0*/  LDG.E.U16 R0, desc[UR6][R8.64] ;  /* 0x0000000608007981 */ /* 0x0000a8000c1e1500 */
[----:B------:R-:W3:Y:S05]  /*cce0*/  LDG.E.U16 R6, desc[UR6][R10.64] ;  /* 0x000000060a067981 */ /* 0x000eea000c1e1500 */
[----:B------:R-:W-:-:S04]  /*ccf0*/  @P0 IMAD.WIDE R2, R13, 0x2, R8 ;  /* 0x000000020d020825 */ /* 0x000fc800078e0208 */
[----:B------:R-:W-:Y:S02]  /*cd00*/  @P0 IMAD.WIDE R4, R15, 0x2, R10 ;  /* 0x000000020f040825 */ /* 0x000fe400078e020a */
[----:B------:R-:W4:Y:S04]  /*cd10*/  @P0 LDG.E.U16 R2, desc[UR6][R2.64] ;  /* 0x0000000602020981 */ /* 0x000f28000c1e1500 */
[----:B------:R-:W5:Y:S01]  /*cd20*/  @P0 LDG.E.U16 R4, desc[UR6][R4.64] ;  /* 0x0000000604040981 */ /* 0x000f62000c1e1500 */
[----:B0-----:R-:W-:Y:S02]  /*cd30*/  HADD2.F32 R9, -RZ, R7.H0_H0 ;  /* 0x20000007ff097230 */ /* 0x001fe40000004100 */
        /* <DEDUP_REMOVED lines=17> */
.L_x_258:
[----:B-----5:R-:W-:Y:S01]  /*ce50*/  STG.E.U16 desc[UR6][R48.64], R7 ;  /* 0x0000000730007986 */ /* 0x020fe2000c101506 */
[----:B------:R-:W-:Y:S05]  /*ce60*/  EXIT ;  /* 0x000000000000794d */ /* 0x000fea0003800000 */
.L_x_212:
[----:B------:R-:W0:Y:S02]  /*ce70*/  LDC R6, c[0x0][0x600] ;  /* 0x00018000ff067b82 */ /* 0x000e240000000800 */
[----:B0-----:R-:W-:-:S13]  /*ce80*/  ISETP.GE.AND P0, PT, R6, 0x1, PT ;  /* 0x000000010600780c */ /* 0x001fda0003f06270 */
[----:B------:R-:W-:Y:S05]  /*ce90*/  @!P0 EXIT ;  /* 0x000000000000894d */ /* 0x000fea0003800000 */
[----:B------:R-:W0:Y:S01]  /*cea0*/  LDCU UR4, c[0x0][0x380] ;  /* 0x00007000ff0477ac */ /* 0x000e220008000800 */
[----:B------:R-:W-:Y:S01]  /*ceb0*/  IADD3 R5, PT, PT, R5, -0x1, RZ ;  /* 0xffffffff05057810 */ /* 0x000fe20007ffe0ff */
[----:B------:R-:W-:Y:S04]  /*cec0*/  BSSY.RECONVERGENT B1, `(.L_x_261) ;  /* 0x00014aa000017945 */ /* 0x000fe80003800200 */
[----:B------:R-:W-:Y:S01]  /*ced0*/  BSSY.RELIABLE B0, `(.L_x_262) ;  /* 0x00011b7000007945 */ /* 0x000fe20003800100 */
[C---:B------:R-:W-:Y:S02]  /*cee0*/  LOP3.LUT R4, R6.reuse, 0xf, RZ, 0xc0, !PT ;  /* 0x0000000f06047812 */ /* 0x040fe400078ec0ff */
        /* <DEDUP_REMOVED lines=353> */
.L_x_264:
        /* <DEDUP_REMOVED lines=19> */
.L_x_266:
[----:B------:R-:W-:-:S04]  /*e630*/  IMAD.WIDE R18, R12, 0x2, R48 ;  /* 0x000000020c127825 */ /* 0x000fc800078e0230 */
[----:B------:R-:W-:Y:S01]  /*e640*/  IMAD.WIDE R32, R11, 0x2, R46 ;  /* 0x000000020b207825 */ /* 0x000fe200078e022e */
[----:B------:R-:W2:Y:S04]  /*e650*/  LDG.E.U16 R45, desc[UR6][R18.64] ;  /* 0x00000006122d7981 */ /* 0x000ea8000c1e1500 */
[----:B------:R3:W4:Y:S01]  /*e660*/  LDG.E.U16 R44, desc[UR6][R32.64] ;  /* 0x00000006202c7981 */ /* 0x000722000c1e1500 */
[----:B0-----:R-:W-:-:S04]  /*e670*/  IMAD.WIDE R26, R9, 0x2, R18 ;  /* 0x00000002091a7825 */ /* 0x001fc800078e0212 */
[----:B-1----:R-:W-:Y:S01]  /*e680*/  IMAD.WIDE R20, R10, 0x2, R32 ;  /* 0x000000020a147825 */ /* 0x002fe200078e0220 */
        /* <DEDUP_REMOVED lines=10> */
[----:B---3--:R-:W-:-:S04]  /*e730*/  IMAD.WIDE R32, R9, 0x2, R30 ;  /* 0x0000000209207825 */ /* 0x008fc800078e021e */
[----:B0-----:R-:W-:Y:S01]  /*e740*/  IMAD.WIDE R26, R10, 0x2, R24 ;  /* 0x000000020a1a7825 */ /* 0x001fe200078e0218 */
[----:B------:R0:W3:Y:S04]  /*e750*/  LDG.E.U16 R20, desc[UR6][R32.64] ;  /* 0x0000000620147981 */ /* 0x0000e8000c1e1500 */
[----:B------:R-:W3:Y:S01]  /*e760*/  LDG.E.U16 R21, desc[UR6][R26.64] ;  /* 0x000000061a157981 */ /* 0x000ee2000c1e1500 */
[----:B------:R-:W-:-:S04]  /*e770*/  IMAD.WIDE R34, R9, 0x2, R32 ;  /* 0x0000000209227825 */ /* 0x000fc800078e0220 */
[----:B-1----:R-:W-:Y:S01]  /*e780*/  IMAD.WIDE R28, R10, 0x2, R26 ;  /* 0x000000020a1c7825 */ /* 0x002fe200078e021a */
[----:B------:R1:W3:Y:S04]  /*e790*/  LDG.E.U16 R22, desc[UR6][R34.64] ;  /* 0x0000000622167981 */ /* 0x0002e8000c1e1500 */
[----:B------:R-:W3:Y:S01]  /*e7a0*/  LDG.E.U16 R23, desc[UR6][R28.64] ;  /* 0x000000061c177981 */ /* 0x000ee2000c1e1500 */
[----:B------:R-:W-:-:S04]  /*e7b0*/  IMAD.WIDE R36, R9, 0x2, R34 ;  /* 0x0000000209247825 */ /* 0x000fc800078e0222 */
[----:B------:R-:W-:Y:S01]  /*e7c0*/  IMAD.WIDE R30, R10, 0x2, R28 ;  /* 0x000000020a1e7825 */ /* 0x000fe200078e021c */
[----:B------:R1:W3:Y:S04]  /*e7d0*/  LDG.E.U16 R24, desc[UR6][R36.64] ;  /* 0x0000000624187981 */ /* 0x0002e8000c1e1500 */
[----:B------:R-:W3:Y:S01]  /*e7e0*/  LDG.E.U16 R25, desc[UR6][R30.64] ;  /* 0x000000061e197981 */ /* 0x000ee2000c1e1500 */
[----:B------:R-:W-:-:S04]  /*e7f0*/  IMAD.WIDE R42, R9, 0x2, R36 ;  /* 0x00000002092a7825 */ /* 0x000fc800078e0224 */
[----:B0-----:R-:W-:Y:S01]  /*e800*/  IMAD.WIDE R32, R10, 0x2, R30 ;  /* 0x000000020a207825 */ /* 0x001fe200078e021e */
[----:B------:R-:W3:Y:S04]  /*e810*/  LDG.E.U16 R26, desc[UR6][R42.64] ;  /* 0x000000062a1a7981 */ /* 0x000ee8000c1e1500 */
[----:B------:R-:W3:Y:S01]  /*e820*/  LDG.E.U16 R27, desc[UR6][R32.64] ;  /* 0x00000006201b7981 */ /* 0x000ee2000c1e1500 */
[----:B------:R-:W-:-:S04]  /*e830*/  IMAD.WIDE R40, R9, 0x2, R42 ;  /* 0x0000000209287825 */ /* 0x000fc800078e022a */
[----:B-1----:R-:W-:Y:S01]  /*e840*/  IMAD.WIDE R34, R10, 0x2, R32 ;  /* 0x000000020a227825 */ /* 0x002fe200078e0220 */
[----:B------:R-:W3:Y:S04]  /*e850*/  LDG.E.U16 R28, desc[UR6][R40.64] ;  /* 0x00000006281c7981 */ /* 0x000ee8000c1e1500 */
[----:B------:R-:W3:Y:S01]  /*e860*/  LDG.E.U16 R29, desc[UR6][R34.64] ;  /* 0x00000006221d7981 */ /* 0x000ee2000c1e1500 */
[----:B------:R-:W-:-:S04]  /*e870*/  IMAD.WIDE R38, R9, 0x2, R40 ;  /* 0x0000000209267825 */ /* 0x000fc800078e0228 */
[----:B------:R-:W-:Y:S01]  /*e880*/  IMAD.WIDE R36, R10, 0x2, R34 ;  /* 0x000000020a247825 */ /* 0x000fe200078e0222 */
[----:B------:R0:W3:Y:S04]  /*e890*/  LDG.E.U16 R30, desc[UR6][R38.64] ;  /* 0x00000006261e7981 */ /* 0x0000e8000c1e1500 */
[----:B------:R-:W3:Y:S01]  /*e8a0*/  LDG.E.U16 R31, desc[UR6][R36.64] ;  /* 0x00000006241f7981 */ /* 0x000ee2000c1e1500 */
[----:B------:R-:W-:-:S04]  /*e8b0*/  IMAD.WIDE R52, R9, 0x2, R38 ;  /* 0x0000000209347825 */ /* 0x000fc800078e0226 */
[C---:B0-----:R-:W-:Y:S01]  /*e8c0*/  IMAD.WIDE R38, R10.reuse, 0x2, R36 ;  /* 0x000000020a267825 */ /* 0x041fe200078e0224 */
[----:B------:R0:W3:Y:S04]  /*e8d0*/  LDG.E.U16 R32, desc[UR6][R52.64] ;  /* 0x0000000634207981 */ /* 0x0000e8000c1e1500 */
[----:B------:R1:W3:Y:S01]  /*e8e0*/  LDG.E.U16 R33, desc[UR6][R38.64] ;  /* 0x0000000626217981 */ /* 0x0002e2000c1e1500 */
[----:B------:R-:W-:-:S04]  /*e8f0*/  IMAD.WIDE R40, R10, 0x2, R38 ;  /* 0x000000020a287825 */ /* 0x000fc800078e0226 */
[C---:B0-----:R-:W-:Y:S01]  /*e900*/  IMAD.WIDE R52, R9.reuse, 0x2, R52 ;  /* 0x0000000209347825 */ /* 0x041fe200078e0234 */
[----:B------:R0:W3:Y:S04]  /*e910*/  LDG.E.U16 R35, desc[UR6][R40.64] ;  /* 0x0000000628237981 */ /* 0x0000e8000c1e1500 */
[----:B------:R0:W3:Y:S01]  /*e920*/  LDG.E.U16 R34, desc[UR6][R52.64] ;  /* 0x0000000634227981 */ /* 0x0000e2000c1e1500 */
[----:B------:R-:W-:-:S04]  /*e930*/  IMAD.WIDE R42, R9, 0x2, R52 ;  /* 0x00000002092a7825 */ /* 0x000fc800078e0234 */
[----:B-1----:R-:W-:Y:S01]  /*e940*/  IMAD.WIDE R38, R10, 0x2, R40 ;  /* 0x000000020a267825 */ /* 0x002fe200078e0228 */
[----:B------:R1:W3:Y:S04]  /*e950*/  LDG.E.U16 R36, desc[UR6][R42.64] ;  /* 0x000000062a247981 */ /* 0x0002e8000c1e1500 */
[----:B------:R-:W3:Y:S01]  /*e960*/  LDG.E.U16 R37, desc[UR6][R38.64] ;  /* 0x0000000626257981 */ /* 0x000ee2000c1e1500 */
[----:B0-----:R-:W-:-:S04]  /*e970*/  IMAD.WIDE R40, R9, 0x2, R42 ;  /* 0x0000000209287825 */ /* 0x001fc800078e022a */
[----:B------:R-:W-:Y:S02]  /*e980*/  IMAD.WIDE R52, R10, 0x2, R38 ;  /* 0x000000020a347825 */ /* 0x000fe400078e0226 */
[----:B------:R-:W3:Y:S04]  /*e990*/  LDG.E.U16 R38, desc[UR6][R40.64] ;  /* 0x0000000628267981 */ /* 0x000ee8000c1e1500 */
[----:B------:R0:W3:Y:S01]  /*e9a0*/  LDG.E.U16 R39, desc[UR6][R52.64] ;  /* 0x0000000634277981 */ /* 0x0000e2000c1e1500 */
[----:B-1----:R-:W-:-:S05]  /*e9b0*/  IMAD.WIDE R42, R9, 0x2, R40 ;  /* 0x00000002092a7825 */ /* 0x002fca00078e0228 */
[----:B------:R1:W3:Y:S01]  /*e9c0*/  LDG.E.U16 R40, desc[UR6][R42.64] ;  /* 0x000000062a287981 */ /* 0x0002e2000c1e1500 */
[----:B0-----:R-:W-:-:S05]  /*e9d0*/  IMAD.WIDE R52, R10, 0x2, R52 ;  /* 0x000000020a347825 */ /* 0x001fca00078e0234 */
[----:B------:R0:W3:Y:S01]  /*e9e0*/  LDG.E.U16 R41, desc[UR6][R52.64] ;  /* 0x0000000634297981 */ /* 0x0000e2000c1e1500 */
[----:B-1----:R-:W-:-:S06]  /*e9f0*/  IMAD.WIDE R42, R9, 0x2, R42 ;  /* 0x00000002092a7825 */ /* 0x002fcc00078e022a */
[----:B------:R-:W3:Y:S01]  /*ea00*/  LDG.E.U16 R42, desc[UR6][R42.64] ;  /* 0x000000062a2a7981 */ /* 0x000ee2000c1e1500 */
[----:B0-----:R-:W-:-:S05]  /*ea10*/  IMAD.WIDE R52, R10, 0x2, R52 ;  /* 0x000000020a347825 */ /* 0x001fca00078e0234 */
[----:B------:R-:W3:Y:S01]  /*ea20*/  LDG.E.U16 R43, desc[UR6][R52.64] ;  /* 0x00000006342b7981 */ /* 0x000ee2000c1e1500 */
[----:B--2---:R-:W-:Y:S02]  /*ea30*/  HADD2.F32 R45, -RZ, R45.H0_H0 ;  /* 0x2000002dff2d7230 */ /* 0x004fe40000004100 */
[----:B----4-:R-:W-:-:S05]  /*ea40*/  HADD2.F32 R44, -RZ, R44.H0_H0 ;  /* 0x2000002cff2c7230 */ /* 0x010fca0000004100 */
[----:B------:R-:W-:-:S05]  /*ea50*/  FMUL.FTZ R44, R45, R44 ;  /* 0x0000002c2d2c7220 */ /* 0x000fca0000410000 */
[----:B------:R-:W-:Y:S01]  /*ea60*/  F2FP.F16.F32.PACK_AB R44, RZ, R44 ;  /* 0x0000002cff2c723e */ /* 0x000fe200000000ff */
[----:B-----5:R-:W-:Y:S02]  /*ea70*/  HADD2.F32 R45, -RZ, R0.H0_H0 ;  /* 0x20000000ff2d7230 */ /* 0x020fe40000004100 */
[----:B------:R-:W-:Y:S02]  /*ea80*/  HADD2.F32 R14, -RZ, R14.H0_H0 ;  /* 0x2000000eff0e7230 */ /* 0x000fe40000004100 */
        /* <DEDUP_REMOVED lines=19> */
[----:B---3--:R-:W-:Y:S02]  /*ebc0*/  HADD2.F32 R20, -RZ, R20.H0_H0 ;  /* 0x20000014ff147230 */ /* 0x008fe40000004100 */
        /* <DEDUP_REMOVED lines=80> */
[----:B------:R-:W-:Y:S01]  /*f0d0*/  FMUL.FTZ R43, R42, R43 ;  /* 0x0000002b2a2b7220 */ /* 0x000fe20000410000 */
[----:B------:R-:W-:-:S02]  /*f0e0*/  IADD3 R13, PT, PT, R13, 0x10, RZ ;  /* 0x000000100d0d7810 */ /* 0x000fc40007ffe0ff */
[----:B------:R-:W-:Y:S02]  /*f0f0*/  FADD.FTZ R14, R14, R15 ;  /* 0x0000000f0e0e7221 */ /* 0x000fe40000010000 */
[----:B------:R-:W-:-:S03]  /*f100*/  ISETP.NE.AND P1, PT, R13, RZ, PT ;  /* 0x000000ff0d00720c */ /* 0x000fc60003f25270 */
[----:B------:R-:W-:-:S05]  /*f110*/  F2FP.F16.F32.PACK_AB R14, R43, R14 ;  /* 0x0000000e2b0e723e */ /* 0x000fca00000000ff */
[--C-:B------:R-:W-:Y:S02]  /*f120*/  HADD2.F32 R0, -RZ, R14.reuse.H0_H0 ;  /* 0x2000000eff007230 */ /* 0x100fe40000004100 */
[----:B------:R-:W-:-:S05]  /*f130*/  HADD2.F32 R15, -RZ, R14.H1_H1 ;  /* 0x3000000eff0f7230 */ /* 0x000fca0000004100 */
[----:B------:R-:W-:Y:S01]  /*f140*/  FADD.FTZ R0, R0, R15 ;  /* 0x0000000f00007221 */ /* 0x000fe20000010000 */
[----:B------:R-:W-:Y:S02]  /*f150*/  LEA R11, R10, R11, 0x4 ;  /* 0x0000000b0a0b7211 */ /* 0x000fe400078e20ff */
[----:B------:R-:W-:Y:S02]  /*f160*/  LEA R12, R9, R12, 0x4 ;  /* 0x0000000c090c7211 */ /* 0x000fe400078e20ff */
[----:B------:R-:W-:Y:S01]  /*f170*/  F2FP.F16.F32.PACK_AB R0, RZ, R0 ;  /* 0x00000000ff00723e */ /* 0x000fe200000000ff */
[----:B------:R-:W-:Y:S06]  /*f180*/  @P1 BRA `(.L_x_266) ;  /* 0xfffffff400281947 */ /* 0x000fec000383ffff */
.L_x_265:
        /* <DEDUP_REMOVED lines=11> */
[----:B------:R1:W3:Y:S01]  /*f240*/  LDG.E.U16 R24, desc[UR6][R12.64] ;  /* 0x000000060c187981 */ /* 0x0002e2000c1e1500 */
        /* <DEDUP_REMOVED lines=9> */
[----:B0-----:R-:W-:Y:S01]  /*f2e0*/  IMAD.WIDE R10, R31, 0x2, R20 ;  /* 0x000000021f0a7825 */ /* 0x001fe200078e0214 */
[----:B------:R0:W3:Y:S04]  /*f2f0*/  LDG.E.U16 R29, desc[UR6][R22.64] ;  /* 0x00000006161d7981 */ /* 0x0000e8000c1e1500 */
[----:B------:R0:W3:Y:S01]  /*f300*/  LDG.E.U16 R30, desc[UR6][R10.64] ;  /* 0x000000060a1e7981 */ /* 0x0000e2000c1e1500 */
[----:B-1----:R-:W-:-:S04]  /*f310*/  IMAD.WIDE R12, R35, 0x2, R22 ;  /* 0x00000002230c7825 */ /* 0x002fc800078e0216 */
[----:B----4-:R-:W-:Y:S01]  /*f320*/  IMAD.WIDE R14, R31, 0x2, R10 ;  /* 0x000000021f0e7825 */ /* 0x010fe200078e020a */
[----:B------:R1:W4:Y:S04]  /*f330*/  LDG.E.U16 R32, desc[UR6][R12.64] ;  /* 0x000000060c207981 */ /* 0x000328000c1e1500 */
[----:B------:R-:W4:Y:S01]  /*f340*/  LDG.E.U16 R33, desc[UR6][R14.64] ;  /* 0x000000060e217981 */ /* 0x000f22000c1e1500 */
        /* <DEDUP_REMOVED lines=9> */
[----:B-1----:R-:W-:Y:S02]  /*f3e0*/  IMAD.WIDE R12, R31, 0x2, R22 ;  /* 0x000000021f0c7825 */ /* 0x002fe400078e0216 */
[----:B------:R0:W4:Y:S04]  /*f3f0*/  LDG.E.U16 R10, desc[UR6][R10.64] ;  /* 0x000000060a0a7981 */ /* 0x000128000c1e1500 */
[----:B------:R-:W4:Y:S01]  /*f400*/  LDG.E.U16 R12, desc[UR6][R12.64] ;  /* 0x000000060c0c7981 */ /* 0x000f22000c1e1500 */
[----:B-----5:R-:W-:Y:S01]  /*f410*/  HADD2.F32 R0, -RZ, R0.H0_H0 ;  /* 0x20000000ff007230 */ /* 0x020fe20000004100 */
[----:B------:R-:W-:Y:S01]  /*f420*/  IADD3 R8, PT, PT, R8, 0x8, RZ ;  /* 0x0000000808087810 */ /* 0x000fe20007ffe0ff */
[----:B--2---:R-:W-:Y:S02]  /*f430*/  HADD2.F32 R9, -RZ, R9.H0_H0 ;  /* 0x20000009ff097230 */ /* 0x004fe40000004100 */
[----:B---3--:R-:W-:-:S05]  /*f440*/  HADD2.F32 R24, -RZ, R24.H0_H0 ;  /* 0x20000018ff187230 */ /* 0x008fca0000004100 */
        /* <DEDUP_REMOVED lines=30> */
[----:B0-----:R-:W-:Y:S02]  /*f630*/  HADD2.F32 R11, -RZ, R36.H0_H0 ;  /* 0x20000024ff0b7230 */ /* 0x001fe40000004100 */
        /* <DEDUP_REMOVED lines=22> */
[----:B------:R-:W-:-:S07]  /*f7a0*/  F2FP.F16.F32.PACK_AB R0, RZ, R0 ;  /* 0x00000000ff00723e */ /* 0x000fce00000000ff */
.L_x_268:
        /* <DEDUP_REMOVED lines=55> */
.L_x_269:
        /* <DEDUP_REMOVED lines=9> */
[----:B------:R-:W-:Y:S01]  /*fbb0*/  ISETP.NE.AND P0, PT, R15, 0x1, PT ;  /* 0x000000010f00780c */ /* 0x000fe20003f05270 */
[----:B--2---:R-:W-:Y:S02]  /*fbc0*/  HADD2.F32 R8, -RZ, R8.H0_H0 ;  /* 0x20000008ff087230 */ /* 0x004fe40000004100 */
[----:B---3--:R-:W-:-:S05]  /*fbd0*/  HADD2.F32 R9, -RZ, R9.H0_H0 ;  /* 0x20000009ff097230 */ /* 0x008fca0000004100 */
[----:B------:R-:W-:-:S05]  /*fbe0*/  FMUL.FTZ R8, R8, R9 ;  /* 0x0000000908087220 */ /* 0x000fca0000410000 */
[----:B------:R-:W-:Y:S01]  /*fbf0*/  F2FP.F16.F32.PACK_AB R8, RZ, R8 ;  /* 0x00000008ff08723e */ /* 0x000fe200000000ff */
[----:B-----5:R-:W-:-:S04]  /*fc00*/  HADD2.F32 R9, -RZ, R0.H0_H0 ;  /* 0x20000000ff097230 */ /* 0x020fc80000004100 */
        /* <DEDUP_REMOVED lines=32> */
.L_x_267:
[----:B-----5:R0:W-:Y:S01]  /*fe10*/  STG.E.U16 desc[UR6][R50.64], R0 ;  /* 0x0000000032007986 */ /* 0x0201e2000c101506 */
[----:B------:R-:W-:-:S04]  /*fe20*/  IADD3 R7, PT, PT, R7, 0x80, RZ ;  /* 0x0000008007077810 */ /* 0x000fc80007ffe0ff */
[----:B------:R-:W-:-:S13]  /*fe30*/  ISETP.GE.AND P0, PT, R7, UR4, PT ;  /* 0x0000000407007c0c */ /* 0x000fda000bf06270 */
[----:B0-----:R-:W-:Y:S05]  /*fe40*/  @P0 BRA `(.L_x_270) ;  /* 0x0000005c00880947 */ /* 0x001fea0003800000 */
        /* <DEDUP_REMOVED lines=348> */
.L_x_271:
        /* <DEDUP_REMOVED lines=19> */
.L_x_273:
        /* <DEDUP_REMOVED lines=182> */
.L_x_272:
        /* <DEDUP_REMOVED lines=98> */
.L_x_275:
        /* <DEDUP_REMOVED lines=55> */
.L_x_276:
        /* <DEDUP_REMOVED lines=47> */
.L_x_274:
[----:B-----5:R0:W-:Y:S01]  /*12d20*/  STG.E.U16 desc[UR6][R50.64], R0 ;  /* 0x0000000032007986 */ /* 0x0201e2000c101506 */
[----:B------:R-:W-:-:S07]  /*12d30*/  IADD3 R7, PT, PT, R7, 0x80, RZ ;  /* 0x0000008007077810 */ /* 0x000fce0007ffe0ff */
.L_x_263:
        /* <DEDUP_REMOVED lines=350> */
.L_x_278:
        /* <DEDUP_REMOVED lines=20> */
.L_x_280:
        /* <DEDUP_REMOVED lines=182> */
[----:B------:R-:W-:Y:S05]  /*14fc0*/  BSYNC.RECONVERGENT B2 ;  /* 0x0000000000027941 */ /* 0x000fea0003800200 */
.L_x_279:
        /* <DEDUP_REMOVED lines=98> */
.L_x_282:
        /* <DEDUP_REMOVED lines=55> */
.L_x_283:
        /* <DEDUP_REMOVED lines=47> */
.L_x_281:
[----:B-----5:R0:W-:Y:S01]  /*15c50*/  STG.E.U16 desc[UR6][R50.64], R0 ;  /* 0x0000000032007986 */ /* 0x0201e2000c101506 */
[----:B------:R-:W-:-:S07]  /*15c60*/  IADD3 R7, PT, PT, R7, 0x80, RZ ;  /* 0x0000008007077810 */ /* 0x000fce0007ffe0ff */
.L_x_270:
        /* <DEDUP_REMOVED lines=350> */
.L_x_285:
        /* <DEDUP_REMOVED lines=20> */
.L_x_287:
        /* <DEDUP_REMOVED lines=183> */
.L_x_286:
        /* <DEDUP_REMOVED lines=98> */
.L_x_289:
        /* <DEDUP_REMOVED lines=55> */
.L_x_290:
        /* <DEDUP_REMOVED lines=47> */
.L_x_288:
[----:B-----5:R1:W-:Y:S01]  /*18b80*/  STG.E.U16 desc[UR6][R50.64], R0 ;  /* 0x0000000032007986 */ /* 0x0203e2000c101506 */
[----:B------:R-:W-:-:S07]  /*18b90*/  IADD3 R7, PT, PT, R7, 0x80, RZ ;  /* 0x0000008007077810 */ /* 0x000fce0007ffe0ff */
.L_x_277:
        /* <DEDUP_REMOVED lines=350> */
.L_x_292:
        /* <DEDUP_REMOVED lines=20> */
.L_x_294:
        /* <DEDUP_REMOVED lines=183> */
.L_x_293:
        /* <DEDUP_REMOVED lines=98> */
.L_x_296:
        /* <DEDUP_REMOVED lines=55> */
.L_x_297:
        /* <DEDUP_REMOVED lines=47> */
.L_x_295:
[----:B-----5:R1:W-:Y:S01]  /*1bab0*/  STG.E.U16 desc[UR6][R50.64], R0 ;  /* 0x0000000032007986 */ /* 0x0203e2000c101506 */
[----:B------:R-:W-:-:S07]  /*1bac0*/  IADD3 R7, PT, PT, R7, 0x80, RZ ;  /* 0x0000008007077810 */ /* 0x000fce0007ffe0ff */
.L_x_284:
[----:B------:R-:W-:-:S13]  /*1bad0*/  ISETP.GE.AND P0, PT, R7, UR4, PT ;  /* 0x0000000407007c0c */ /* 0x000fda000bf06270 */
[----:B------:R-:W-:Y:S05]  /*1bae0*/  @P0 BREAK.RELIABLE B0 ;  /* 0x0000000000000942 */ /* 0x000fea0003800100 */
        /* <DEDUP_REMOVED lines=349> */
.L_x_299:
        /* <DEDUP_REMOVED lines=20> */
.L_x_301:
        /* <DEDUP_REMOVED lines=183> */
.L_x_300:
        /* <DEDUP_REMOVED lines=98> */
.L_x_303:
        /* <DEDUP_REMOVED lines=55> */
.L_x_304:
        /* <DEDUP_REMOVED lines=47> */
.L_x_302:
[----:B-----5:R2:W-:Y:S01]  /*1e9f0*/  STG.E.U16 desc[UR6][R50.64], R0 ;  /* 0x0000000032007986 */ /* 0x0205e2000c101506 */
[----:B------:R-:W-:-:S07]  /*1ea00*/  IADD3 R7, PT, PT, R7, 0x80, RZ ;  /* 0x0000008007077810 */ /* 0x000fce0007ffe0ff */
.L_x_291:
[----:B------:R-:W-:-:S13]  /*1ea10*/  ISETP.GE.AND P0, PT, R7, UR4, PT ;  /* 0x0000000407007c0c */ /* 0x000fda000bf06270 */
[----:B------:R-:W-:Y:S05]  /*1ea20*/  @P0 BREAK.RELIABLE B0 ;  /* 0x0000000000000942 */ /* 0x000fea0003800100 */
[----:B------:R-:W-:Y:S05]  /*1ea30*/  @P0 BRA `(.L_x_298) ;  /* 0x0000002c00c80947 */ /* 0x000fea0003800000 */
[----:B------:R-:W-:Y:S05]  /*1ea40*/  BSYNC.RELIABLE B0 ;  /* 0x0000000000007941 */ /* 0x000fea0003800100 */
.L_x_262:
[----:B------:R-:W3:Y:S01]  /*1ea50*/  LDCU.64 UR8, c[0x0][0x390] ;  /* 0x00007200ff0877ac */ /* 0x000ee20008000a00 */
[----:B------:R-:W-:Y:S02]  /*1ea60*/  MOV R8, RZ ;  /* 0x000000ff00087202 */ /* 0x000fe40000000f00 */
[----:B------:R-:W-:Y:S01]  /*1ea70*/  MOV R9, R7 ;  /* 0x0000000700097202 */ /* 0x000fe20000000f00 */
[----:B------:R-:W4:Y:S01]  /*1ea80*/  LDCU UR5, c[0x0][0x38c] ;  /* 0x00007180ff0577ac */ /* 0x000f220008000800 */
[----:B------:R-:W-:Y:S01]  /*1ea90*/  ISETP.NE.AND P0, PT, R5, RZ, PT ;  /* 0x000000ff0500720c */ /* 0x000fe20003f05270 */
        /* <DEDUP_REMOVED lines=343> */
.L_x_305:
        /* <DEDUP_REMOVED lines=20> */
.L_x_307:
        /* <DEDUP_REMOVED lines=183> */
.L_x_306:
        /* <DEDUP_REMOVED lines=98> */
.L_x_309:
        /* <DEDUP_REMOVED lines=55> */
.L_x_310:
        /* <DEDUP_REMOVED lines=47> */
.L_x_308:
[----:B-----5:R3:W-:Y:S01]  /*21940*/  STG.E.U16 desc[UR6][R50.64], R0 ;  /* 0x0000000032007986 */ /* 0x0207e2000c101506 */
[----:B------:R-:W-:-:S07]  /*21950*/  IADD3 R7, PT, PT, R7, 0x80, RZ ;  /* 0x0000008007077810 */ /* 0x000fce0007ffe0ff */
.L_x_298:
[----:B------:R-:W-:Y:S05]  /*21960*/  BSYNC.RECONVERGENT B1 ;  /* 0x0000000000017941 */ /* 0x000fea0003800200 */
.L_x_261:
[----:B------:R-:W-:Y:S05]  /*21970*/  WARPSYNC.ALL ;  /* 0x0000000000007948 */ /* 0x000fea0003800000 */
[----:B------:R-:W-:-:S13]  /*21980*/  ISETP.GE.AND P0, PT, R7, UR4, PT ;  /* 0x0000000407007c0c */ /* 0x000fda000bf06270 */
[----:B------:R-:W-:Y:S05]  /*21990*/  @P0 EXIT ;  /* 0x000000000000094d */ /* 0x000fea0003800000 */
[----:B------:R-:W4:Y:S01]  /*219a0*/  LDCU.64 UR4, c[0x0][0x390] ;  /* 0x00007200ff0477ac */ /* 0x000f220008000a00 */
[----:B------:R-:W-:Y:S02]  /*219b0*/  MOV R8, RZ ;  /* 0x000000ff00087202 */ /* 0x000fe40000000f00 */
[----:B------:R-:W-:Y:S01]  /*219c0*/  MOV R9, R7 ;  /* 0x0000000700097202 */ /* 0x000fe20000000f00 */
[----:B------:R-:W5:Y:S01]  /*219d0*/  LDCU UR8, c[0x0][0x38c] ;  /* 0x00007180ff0877ac */ /* 0x000f620008000800 */
[----:B------:R-:W-:Y:S01]  /*219e0*/  ISETP.NE.AND P0, PT, R5, RZ, PT ;  /* 0x000000ff0500720c */ /* 0x000fe20003f05270 */
[----:B------:R-:W5:Y:S01]  /*219f0*/  LDCU.64 UR10, c[0x0][0x4b8] ;  /* 0x00009700ff0a77ac */ /* 0x000f620008000a00 */
[----:B----4-:R-:W-:Y:S01]  /*21a00*/  IMAD.HI.U32 R8, R7, UR4, R8 ;  /* 0x0000000407087c27 */ /* 0x010fe2000f8e0008 */
[----:B------:R-:W4:Y:S04]  /*21a10*/  LDCU UR4, c[0x0][0x4c0] ;  /* 0x00009800ff0477ac */ /* 0x000f280008000800 */
[----:B------:R-:W-:-:S04]  /*21a20*/  SHF.R.U32.HI R9, RZ, UR5, R8 ;  /* 0x00000005ff097c19 */ /* 0x000fc80008011608 */
[----:B0123--:R-:W-:-:S05]  /*21a30*/  IADD3 R0, PT, PT, -R9, RZ, RZ ;  /* 0x000000ff09007210 */ /* 0x00ffca0007ffe1ff */
[----:B-----5:R-:W-:-:S04]  /*21a40*/  IMAD R7, R0, UR8, R7 ;  /* 0x0000000800077c24 */ /* 0x020fc8000f8e0207 */
[C---:B------:R-:W-:Y:S02]  /*21a50*/  IMAD R49, R7.reuse, UR10, RZ ;  /* 0x0000000a07317c24 */ /* 0x040fe4000f8e02ff */
        /* <DEDUP_REMOVED lines=336> */
.L_x_311:
[----:B------:R-:W0:Y:S01]  /*22f60*/  LDCU.64 UR4, c[0x0][0x5e8] ;  /* 0x0000bd00ff0477ac */ /* 0x000e220008000a00 */
[----:B------:R-:W1:Y:S01]  /*22f70*/  LDCU.128 UR8, c[0x0][0x5f0] ;  /* 0x0000be00ff0877ac */ /* 0x000e620008000c00 */
[----:B0-----:R-:W-:-:S04]  /*22f80*/  IADD3 R48, P0, PT, R49, UR4, RZ ;  /* 0x0000000431307c10 */ /* 0x001fc8000ff1e0ff */
[----:B------:R-:W-:-:S05]  /*22f90*/  IADD3.X R49, PT, PT, RZ, UR5, RZ, P0, !PT ;  /* 0x00000005ff317c10 */ /* 0x000fca00087fe4ff */
        /* <DEDUP_REMOVED lines=15> */
.L_x_313:
[----:B------:R-:W-:-:S04]  /*23090*/  IMAD.WIDE R16, R8, 0x2, R46 ;  /* 0x0000000208107825 */ /* 0x000fc800078e022e */
[----:B------:R-:W-:Y:S01]  /*230a0*/  IMAD.WIDE R18, R10, 0x2, R22 ;  /* 0x000000020a127825 */ /* 0x000fe200078e0216 */
        /* <DEDUP_REMOVED lines=62> */
[----:B-----5:R-:W-:Y:S02]  /*23490*/  HADD2.F32 R0, -RZ, R0.H0_H0 ;  /* 0x20000000ff007230 */ /* 0x020fe40000004100 */
        /* <DEDUP_REMOVED lines=13> */
[----:B------:R-:W-:-:S05]  /*23570*/  HADD2.F32 R0, -RZ, R0.H1_H1 ;  /* 0x30000000ff007230 */ /* 0x000fca0000004100 */
[----:B------:R-:W-:Y:S01]  /*23580*/  FADD.FTZ R0, R11, R0 ;  /* 0x000000000b007221 */ /* 0x000fe20000010000 */
        /* <DEDUP_REMOVED lines=102> */
.L_x_312:
        /* <DEDUP_REMOVED lines=99> */
.L_x_315:
        /* <DEDUP_REMOVED lines=55> */
.L_x_316:
        /* <DEDUP_REMOVED lines=47> */
.L_x_314:
[----:B-----5:R-:W-:Y:S01]  /*24880*/  STG.E.U16 desc[UR6][R48.64], R0 ;  /* 0x0000000030007986 */ /* 0x020fe2000c101506 */
[----:B------:R-:W-:Y:S05]  /*24890*/  EXIT ;  /* 0x000000000000794d */ /* 0x000fea0003800000 */
.L_x_317:
        /* <DEDUP_REMOVED lines=14> */
.L_x_1242:


//--------------------- .text._ZN2at6native69_GLOBAL__N__64f4e359_31_FunctionOfAMatrixUtilsKernel_cu_9e10b42f_318216_elemwise_kernelILi128ELi8EZNS1_43_compute_linear_combination_internal_kernelIN3c107complexIfEEEEvRNS_14TensorIteratorEiiiEUliE_EEviT1_ --------------------------
	.section	.text._ZN2at6native69_GLOBAL__N__64f4e359_31_FunctionOfAMatrixUtilsKernel_cu_9e10b42f_318216_elemwise_kernelILi128ELi8EZNS1_43_compute_linear_combination_internal_kernelIN3c107complexIfEEEEvRNS_14TensorIteratorEiiiEUliE_EEviT1_,"ax",@progbits
	.align	128
.text._ZN2at6native69_GLOBAL__N__64f4e359_31_FunctionOfAMatrixUtilsKernel_cu_9e10b42f_318216_elemwise_kernelILi128ELi8EZNS1_43_compute_linear_combination_internal_kernelIN3c107complexIfEEEEvRNS_14TensorIteratorEiiiEUliE_EEviT1_:
        .type           _ZN2at6native69_GLOBAL__N__64f4e359_31_FunctionOfAMatrixUtilsKernel_cu_9e10b42f_318216_elemwise_kernelILi128ELi8EZNS1_43_compute_linear_combination_internal_kernelIN3c107complexIfEEEEvRNS_14TensorIteratorEiiiEUliE_EEviT1_,@function
        .size           _ZN2at6native69_GLOBAL__N__64f4e359_31_FunctionOfAMatrixUtilsKernel_cu_9e10b42f_318216_elemwise_kernelILi128ELi8EZNS1_43_compute_linear_combination_internal_kernelIN3c107complexIfEEEEvRNS_14TensorIteratorEiiiEUliE_EEviT1_,(.L_x_1243 - _ZN2at6native69_GLOBAL__N__64f4e359_31_FunctionOfAMatrixUtilsKernel_cu_9e10b42f_318216_elemwise_kernelILi128ELi8EZNS1_43_compute_linear_combination_internal_kernelIN3c107complexIfEEEEvRNS_14TensorIteratorEiiiEUliE_EEviT1_)
        .other          _ZN2at6native69_GLOBAL__N__64f4e359_31_FunctionOfAMatrixUtilsKernel_cu_9e10b42f_318216_elemwise_kernelILi128ELi8EZNS1_43_compute_linear_combination_internal_kernelIN3c107complexIfEEEEvRNS_14TensorIteratorEiiiEUliE_EEviT1_,@"STO_CUDA_ENTRY STV_DEFAULT"
_ZN2at6native69_GLOBAL__N__64f4e359_31_FunctionOfAMatrixUtilsKernel_cu_9e10b42f_318216_elemwise_kernelILi128ELi8EZNS1_43_compute_linear_combination_internal_kernelIN3c107complexIfEEEEvRNS_14TensorIteratorEiiiEUliE_EEviT1_:
        /* <DEDUP_REMOVED lines=16> */
[----:B------:R-:W-:Y:S02]  /*0100*/  LOP3.LUT R24, R0, 0x7, RZ, 0xc0, !PT ;  /* 0x0000000700187812 */ /* 0x000fe400078ec0ff */
[----:B------:R-:W-:Y:S02]  /*0110*/  IADD3 R25, PT, PT, R2, -0x1, RZ ;  /* 0xffffffff02197810 */ /* 0x000fe40007ffe0ff */
[----:B0-----:R-:W-:-:S13]  /*0120*/  ISETP.GE.AND P0, PT, R3, UR4, PT ;  /* 0x0000000403007c0c */ /* 0x001fda000bf06270 */
[----:B------:R-:W-:Y:S05]  /*0130*/  @P0 BRA `(.L_x_321) ;  /* 0x0000001000600947 */ /* 0x000fea0003800000 */
[----:B------:R-:W0:Y:S02]  /*0140*/  LDC.64 R4, c[0x0][0x5e8] ;  /* 0x00017a00ff047b82 */ /* 0x000e240000000a00 */
[----:B0-----:R0:W5:Y:S01]  /*0150*/  LDG.E.64 R6, desc[UR6][R4.64] ;  /* 0x0000000604067981 */ /* 0x001162000c1e1b00 */
[----:B------:R-:W-:Y:S01]  /*0160*/  ISETP.GE.U32.AND P0, PT, R0, 0x8, PT ;  /* 0x000000080000780c */ /* 0x000fe20003f06070 */
[----:B------:R-:W-:Y:S01]  /*0170*/  HFMA2 R33, -RZ, RZ, 0, 0 ;  /* 0x00000000ff217431 */ /* 0x000fe200000001ff */
[----:B------:R-:W-:-:S11]  /*0180*/  ISETP.NE.AND P1, PT, R24, RZ, PT ;  /* 0x000000ff1800720c */ /* 0x000fd60003f25270 */
[----:B0-----:R-:W-:Y:S05]  /*0190*/  @!P0 BRA `(.L_x_322) ;  /* 0x0000000000f48947 */ /* 0x001fea0003800000 */
[----:B------:R-:W-:Y:S02]  /*01a0*/  LOP3.LUT R33, R0, 0x7ffffff8, RZ, 0xc0, !PT ;  /* 0x7ffffff800217812 */ /* 0x000fe400078ec0ff */
[----:B------:R-:W-:Y:S02]  /*01b0*/  MOV R34, RZ ;  /* 0x000000ff00227202 */ /* 0x000fe40000000f00 */
[----:B------:R-:W-:Y:S02]  /*01c0*/  MOV R32, RZ ;  /* 0x000000ff00207202 */ /* 0x000fe40000000f00 */
[----:B------:R-:W-:-:S07]  /*01d0*/  IADD3 R43, PT, PT, -R33, RZ, RZ ;  /* 0x000000ff212b7210 */ /* 0x000fce0007ffe1ff */
.L_x_323:
[----:B------:R-:W0:Y:S08]  /*01e0*/  LDC.64 R18, c[0x0][0x5f8] ;  /* 0x00017e00ff127b82 */ /* 0x000e300000000a00 */
[----:B------:R-:W1:Y:S08]  /*01f0*/  LDC.64 R8, c[0x0][0x5f0] ;  /* 0x00017c00ff087b82 */ /* 0x000e700000000a00 */
[----:B------:R-:W2:Y:S08]  /*0200*/  LDC R37, c[0x0][0x608] ;  /* 0x00018200ff257b82 */ /* 0x000eb00000000800 */
[----:B------:R-:W3:Y:S01]  /*0210*/  LDC R35, c[0x0][0x604] ;  /* 0x00018100ff237b82 */ /* 0x000ee20000000800 */
[----:B0-----:R-:W-:-:S05]  /*0220*/  IMAD.WIDE R18, R32, 0x4, R18 ;  /* 0x0000000420127825 */ /* 0x001fca00078e0212 */
[----:B------:R-:W4:Y:S01]  /*0230*/  LDG.E R36, desc[UR6][R18.64] ;  /* 0x0000000612247981 */ /* 0x000f22000c1e1900 */
[----:B-1----:R-:W-:-:S04]  /*0240*/  IMAD.WIDE R8, R34, 0x8, R8 ;  /* 0x0000000822087825 */ /* 0x002fc800078e0208 */
[----:B--2---:R-:W-:-:S05]  /*0250*/  IMAD.WIDE R26, R37, 0x4, R18 ;  /* 0x00000004251a7825 */ /* 0x004fca00078e0212 */
[----:B------:R0:W2:Y:S01]  /*0260*/  LDG.E R38, desc[UR6][R26.64] ;  /* 0x000000061a267981 */ /* 0x0000a2000c1e1900 */
[----:B------:R-:W-:-:S04]  /*0270*/  IMAD.WIDE R30, R37, 0x4, R26 ;  /* 0x00000004251e7825 */ /* 0x000fc800078e021a */
[----:B---3--:R-:W-:Y:S01]  /*0280*/  IMAD.WIDE R10, R35, 0x8, R8 ;  /* 0x00000008230a7825 */ /* 0x008fe200078e0208 */
[----:B------:R-:W3:Y:S03]  /*0290*/  LDG.E R39, desc[UR6][R30.64] ;  /* 0x000000061e277981 */ /* 0x000ee6000c1e1900 */
[----:B------:R-:W-:Y:S01]  /*02a0*/  IMAD.WIDE R28, R37, 0x4, R30 ;  /* 0x00000004251c7825 */ /* 0x000fe200078e021e */
[----:B------:R-:W4:Y:S03]  /*02b0*/  LDG.E.64 R8, desc[UR6][R8.64] ;  /* 0x0000000608087981 */ /* 0x000f26000c1e1b00 */
[----:B------:R-:W-:Y:S01]  /*02c0*/  IMAD.WIDE R12, R35, 0x8, R10 ;  /* 0x00000008230c7825 */ /* 0x000fe200078e020a */
[----:B------:R1:W3:Y:S03]  /*02d0*/  LDG.E R42, desc[UR6][R28.64] ;  /* 0x000000061c2a7981 */ /* 0x0002e6000c1e1900 */
[----:B------:R-:W-:Y:S01]  /*02e0*/  IMAD.WIDE R40, R37, 0x4, R28 ;  /* 0x0000000425287825 */ /* 0x000fe200078e021c */
[----:B------:R-:W2:Y:S03]  /*02f0*/  LDG.E.64 R10, desc[UR6][R10.64] ;  /* 0x000000060a0a7981 */ /* 0x000ea6000c1e1b00 */
[----:B------:R-:W-:-:S02]  /*0300*/  IMAD.WIDE R14, R35, 0x8, R12 ;  /* 0x00000008230e7825 */ /* 0x000fc400078e020c */
[----:B------:R-:W3:Y:S02]  /*0310*/  LDG.E.64 R12, desc[UR6][R12.64] ;  /* 0x000000060c0c7981 */ /* 0x000ee4000c1e1b00 */
[----:B------:R-:W-:Y:S02]  /*0320*/  IMAD.WIDE R16, R35, 0x8, R14 ;  /* 0x0000000823107825 */ /* 0x000fe400078e020e */
[----:B------:R-:W3:Y:S02]  /*0330*/  LDG.E.64 R14, desc[UR6][R14.64] ;  /* 0x000000060e0e7981 */ /* 0x000ee4000c1e1b00 */
[----:B------:R-:W-:Y:S02]  /*0340*/  IMAD.WIDE R20, R37, 0x4, R40 ;  /* 0x0000000425147825 */ /* 0x000fe400078e0228 */
[----:B------:R4:W3:Y:S02]  /*0350*/  LDG.E R40, desc[UR6][R40.64] ;  /* 0x0000000628287981 */ /* 0x0008e4000c1e1900 */
[----:B------:R-:W-:-:S02]  /*0360*/  IMAD.WIDE R22, R35, 0x8, R16 ;  /* 0x0000000823167825 */ /* 0x000fc400078e0210 */
[----:B------:R-:W3:Y:S02]  /*0370*/  LDG.E.64 R16, desc[UR6][R16.64] ;  /* 0x0000000610107981 */ /* 0x000ee4000c1e1b00 */
[----:B0-----:R-:W-:Y:S02]  /*0380*/  IMAD.WIDE R26, R37, 0x4, R20 ;  /* 0x00000004251a7825 */ /* 0x001fe400078e0214 */
[----:B------:R-:W3:Y:S02]  /*0390*/  LDG.E R20, desc[UR6][R20.64] ;  /* 0x0000000614147981 */ /* 0x000ee4000c1e1900 */
[----:B------:R-:W-:Y:S02]  /*03a0*/  IMAD.WIDE R18, R35, 0x8, R22 ;  /* 0x0000000823127825 */ /* 0x000fe400078e0216 */
[----:B------:R-:W3:Y:S02]  /*03b0*/  LDG.E.64 R22, desc[UR6][R22.64] ;  /* 0x0000000616167981 */ /* 0x000ee4000c1e1b00 */
[----:B-1----:R-:W-:-:S02]  /*03c0*/  IMAD.WIDE R28, R37, 0x4, R26 ;  /* 0x00000004251c7825 */ /* 0x002fc400078e021a */
[----:B------:R-:W3:Y:S02]  /*03d0*/  LDG.E R44, desc[UR6][R26.64] ;  /* 0x000000061a2c7981 */ /* 0x000ee4000c1e1900 */
[----:B------:R-:W-:Y:S02]  /*03e0*/  IMAD.WIDE R30, R35, 0x8, R18 ;  /* 0x00000008231e7825 */ /* 0x000fe400078e0212 */
[----:B------:R-:W3:Y:S04]  /*03f0*/  LDG.E.64 R18, desc[UR6][R18.64] ;  /* 0x0000000612127981 */ /* 0x000ee8000c1e1b00 */
[----:B------:R-:W3:Y:S04]  /*0400*/  LDG.E R28, desc[UR6][R28.64] ;  /* 0x000000061c1c7981 */ /* 0x000ee8000c1e1900 */
[----:B------:R-:W3:Y:S01]  /*0410*/  LDG.E.64 R30, desc[UR6][R30.64] ;  /* 0x000000061e1e7981 */ /* 0x000ee2000c1e1b00 */
[----:B------:R-:W-:-:S04]  /*0420*/  IADD3 R43, PT, PT, R43, 0x8, RZ ;  /* 0x000000082b2b7810 */ /* 0x000fc80007ffe0ff */
[----:B------:R-:W-:Y:S02]  /*0430*/  ISETP.NE.AND P0, PT, R43, RZ, PT ;  /* 0x000000ff2b00720c */ /* 0x000fe40003f05270 */
[----:B------:R-:W-:Y:S02]  /*0440*/  LEA R32, R37, R32, 0x3 ;  /* 0x0000002025207211 */ /* 0x000fe400078e18ff */
[----:B------:R-:W-:Y:S01]  /*0450*/  LEA R34, R35, R34, 0x3 ;  /* 0x0000002223227211 */ /* 0x000fe200078e18ff */
[-C--:B----45:R-:W-:Y:S01]  /*0460*/  FFMA.FTZ R41, R8, R36.reuse, R6 ;  /* 0x0000002408297223 */ /* 0x0b0fe20000010006 */
[----:B------:R-:W-:-:S03]  /*0470*/  FFMA.FTZ R36, R9, R36, R7 ;  /* 0x0000002409247223 */ /* 0x000fc60000010007 */
[-C--:B--2---:R-:W-:Y:S01]  /*0480*/  FFMA.FTZ R41, R10, R38.reuse, R41 ;  /* 0x000000260a297223 */ /* 0x084fe20000010029 */
[----:B------:R-:W-:-:S03]  /*0490*/  FFMA.FTZ R36, R11, R38, R36 ;  /* 0x000000260b247223 */ /* 0x000fc60000010024 */
[-C--:B---3--:R-:W-:Y:S01]  /*04a0*/  FFMA.FTZ R41, R12, R39.reuse, R41 ;  /* 0x000000270c297223 */ /* 0x088fe20000010029 */
[----:B------:R-:W-:-:S03]  /*04b0*/  FFMA.FTZ R36, R13, R39, R36 ;  /* 0x000000270d247223 */ /* 0x000fc60000010024 */
[-C--:B------:R-:W-:Y:S01]  /*04c0*/  FFMA.FTZ R41, R14, R42.reuse, R41 ;  /* 0x0000002a0e297223 */ /* 0x080fe20000010029 */
        /* <DEDUP_REMOVED lines=8> */
[----:B------:R-:W-:Y:S01]  /*0550*/  FFMA.FTZ R7, R31, R28, R36 ;  /* 0x0000001c1f077223 */ /* 0x000fe20000010024 */
[----:B------:R-:W-:Y:S06]  /*0560*/  @P0 BRA `(.L_x_323) ;  /* 0xfffffffc001c0947 */ /* 0x000fec000383ffff */
.L_x_322:
        /* <DEDUP_REMOVED lines=11> */
[----:B------:R-:W-:Y:S02]  /*0620*/  IMAD.WIDE R14, R23, 0x4, R10 ;  /* 0x00000004170e7825 */ /* 0x000fe400078e020a */
[----:B------:R-:W2:Y:S02]  /*0630*/  LDG.E R10, desc[UR6][R10.64] ;  /* 0x000000060a0a7981 */ /* 0x000ea4000c1e1900 */
[----:B---3--:R-:W-:-:S04]  /*0640*/  IMAD.WIDE R8, R13, 0x8, R8 ;  /* 0x000000080d087825 */ /* 0x008fc800078e0208 */
[----:B------:R-:W-:Y:S02]  /*0650*/  IMAD.WIDE R12, R21, 0x8, R8 ;  /* 0x00000008150c7825 */ /* 0x000fe400078e0208 */
[----:B------:R-:W2:Y:S02]  /*0660*/  LDG.E.64 R8, desc[UR6][R8.64] ;  /* 0x0000000608087981 */ /* 0x000ea4000c1e1b00 */
[----:B------:R-:W-:Y:S02]  /*0670*/  IMAD.WIDE R18, R23, 0x4, R14 ;  /* 0x0000000417127825 */ /* 0x000fe400078e020e */
[----:B------:R-:W3:Y:S02]  /*0680*/  LDG.E R14, desc[UR6][R14.64] ;  /* 0x000000060e0e7981 */ /* 0x000ee4000c1e1900 */
[----:B------:R-:W-:Y:S02]  /*0690*/  IMAD.WIDE R16, R21, 0x8, R12 ;  /* 0x0000000815107825 */ /* 0x000fe400078e020c */
[----:B------:R-:W3:Y:S02]  /*06a0*/  LDG.E.64 R12, desc[UR6][R12.64] ;  /* 0x000000060c0c7981 */ /* 0x000ee4000c1e1b00 */
[----:B------:R-:W-:-:S02]  /*06b0*/  IMAD.WIDE R22, R23, 0x4, R18 ;  /* 0x0000000417167825 */ /* 0x000fc400078e0212 */
[----:B------:R-:W4:Y:S02]  /*06c0*/  LDG.E R26, desc[UR6][R18.64] ;  /* 0x00000006121a7981 */ /* 0x000f24000c1e1900 */
[----:B------:R-:W-:Y:S02]  /*06d0*/  IMAD.WIDE R20, R21, 0x8, R16 ;  /* 0x0000000815147825 */ /* 0x000fe400078e0210 */
[----:B------:R-:W4:Y:S04]  /*06e0*/  LDG.E.64 R16, desc[UR6][R16.64] ;  /* 0x0000000610107981 */ /* 0x000f28000c1e1b00 */
[----:B------:R-:W4:Y:S04]  /*06f0*/  LDG.E R22, desc[UR6][R22.64] ;  /* 0x0000000616167981 */ /* 0x000f28000c1e1900 */
[----:B------:R-:W4:Y:S01]  /*0700*/  LDG.E.64 R20, desc[UR6][R20.64] ;  /* 0x0000000614147981 */ /* 0x000f22000c1e1b00 */
[----:B------:R-:W-:Y:S01]  /*0710*/  IADD3 R33, PT, PT, R33, 0x4, RZ ;  /* 0x0000000421217810 */ /* 0x000fe20007ffe0ff */
[-C--:B--2--5:R-:W-:Y:S01]  /*0720*/  FFMA.FTZ R11, R8, R10.reuse, R6 ;  /* 0x0000000a080b7223 */ /* 0x0a4fe20000010006 */
[----:B------:R-:W-:-:S03]  /*0730*/  FFMA.FTZ R10, R9, R10, R7 ;  /* 0x0000000a090a7223 */ /* 0x000fc60000010007 */
[-C--:B---3--:R-:W-:Y:S01]  /*0740*/  FFMA.FTZ R11, R12, R14.reuse, R11 ;  /* 0x0000000e0c0b7223 */ /* 0x088fe2000001000b */
[----:B------:R-:W-:-:S03]  /*0750*/  FFMA.FTZ R10, R13, R14, R10 ;  /* 0x0000000e0d0a7223 */ /* 0x000fc6000001000a */
[-C--:B----4-:R-:W-:Y:S01]  /*0760*/  FFMA.FTZ R11, R16, R26.reuse, R11 ;  /* 0x0000001a100b7223 */ /* 0x090fe2000001000b */
[----:B------:R-:W-:-:S03]  /*0770*/  FFMA.FTZ R10, R17, R26, R10 ;  /* 0x0000001a110a7223 */ /* 0x000fc6000001000a */
[-C--:B------:R-:W-:Y:S01]  /*0780*/  FFMA.FTZ R6, R20, R22.reuse, R11 ;  /* 0x0000001614067223 */ /* 0x080fe2000001000b */
[----:B------:R-:W-:-:S07]  /*0790*/  FFMA.FTZ R7, R21, R22, R10 ;  /* 0x0000001615077223 */ /* 0x000fce000001000a */
.L_x_325:
[----:B------:R-:W-:Y:S05]  /*07a0*/  @!P1 BRA `(.L_x_324) ;  /* 0x0000000000889947 */ /* 0x000fea0003800000 */
[----:B------:R-:W-:Y:S01]  /*07b0*/  ISETP.NE.AND P0, PT, R25, RZ, PT ;  /* 0x000000ff1900720c */ /* 0x000fe20003f05270 */
[----:B------:R-:W0:Y:S01]  /*07c0*/  LDC.64 R14, c[0x0][0x5f8] ;  /* 0x00017e00ff0e7b82 */ /* 0x000e220000000a00 */
[----:B------:R-:W-:-:S04]  /*07d0*/  LOP3.LUT R8, R0, 0x1, RZ, 0xc0, !PT ;  /* 0x0000000100087812 */ /* 0x000fc800078ec0ff */
[----:B------:R-:W-:-:S03]  /*07e0*/  ISETP.NE.U32.AND P1, PT, R8, 0x1, PT ;  /* 0x000000010800780c */ /* 0x000fc60003f25070 */
[----:B------:R-:W1:Y:S08]  /*07f0*/  LDC.64 R12, c[0x0][0x5f0] ;  /* 0x00017c00ff0c7b82 */ /* 0x000e700000000a00 */
[----:B------:R-:W2:Y:S08]  /*0800*/  @P0 LDC R18, c[0x0][0x608] ;  /* 0x00018200ff120b82 */ /* 0x000eb00000000800 */
[----:B------:R-:W3:Y:S08]  /*0810*/  @P0 LDC R16, c[0x0][0x604] ;  /* 0x00018100ff100b82 */ /* 0x000ef00000000800 */
[----:B------:R-:W4:Y:S08]  /*0820*/  @!P1 LDC R22, c[0x0][0x604] ;  /* 0x00018100ff169b82 */ /* 0x000f300000000800 */
[----:B------:R-:W4:Y:S01]  /*0830*/  @!P1 LDC R26, c[0x0][0x608] ;  /* 0x00018200ff1a9b82 */ /* 0x000f220000000800 */
[----:B--2---:R-:W-:-:S04]  /*0840*/  @P0 IMAD R19, R33, R18, RZ ;  /* 0x0000001221130224 */ /* 0x004fc800078e02ff */
[----:B0-----:R-:W-:-:S03]  /*0850*/  @P0 IMAD.WIDE R14, R19, 0x4, R14 ;  /* 0x00000004130e0825 */ /* 0x001fc600078e020e */
[----:B------:R-:W0:Y:S01]  /*0860*/  LDC.64 R10, c[0x0][0x5f8] ;  /* 0x00017e00ff0a7b82 */ /* 0x000e220000000a00 */
[C---:B---3--:R-:W-:Y:S01]  /*0870*/  @P0 IMAD R17, R33.reuse, R16, RZ ;  /* 0x0000001021110224 */ /* 0x048fe200078e02ff */
[----:B------:R-:W-:-:S06]  /*0880*/  @P0 IADD3 R33, PT, PT, R33, 0x2, RZ ;  /* 0x0000000221210810 */ /* 0x000fcc0007ffe0ff */
[----:B------:R-:W2:Y:S01]  /*0890*/  LDC.64 R8, c[0x0][0x5f0] ;  /* 0x00017c00ff087b82 */ /* 0x000ea20000000a00 */
[----:B-1----:R-:W-:Y:S01]  /*08a0*/  @P0 IMAD.WIDE R12, R17, 0x8, R12 ;  /* 0x00000008110c0825 */ /* 0x002fe200078e020c */
[----:B------:R-:W3:Y:S03]  /*08b0*/  @P0 LDG.E R20, desc[UR6][R14.64] ;  /* 0x000000060e140981 */ /* 0x000ee6000c1e1900 */
[----:B----4-:R-:W-:Y:S02]  /*08c0*/  @!P1 IMAD R21, R33, R22, RZ ;  /* 0x0000001621159224 */ /* 0x010fe400078e02ff */
[----:B------:R-:W-:-:S04]  /*08d0*/  @P0 IMAD.WIDE R18, R18, 0x4, R14 ;  /* 0x0000000412120825 */ /* 0x000fc800078e020e */
[----:B------:R-:W-:Y:S02]  /*08e0*/  @!P1 IMAD R33, R33, R26, RZ ;  /* 0x0000001a21219224 */ /* 0x000fe400078e02ff */
[----:B------:R-:W-:Y:S01]  /*08f0*/  @P0 IMAD.WIDE R16, R16, 0x8, R12 ;  /* 0x0000000810100825 */ /* 0x000fe200078e020c */
[----:B------:R-:W4:Y:S04]  /*0900*/  @P0 LDG.E R18, desc[UR6][R18.64] ;  /* 0x0000000612120981 */ /* 0x000f28000c1e1900 */
[----:B------:R-:W3:Y:S01]  /*0910*/  @P0 LDG.E.64 R12, desc[UR6][R12.64] ;  /* 0x000000060c0c0981 */ /* 0x000ee2000c1e1b00 */
[----:B0-----:R-:W-:-:S03]  /*0920*/  @!P1 IMAD.WIDE R10, R33, 0x4, R10 ;  /* 0x00000004210a9825 */ /* 0x001fc600078e020a */
[----:B------:R-:W4:Y:S01]  /*0930*/  @P0 LDG.E.64 R16, desc[UR6][R16.64] ;  /* 0x0000000610100981 */ /* 0x000f22000c1e1b00 */
[----:B--2---:R-:W-:-:S03]  /*0940*/  @!P1 IMAD.WIDE R8, R21, 0x8, R8 ;  /* 0x0000000815089825 */ /* 0x004fc600078e0208 */
[----:B------:R-:W2:Y:S04]  /*0950*/  @!P1 LDG.E R10, desc[UR6][R10.64] ;  /* 0x000000060a0a9981 */ /* 0x000ea8000c1e1900 */
[----:B------:R-:W2:Y:S01]  /*0960*/  @!P1 LDG.E.64 R8, desc[UR6][R8.64] ;  /* 0x0000000608089981 */ /* 0x000ea2000c1e1b00 */
[-C--:B---3-5:R-:W-:Y:S01]  /*0970*/  @P0 FFMA.FTZ R15, R12, R20.reuse, R6 ;  /* 0x000000140c0f0223 */ /* 0x0a8fe20000010006 */
[----:B------:R-:W-:-:S03]  /*0980*/  @P0 FFMA.FTZ R20, R13, R20, R7 ;  /* 0x000000140d140223 */ /* 0x000fc60000010007 */
[-C--:B----4-:R-:W-:Y:S01]  /*0990*/  @P0 FFMA.FTZ R6, R16, R18.reuse, R15 ;  /* 0x0000001210060223 */ /* 0x090fe2000001000f */
[----:B------:R-:W-:-:S03]  /*09a0*/  @P0 FFMA.FTZ R7, R17, R18, R20 ;  /* 0x0000001211070223 */ /* 0x000fc60000010014 */
[-C--:B--2---:R-:W-:Y:S01]  /*09b0*/  @!P1 FFMA.FTZ R6, R8, R10.reuse, R6 ;  /* 0x0000000a08069223 */ /* 0x084fe20000010006 */
[----:B------:R-:W-:-:S07]  /*09c0*/  @!P1 FFMA.FTZ R7, R9, R10, R7 ;  /* 0x0000000a09079223 */ /* 0x000fce0000010007 */
.L_x_324:
[----:B-----5:R0:W-:Y:S01]  /*09d0*/  STG.E.64 desc[UR6][R4.64], R6 ;  /* 0x0000000604007986 */ /* 0x0201e2000c101b06 */
[----:B------:R-:W-:-:S04]  /*09e0*/  IADD3 R3, PT, PT, R3, 0x80, RZ ;  /* 0x0000008003037810 */ /* 0x000fc80007ffe0ff */
[----:B------:R-:W-:-:S13]  /*09f0*/  ISETP.GE.AND P0, PT, R3, UR4, PT ;  /* 0x0000000403007c0c */ /* 0x000fda000bf06270 */
[----:B0-----:R-:W-:Y:S05]  /*0a00*/  @P0 BRA `(.L_x_326) ;  /* 0x0000001000680947 */ /* 0x001fea0003800000 */
        /* <DEDUP_REMOVED lines=10> */
.L_x_328:
        /* <DEDUP_REMOVED lines=57> */
.L_x_327:
        /* <DEDUP_REMOVED lines=35> */
.L_x_330:
        /* <DEDUP_REMOVED lines=35> */
.L_x_329:
[----:B-----5:R0:W-:Y:S01]  /*12a0*/  STG.E.64 desc[UR6][R4.64], R6 ;  /* 0x0000000604007986 */ /* 0x0201e2000c101b06 */
[----:B------:R-:W-:-:S07]  /*12b0*/  IADD3 R3, PT, PT, R3, 0x80, RZ ;  /* 0x0000008003037810 */ /* 0x000fce0007ffe0ff */
.L_x_321:
[----:B------:R-:W-:-:S13]  /*12c0*/  ISETP.GE.AND P0, PT, R3, UR4, PT ;  /* 0x0000000403007c0c */ /* 0x000fda000bf06270 */
[----:B------:R-:W-:Y:S05]  /*12d0*/  @P0 BRA `(.L_x_331) ;  /* 0x0000001000700947 */ /* 0x000fea0003800000 */
[----:B0-----:R-:W0:Y:S02]  /*12e0*/  LDC.64 R4, c[0x0][0x5e8] ;  /* 0x00017a00ff047b82 */ /* 0x001e240000000a00 */
[----:B0-----:R0:W5:Y:S01]  /*12f0*/  LDG.E.64 R6, desc[UR6][R4.64] ;  /* 0x0000000604067981 */ /* 0x001162000c1e1b00 */
[----:B------:R-:W-:Y:S01]  /*1300*/  ISETP.GE.U32.AND P0, PT, R0, 0x8, PT ;  /* 0x000000080000780c */ /* 0x000fe20003f06070 */
[----:B------:R-:W-:Y:S01]  /*1310*/  HFMA2 R33, -RZ, RZ, 0, 0 ;  /* 0x00000000ff217431 */ /* 0x000fe200000001ff */
[----:B------:R-:W-:-:S11]  /*1320*/  ISETP.NE.AND P1, PT, R24, RZ, PT ;  /* 0x000000ff1800720c */ /* 0x000fd60003f25270 */
[----:B0-----:R-:W-:Y:S05]  /*1330*/  @!P0 BRA `(.L_x_332) ;  /* 0x0000000000fc8947 */ /* 0x001fea0003800000 */
[----:B------:R-:W-:Y:S01]  /*1340*/  LOP3.LUT R33, R0, 0x7ffffff8, RZ, 0xc0, !PT ;  /* 0x7ffffff800217812 */ /* 0x000fe200078ec0ff */
[----:B------:R-:W-:Y:S01]  /*1350*/  BSSY.RECONVERGENT B2, `(.L_x_332) ;  /* 0x000003d000027945 */ /* 0x000fe20003800200 */
[----:B------:R-:W-:Y:S02]  /*1360*/  MOV R34, RZ ;  /* 0x000000ff00227202 */ /* 0x000fe40000000f00 */
[----:B------:R-:W-:Y:S02]  /*1370*/  MOV R32, RZ ;  /* 0x000000ff00207202 */ /* 0x000fe40000000f00 */
[----:B------:R-:W-:-:S07]  /*1380*/  IADD3 R43, PT, PT, -R33, RZ, RZ ;  /* 0x000000ff212b7210 */ /* 0x000fce0007ffe1ff */
.L_x_333:
        /* <DEDUP_REMOVED lines=57> */
[----:B------:R-:W-:Y:S05]  /*1720*/  BSYNC.RECONVERGENT B2 ;  /* 0x0000000000027941 */ /* 0x000fea0003800200 */
.L_x_332:
        /* <DEDUP_REMOVED lines=35> */
.L_x_335:
        /* <DEDUP_REMOVED lines=35> */
.L_x_334:
[----:B-----5:R0:W-:Y:S01]  /*1b90*/  STG.E.64 desc[UR6][R4.64], R6 ;  /* 0x0000000604007986 */ /* 0x0201e2000c101b06 */
[----:B------:R-:W-:-:S07]  /*1ba0*/  IADD3 R3, PT, PT, R3, 0x80, RZ ;  /* 0x0000008003037810 */ /* 0x000fce0007ffe0ff */
.L_x_326:
        /* <DEDUP_REMOVED lines=13> */
.L_x_338:
        /* <DEDUP_REMOVED lines=58> */
.L_x_337:
        /* <DEDUP_REMOVED lines=35> */
.L_x_340:
        /* <DEDUP_REMOVED lines=35> */
.L_x_339:
[----:B-----5:R1:W-:Y:S01]  /*2480*/  STG.E.64 desc[UR6][R4.64], R6 ;  /* 0x0000000604007986 */ /* 0x0203e2000c101b06 */
[----:B------:R-:W-:-:S07]  /*2490*/  IADD3 R3, PT, PT, R3, 0x80, RZ ;  /* 0x0000008003037810 */ /* 0x000fce0007ffe0ff */
.L_x_331:
[----:B------:R-:W-:-:S13]  /*24a0*/  ISETP.GE.AND P0, PT, R3, UR4, PT ;  /* 0x0000000403007c0c */ /* 0x000fda000bf06270 */
[----:B------:R-:W-:Y:S05]  /*24b0*/  @P0 BRA `(.L_x_341) ;  /* 0x0000001000740947 */ /* 0x000fea0003800000 */
[----:B01----:R-:W0:Y:S02]  /*24c0*/  LDC.64 R4, c[0x0][0x5e8] ;  /* 0x00017a00ff047b82 */ /* 0x003e240000000a00 */
        /* <DEDUP_REMOVED lines=10> */
.L_x_343:
        /* <DEDUP_REMOVED lines=58> */
.L_x_342:
        /* <DEDUP_REMOVED lines=35> */
.L_x_345:
        /* <DEDUP_REMOVED lines=35> */
.L_x_344:
[----:B-----5:R1:W-:Y:S01]  /*2d70*/  STG.E.64 desc[UR6][R4.64], R6 ;  /* 0x0000000604007986 */ /* 0x0203e2000c101b06 */
[----:B------:R-:W-:-:S07]  /*2d80*/  IADD3 R3, PT, PT, R3, 0x80, RZ ;  /* 0x0000008003037810 */ /* 0x000fce0007ffe0ff */
.L_x_336:
[----:B------:R-:W-:-:S13]  /*2d90*/  ISETP.GE.AND P0, PT, R3, UR4, PT ;  /* 0x0000000403007c0c */ /* 0x000fda000bf06270 */
[----:B------:R-:W-:Y:S05]  /*2da0*/  @P0 BREAK.RELIABLE B0 ;  /* 0x0000000000000942 */ /* 0x000fea0003800100 */
        /* <DEDUP_REMOVED lines=12> */
.L_x_348:
        /* <DEDUP_REMOVED lines=58> */
.L_x_347:
        /* <DEDUP_REMOVED lines=35> */
.L_x_350:
        /* <DEDUP_REMOVED lines=35> */
.L_x_349:
[----:B-----5:R2:W-:Y:S01]  /*3670*/  STG.E.64 desc[UR6][R4.64], R6 ;  /* 0x0000000604007986 */ /* 0x0205e2000c101b06 */
[----:B------:R-:W-:-:S07]  /*3680*/  IADD3 R3, PT, PT, R3, 0x80, RZ ;  /* 0x0000008003037810 */ /* 0x000fce0007ffe0ff */
.L_x_341:
[----:B------:R-:W-:-:S13]  /*3690*/  ISETP.GE.AND P0, PT, R3, UR4, PT ;  /* 0x0000000403007c0c */ /* 0x000fda000bf06270 */
[----:B------:R-:W-:Y:S05]  /*36a0*/  @P0 BREAK.RELIABLE B0 ;  /* 0x0000000000000942 */ /* 0x000fea0003800100 */
[----:B------:R-:W-:Y:S05]  /*36b0*/  @P0 BRA `(.L_x_346) ;  /* 0x0000000800380947 */ /* 0x000fea0003800000 */
[----:B------:R-:W-:Y:S05]  /*36c0*/  BSYNC.RELIABLE B0 ;  /* 0x0000000000007941 */ /* 0x000fea0003800100 */
.L_x_320:
[----:B012---:R-:W0:Y:S02]  /*36d0*/  LDC.64 R4, c[0x0][0x5e8] ;  /* 0x00017a00ff047b82 */ /* 0x007e240000000a00 */
        /* <DEDUP_REMOVED lines=10> */
.L_x_352:
        /* <DEDUP_REMOVED lines=58> */
.L_x_351:
        /* <DEDUP_REMOVED lines=35> */
.L_x_354:
        /* <DEDUP_REMOVED lines=35> */
.L_x_353:
[----:B-----5:R3:W-:Y:S01]  /*3f80*/  STG.E.64 desc[UR6][R4.64], R6 ;  /* 0x0000000604007986 */ /* 0x0207e2000c101b06 */
[----:B------:R-:W-:-:S07]  /*3f90*/  IADD3 R3, PT, PT, R3, 0x80, RZ ;  /* 0x0000008003037810 */ /* 0x000fce0007ffe0ff */
.L_x_346:
[----:B------:R-:W-:Y:S05]  /*3fa0*/  BSYNC.RECONVERGENT B1 ;  /* 0x0000000000017941 */ /* 0x000fea0003800200 */
.L_x_319:
[----:B------:R-:W-:Y:S05]  /*3fb0*/  WARPSYNC.ALL ;  /* 0x0000000000007948 */ /* 0x000fea0003800000 */
[----:B------:R-:W-:-:S13]  /*3fc0*/  ISETP.GE.AND P0, PT, R3, UR4, PT ;  /* 0x0000000403007c0c */ /* 0x000fda000bf06270 */
[----:B------:R-:W-:Y:S05]  /*3fd0*/  @P0 EXIT ;  /* 0x000000000000094d */ /* 0x000fea0003800000 */
[----:B0123--:R-:W0:Y:S02]  /*3fe0*/  LDC.64 R4, c[0x0][0x5e8] ;  /* 0x00017a00ff047b82 */ /* 0x00fe240000000a00 */
        /* <DEDUP_REMOVED lines=9> */
.L_x_356:
        /* <DEDUP_REMOVED lines=10> */
[C---:B---3--:R-:W-:Y:S01]  /*4120*/  IMAD.WIDE R12, R29.reuse, 0x8, R14 ;  /* 0x000000081d0c7825 */ /* 0x048fe200078e020e */
[----:B------:R-:W3:Y:S03]  /*4130*/  LDG.E R32, desc[UR6][R40.64] ;  /* 0x0000000628207981 */ /* 0x000ee6000c1e1900 */
[C---:B------:R-:W-:Y:S01]  /*4140*/  IMAD.WIDE R38, R28.reuse, 0x4, R40 ;  /* 0x000000041c267825 */ /* 0x040fe200078e0228 */
[----:B------:R-:W4:Y:S03]  /*4150*/  LDG.E.64 R14, desc[UR6][R14.64] ;  /* 0x000000060e0e7981 */ /* 0x000f26000c1e1b00 */
[C---:B------:R-:W-:Y:S01]  /*4160*/  IMAD.WIDE R10, R29.reuse, 0x8, R12 ;  /* 0x000000081d0a7825 */ /* 0x040fe200078e020c */
[----:B------:R1:W3:Y:S03]  /*4170*/  LDG.E R33, desc[UR6][R38.64] ;  /* 0x0000000626217981 */ /* 0x0002e6000c1e1900 */
[----:B------:R-:W-:Y:S01]  /*4180*/  IMAD.WIDE R34, R28, 0x4, R38 ;  /* 0x000000041c227825 */ /* 0x000fe200078e0226 */
[----:B------:R-:W2:Y:S03]  /*4190*/  LDG.E.64 R12, desc[UR6][R12.64] ;  /* 0x000000060c0c7981 */ /* 0x000ea6000c1e1b00 */
[----:B------:R-:W-:-:S02]  /*41a0*/  IMAD.WIDE R8, R29, 0x8, R10 ;  /* 0x000000081d087825 */ /* 0x000fc400078e020a */
[----:B------:R-:W3:Y:S02]  /*41b0*/  LDG.E.64 R10, desc[UR6][R10.64] ;  /* 0x000000060a0a7981 */ /* 0x000ee4000c1e1b00 */
[C---:B------:R-:W-:Y:S02]  /*41c0*/  IMAD.WIDE R16, R29.reuse, 0x8, R8 ;  /* 0x000000081d107825 */ /* 0x040fe400078e0208 */
[----:B------:R-:W3:Y:S02]  /*41d0*/  LDG.E.64 R8, desc[UR6][R8.64] ;  /* 0x0000000608087981 */ /* 0x000ee4000c1e1b00 */
[----:B------:R-:W-:Y:S02]  /*41e0*/  IMAD.WIDE R22, R28, 0x4, R34 ;  /* 0x000000041c167825 */ /* 0x000fe400078e0222 */
[----:B------:R4:W3:Y:S02]  /*41f0*/  LDG.E R34, desc[UR6][R34.64] ;  /* 0x0000000622227981 */ /* 0x0008e4000c1e1900 */
[----:B------:R-:W-:-:S02]  /*4200*/  IMAD.WIDE R20, R29, 0x8, R16 ;  /* 0x000000081d147825 */ /* 0x000fc400078e0210 */
[----:B------:R-:W3:Y:S02]  /*4210*/  LDG.E.64 R16, desc[UR6][R16.64] ;  /* 0x0000000610107981 */ /* 0x000ee4000c1e1b00 */
[C---:B0-----:R-:W-:Y:S02]  /*4220*/  IMAD.WIDE R36, R28.reuse, 0x4, R22 ;  /* 0x000000041c247825 */ /* 0x041fe400078e0216 */
        /* <DEDUP_REMOVED lines=30> */
.L_x_355:
        /* <DEDUP_REMOVED lines=35> */
.L_x_358:
        /* <DEDUP_REMOVED lines=18> */
[----:B------:R-:W-:-:S04]  /*4760*/  @P0 IMAD.WIDE R16, R17, 0x4, R12 ;  /* 0x0000000411100825 */ /* 0x000fc800078e020c */
[C---:B----4-:R-:W-:Y:S02]  /*4770*/  @!P1 IMAD R3, R26.reuse, R23, RZ ;  /* 0x000000171a039224 */ /* 0x050fe400078e02ff */
[----:B------:R-:W-:Y:S01]  /*4780*/  @!P1 IMAD R9, R26, R25, RZ ;  /* 0x000000191a099224 */ /* 0x000fe200078e02ff */
[----:B------:R-:W4:Y:S01]  /*4790*/  @P0 LDG.E R16, desc[UR6][R16.64] ;  /* 0x0000000610100981 */ /* 0x000f22000c1e1900 */
[----:B------:R-:W-:-:S03]  /*47a0*/  @P0 IMAD.WIDE R14, R15, 0x8, R10 ;  /* 0x000000080f0e0825 */ /* 0x000fc600078e020a */
        /* <DEDUP_REMOVED lines=12> */
.L_x_357:
[----:B-----5:R-:W-:Y:S01]  /*4870*/  STG.E.64 desc[UR6][R4.64], R6 ;  /* 0x0000000604007986 */ /* 0x020fe2000c101b06 */
[----:B------:R-:W-:Y:S05]  /*4880*/  EXIT ;  /* 0x000000000000794d */ /* 0x000fea0003800000 */
.L_x_318:
[----:B------:R-:W0:Y:S02]  /*4890*/  LDC R0, c[0x0][0x600] ;  /* 0x00018000ff007b82 */ /* 0x000e240000000800 */
[----:B0-----:R-:W-:-:S13]  /*48a0*/  ISETP.GE.AND P0, PT, R0, 0x1, PT ;  /* 0x000000010000780c */ /* 0x001fda0003f06270 */
[----:B------:R-:W-:Y:S05]  /*48b0*/  @!P0 EXIT ;  /* 0x000000000000894d */ /* 0x000fea0003800000 */
[----:B------:R-:W0:Y:S01]  /*48c0*/  LDCU UR4, c[0x0][0x380] ;  /* 0x00007000ff0477ac */ /* 0x000e220008000800 */
[----:B------:R-:W-:Y:S01]  /*48d0*/  IADD3 R2, PT, PT, R2, -0x1, RZ ;  /* 0xffffffff02027810 */ /* 0x000fe20007ffe0ff */
[----:B------:R-:W-:Y:S01]  /*48e0*/  BSSY.RECONVERGENT B1, `(.L_x_359) ;  /* 0x0000d6c000017945 */ /* 0x000fe20003800200 */
[----:B------:R-:W-:-:S03]  /*48f0*/  LOP3.LUT R4, R0, 0x3, RZ, 0xc0, !PT ;  /* 0x0000000300047812 */ /* 0x000fc600078ec0ff */
[----:B------:R-:W-:Y:S01]  /*4900*/  BSSY.RELIABLE B0, `(.L_x_360) ;  /* 0x0000b81000007945 */ /* 0x000fe20003800100 */
[----:B------:R-:W-:Y:S02]  /*4910*/  VIMNMX.U32 R7, PT, PT, R2, 0x18, PT ;  /* 0x0000001802077848 */ /* 0x000fe40003fe0000 */
[----:B------:R-:W-:Y:S02]  /*4920*/  LOP3.LUT R5, R0, 0x7, RZ, 0xc0, !PT ;  /* 0x0000000700057812 */ /* 0x000fe400078ec0ff */
[----:B------:R-:W-:Y:S02]  /*4930*/  IADD3 R6, PT, PT, R4, -0x1, RZ ;  /* 0xffffffff04067810 */ /* 0x000fe40007ffe0ff */
        /* <DEDUP_REMOVED lines=336> */
[----:B------:R-:W-:-:S05]  /*5e40*/  @P0 MOV R10, RZ ;  /* 0x000000ff000a0202 */ /* 0x000fca0000000f00 */
[----:B------:R-:W1:Y:S08]  /*5e50*/  @P0 LDC.64 R20, c[0x0][0x5d8] ;  /* 0x00017600ff140b82 */ /* 0x000e700000000a00 */
[----:B------:R-:W5:Y:S01]  /*5e60*/  @P0 LDC R14, c[0x0][0x5e0] ;  /* 0x00017800ff0e0b82 */ /* 0x000f620000000800 */
[----:B---3--:R-:W-:-:S05]  /*5e70*/  @P0 IMAD.HI.U32 R8, R11, R12, R10 ;  /* 0x0000000c0b080227 */ /* 0x008fca00078e000a */
[----:B------:R-:W-:Y:S02]  /*5e80*/  @P0 SHF.R.U32.HI R8, RZ, R13, R8 ;  /* 0x0000000dff080219 */ /* 0x000fe40000011608 */
[----:B------:R-:W-:Y:S02]  /*5e90*/  IADD3 R13, PT, PT, -R11, RZ, RZ ;  /* 0x000000ff0b0d7210 */ /* 0x000fe40007ffe1ff */
[----:B------:R-:W-:-:S03]  /*5ea0*/  @P0 IADD3 R10, PT, PT, -R8, RZ, RZ ;  /* 0x000000ff080a0210 */ /* 0x000fc60007ffe1ff */
[----:B------:R-:W-:Y:S02]  /*5eb0*/  IMAD R9, R13, UR8, R9 ;  /* 0x000000080d097c24 */ /* 0x000fe4000f8e0209 */
[----:B----4-:R-:W-:Y:S02]  /*5ec0*/  @P0 IMAD R11, R10, R17, R11 ;  /* 0x000000110a0b0224 */ /* 0x010fe400078e020b */
[C---:B0-----:R-:W-:Y:S02]  /*5ed0*/  IMAD R15, R9.reuse, UR9, R15 ;  /* 0x00000009090f7c24 */ /* 0x041fe4000f8e020f */
[C---:B--2---:R-:W-:Y:S02]  /*5ee0*/  IMAD R16, R9.reuse, UR10, R16 ;  /* 0x0000000a09107c24 */ /* 0x044fe4000f8e0210 */
[----:B------:R-:W-:Y:S02]  /*5ef0*/  IMAD R18, R9, UR11, R18 ;  /* 0x0000000b09127c24 */ /* 0x000fe4000f8e0212 */
[----:B-1----:R-:W-:-:S02]  /*5f00*/  @P0 IMAD R15, R11, R20, R15 ;  /* 0x000000140b0f0224 */ /* 0x002fc400078e020f */
[C---:B------:R-:W-:Y:S02]  /*5f10*/  @P0 IMAD R16, R11.reuse, R21, R16 ;  /* 0x000000150b100224 */ /* 0x040fe400078e0210 */
[----:B-----5:R-:W-:-:S07]  /*5f20*/  @P0 IMAD R18, R11, R14, R18 ;  /* 0x0000000e0b120224 */ /* 0x020fce00078e0212 */
.L_x_362:
[----:B------:R-:W0:Y:S02]  /*5f30*/  LDCU.64 UR8, c[0x0][0x5e8] ;  /* 0x0000bd00ff0877ac */ /* 0x000e240008000a00 */
[----:B0-----:R-:W-:-:S04]  /*5f40*/  IADD3 R14, P0, PT, R15, UR8, RZ ;  /* 0x000000080f0e7c10 */ /* 0x001fc8000ff1e0ff */
[----:B------:R-:W-:Y:S01]  /*5f50*/  IADD3.X R15, PT, PT, RZ, UR9, RZ, P0, !PT ;  /* 0x00000009ff0f7c10 */ /* 0x000fe200087fe4ff */
[----:B------:R-:W0:Y:S04]  /*5f60*/  LDCU.128 UR8, c[0x0][0x5f0] ;  /* 0x0000be00ff0877ac */ /* 0x000e280008000c00 */
[----:B------:R1:W5:Y:S01]  /*5f70*/  LDG.E.64 R24, desc[UR6][R14.64] ;  /* 0x000000060e187981 */ /* 0x000362000c1e1b00 */
        /* <DEDUP_REMOVED lines=8> */
[----:B------:R-:W-:Y:S01]  /*6000*/  LOP3.LUT R9, R0, 0x7ffffff8, RZ, 0xc0, !PT ;  /* 0x7ffffff800097812 */ /* 0x000fe200078ec0ff */
[----:B------:R-:W-:Y:S01]  /*6010*/  HFMA2 R8, -RZ, RZ, 0, 0 ;  /* 0x00000000ff087431 */ /* 0x000fe200000001ff */
[----:B------:R-:W-:Y:S02]  /*6020*/  MOV R11, RZ ;  /* 0x000000ff000b7202 */ /* 0x000fe40000000f00 */
[----:B------:R-:W-:-:S07]  /*6030*/  IADD3 R10, PT, PT, -R9, RZ, RZ ;  /* 0x000000ff090a7210 */ /* 0x000fce0007ffe1ff */
.L_x_364:
[----:B------:R-:W0:Y:S01]  /*6040*/  LDC R13, c[0x0][0x608] ;  /* 0x00018200ff0d7b82 */ /* 0x000e220000000800 */
[----:B------:R-:W-:-:S04]  /*6050*/  IMAD.WIDE R26, R8, 0x4, R18 ;  /* 0x00000004081a7825 */ /* 0x000fc800078e0212 */
[----:B------:R-:W-:Y:S01]  /*6060*/  IMAD.WIDE R20, R11, 0x8, R16 ;  /* 0x000000080b147825 */ /* 0x000fe200078e0210 */
[----:B------:R1:W2:Y:S02]  /*6070*/  LDG.E R40, desc[UR6][R26.64] ;  /* 0x000000061a287981 */ /* 0x0002a4000c1e1900 */
[----:B------:R-:W3:Y:S01]  /*6080*/  LDC R12, c[0x0][0x604] ;  /* 0x00018100ff0c7b82 */ /* 0x000ee20000000800 */
[----:B0-----:R-:W-:-:S05]  /*6090*/  IMAD.WIDE R38, R13, 0x4, R26 ;  /* 0x000000040d267825 */ /* 0x001fca00078e021a */
[----:B------:R0:W4:Y:S01]  /*60a0*/  LDG.E R41, desc[UR6][R38.64] ;  /* 0x0000000626297981 */ /* 0x000122000c1e1900 */
[----:B------:R-:W-:-:S04]  /*60b0*/  IMAD.WIDE R36, R13, 0x4, R38 ;  /* 0x000000040d247825 */ /* 0x000fc800078e0226 */
[C---:B---3--:R-:W-:Y:S01]  /*60c0*/  IMAD.WIDE R34, R12.reuse, 0x8, R20 ;  /* 0x000000080c227825 */ /* 0x048fe200078e0214 */
[----:B------:R3:W4:Y:S03]  /*60d0*/  LDG.E R46, desc[UR6][R36.64] ;  /* 0x00000006242e7981 */ /* 0x000726000c1e1900 */
[C---:B------:R-:W-:Y:S01]  /*60e0*/  IMAD.WIDE R22, R13.reuse, 0x4, R36 ;  /* 0x000000040d167825 */ /* 0x040fe200078e0224 */
[----:B------:R-:W2:Y:S03]  /*60f0*/  LDG.E.64 R20, desc[UR6][R20.64] ;  /* 0x0000000614147981 */ /* 0x000ea6000c1e1b00 */
[C---:B------:R-:W-:Y:S01]  /*6100*/  IMAD.WIDE R32, R12.reuse, 0x8, R34 ;  /* 0x000000080c207825 */ /* 0x040fe200078e0222 */
[----:B------:R3:W4:Y:S03]  /*6110*/  LDG.E R47, desc[UR6][R22.64] ;  /* 0x00000006162f7981 */ /* 0x000726000c1e1900 */
[----:B------:R-:W-:Y:S01]  /*6120*/  IMAD.WIDE R48, R13, 0x4, R22 ;  /* 0x000000040d307825 */ /* 0x000fe200078e0216 */
[----:B------:R-:W4:Y:S03]  /*6130*/  LDG.E.64 R34, desc[UR6][R34.64] ;  /* 0x0000000622227981 */ /* 0x000f26000c1e1b00 */
[----:B------:R-:W-:-:S02]  /*6140*/  IMAD.WIDE R30, R12, 0x8, R32 ;  /* 0x000000080c1e7825 */ /* 0x000fc400078e0220 */
[----:B------:R-:W4:Y:S02]  /*6150*/  LDG.E.64 R32, desc[UR6][R32.64] ;  /* 0x0000000620207981 */ /* 0x000f24000c1e1b00 */
[C---:B------:R-:W-:Y:S02]  /*6160*/  IMAD.WIDE R28, R12.reuse, 0x8, R30 ;  /* 0x000000080c1c7825 */ /* 0x040fe400078e021e */
[----:B------:R-:W4:Y:S02]  /*6170*/  LDG.E.64 R30, desc[UR6][R30.64] ;  /* 0x000000061e1e7981 */ /* 0x000f24000c1e1b00 */
[----:B------:R-:W-:Y:S02]  /*6180*/  IMAD.WIDE R44, R13, 0x4, R48 ;  /* 0x000000040d2c7825 */ /* 0x000fe400078e0230 */
[----:B------:R2:W4:Y:S02]  /*6190*/  LDG.E R48, desc[UR6][R48.64] ;  /* 0x0000000630307981 */ /* 0x000524000c1e1900 */
[----:B-1----:R-:W-:-:S02]  /*61a0*/  IMAD.WIDE R26, R12, 0x8, R28 ;  /* 0x000000080c1a7825 */ /* 0x002fc400078e021c */
[----:B------:R-:W4:Y:S02]  /*61b0*/  LDG.E.64 R28, desc[UR6][R28.64] ;  /* 0x000000061c1c7981 */ /* 0x000f24000c1e1b00 */
[C---:B------:R-:W-:Y:S02]  /*61c0*/  IMAD.WIDE R42, R13.reuse, 0x4, R44 ;  /* 0x000000040d2a7825 */ /* 0x040fe400078e022c */
[----:B------:R-:W4:Y:S02]  /*61d0*/  LDG.E R44, desc[UR6][R44.64] ;  /* 0x000000062c2c7981 */ /* 0x000f24000c1e1900 */
[----:B0-----:R-:W-:Y:S02]  /*61e0*/  IMAD.WIDE R38, R12, 0x8, R26 ;  /* 0x000000080c267825 */ /* 0x001fe400078e021a */
[----:B------:R-:W4:Y:S02]  /*61f0*/  LDG.E.64 R26, desc[UR6][R26.64] ;  /* 0x000000061a1a7981 */ /* 0x000f24000c1e1b00 */
[----:B---3--:R-:W-:-:S02]  /*6200*/  IMAD.WIDE R36, R13, 0x4, R42 ;  /* 0x000000040d247825 */ /* 0x008fc400078e022a */
        /* <DEDUP_REMOVED lines=9> */
[-C--:B--2--5:R-:W-:Y:S01]  /*62a0*/  FFMA.FTZ R49, R20, R40.reuse, R24 ;  /* 0x0000002814317223 */ /* 0x0a4fe20000010018 */
[----:B------:R-:W-:-:S03]  /*62b0*/  FFMA.FTZ R40, R21, R40, R25 ;  /* 0x0000002815287223 */ /* 0x000fc60000010019 */
[-C--:B----4-:R-:W-:Y:S01]  /*62c0*/  FFMA.FTZ R49, R34, R41.reuse, R49 ;  /* 0x0000002922317223 */ /* 0x090fe20000010031 */
        /* <DEDUP_REMOVED lines=9> */
[-C--:B---3--:R-:W-:Y:S01]  /*6360*/  FFMA.FTZ R49, R38, R50.reuse, R49 ;  /* 0x0000003226317223 */ /* 0x088fe20000010031 */
[----:B------:R-:W-:-:S03]  /*6370*/  FFMA.FTZ R40, R39, R50, R40 ;  /* 0x0000003227287223 */ /* 0x000fc60000010028 */
[-C--:B------:R-:W-:Y:S01]  /*6380*/  FFMA.FTZ R24, R22, R36.reuse, R49 ;  /* 0x0000002416187223 */ /* 0x080fe20000010031 */
[----:B------:R-:W-:Y:S01]  /*6390*/  FFMA.FTZ R25, R23, R36, R40 ;  /* 0x0000002417197223 */ /* 0x000fe20000010028 */
[----:B------:R-:W-:Y:S06]  /*63a0*/  @P1 BRA `(.L_x_364) ;  /* 0xfffffffc00241947 */ /* 0x000fec000383ffff */
.L_x_363:
        /* <DEDUP_REMOVED lines=8> */
[----:B-1----:R-:W-:Y:S02]  /*6430*/  IMAD R21, R9, R31, RZ ;  /* 0x0000001f09157224 */ /* 0x002fe400078e02ff */
[----:B------:R-:W-:Y:S02]  /*6440*/  IMAD.WIDE R26, R33, 0x4, R22 ;  /* 0x00000004211a7825 */ /* 0x000fe400078e0216 */
[----:B------:R-:W2:Y:S02]  /*6450*/  LDG.E R22, desc[UR6][R22.64] ;  /* 0x0000000616167981 */ /* 0x000ea4000c1e1900 */
[----:B------:R-:W-:-:S04]  /*6460*/  IMAD.WIDE R20, R21, 0x8, R16 ;  /* 0x0000000815147825 */ /* 0x000fc800078e0210 */
        /* <DEDUP_REMOVED lines=21> */
.L_x_366:
[----:B------:R-:W-:Y:S05]  /*65c0*/  @!P1 BRA `(.L_x_365) ;  /* 0x0000000000789947 */ /* 0x000fea0003800000 */
[----:B------:R-:W-:Y:S02]  /*65d0*/  ISETP.NE.AND P0, PT, R6, RZ, PT ;  /* 0x000000ff0600720c */ /* 0x000fe40003f05270 */
[----:B------:R-:W-:-:S04]  /*65e0*/  LOP3.LUT R8, R0, 0x1, RZ, 0xc0, !PT ;  /* 0x0000000100087812 */ /* 0x000fc800078ec0ff */
[----:B------:R-:W-:-:S07]  /*65f0*/  ISETP.NE.U32.AND P1, PT, R8, 0x1, PT ;  /* 0x000000010800780c */ /* 0x000fce0003f25070 */
[----:B------:R-:W0:Y:S08]  /*6600*/  @P0 LDC R20, c[0x0][0x608] ;  /* 0x00018200ff140b82 */ /* 0x000e300000000800 */
[----:B------:R-:W1:Y:S08]  /*6610*/  @P0 LDC R8, c[0x0][0x604] ;  /* 0x00018100ff080b82 */ /* 0x000e700000000800 */
[----:B------:R-:W2:Y:S08]  /*6620*/  @!P1 LDC R26, c[0x0][0x604] ;  /* 0x00018100ff1a9b82 */ /* 0x000eb00000000800 */
[----:B------:R-:W3:Y:S01]  /*6630*/  @!P1 LDC R28, c[0x0][0x608] ;  /* 0x00018200ff1c9b82 */ /* 0x000ee20000000800 */
[----:B0-----:R-:W-:-:S04]  /*6640*/  @P0 IMAD R13, R9, R20, RZ ;  /* 0x00000014090d0224 */ /* 0x001fc800078e02ff */
[----:B------:R-:W-:-:S04]  /*6650*/  @P0 IMAD.WIDE R12, R13, 0x4, R18 ;  /* 0x000000040d0c0825 */ /* 0x000fc800078e0212 */
[C---:B-1----:R-:W-:Y:S01]  /*6660*/  @P0 IMAD R11, R9.reuse, R8, RZ ;  /* 0x00000008090b0224 */ /* 0x042fe200078e02ff */
[----:B------:R-:W-:Y:S01]  /*6670*/  @P0 IADD3 R9, PT, PT, R9, 0x2, RZ ;  /* 0x0000000209090810 */ /* 0x000fe20007ffe0ff */
[----:B------:R-:W-:Y:S01]  /*6680*/  @P0 IMAD.WIDE R20, R20, 0x4, R12 ;  /* 0x0000000414140825 */ /* 0x000fe200078e020c */
[----:B------:R-:W4:Y:S03]  /*6690*/  @P0 LDG.E R22, desc[UR6][R12.64] ;  /* 0x000000060c160981 */ /* 0x000f26000c1e1900 */
[----:B------:R-:W-:Y:S02]  /*66a0*/  @P0 IMAD.WIDE R10, R11, 0x8, R16 ;  /* 0x000000080b0a0825 */ /* 0x000fe400078e0210 */
[----:B------:R-:W4:Y:S02]  /*66b0*/  @P0 LDG.E R20, desc[UR6][R20.64] ;  /* 0x0000000614140981 */ /* 0x000f24000c1e1900 */
[----:B--2---:R-:W-:-:S02]  /*66c0*/  @!P1 IMAD R23, R9, R26, RZ ;  /* 0x0000001a09179224 */ /* 0x004fc400078e02ff */
[----:B---3--:R-:W-:Y:S02]  /*66d0*/  @!P1 IMAD R27, R9, R28, RZ ;  /* 0x0000001c091b9224 */ /* 0x008fe400078e02ff */
[----:B------:R-:W-:Y:S02]  /*66e0*/  @P0 IMAD.WIDE R8, R8, 0x8, R10 ;  /* 0x0000000808080825 */ /* 0x000fe400078e020a */
[----:B------:R-:W4:Y:S02]  /*66f0*/  @P0 LDG.E.64 R10, desc[UR6][R10.64] ;  /* 0x000000060a0a0981 */ /* 0x000f24000c1e1b00 */
[----:B------:R-:W-:Y:S02]  /*6700*/  @!P1 IMAD.WIDE R18, R27, 0x4, R18 ;  /* 0x000000041b129825 */ /* 0x000fe400078e0212 */
[----:B------:R-:W2:Y:S02]  /*6710*/  @P0 LDG.E.64 R8, desc[UR6][R8.64] ;  /* 0x0000000608080981 */ /* 0x000ea4000c1e1b00 */
[----:B------:R-:W-:-:S02]  /*6720*/  @!P1 IMAD.WIDE R16, R23, 0x8, R16 ;  /* 0x0000000817109825 */ /* 0x000fc400078e0210 */
[----:B------:R-:W3:Y:S04]  /*6730*/  @!P1 LDG.E R18, desc[UR6][R18.64] ;  /* 0x0000000612129981 */ /* 0x000ee8000c1e1900 */
[----:B------:R-:W3:Y:S01]  /*6740*/  @!P1 LDG.E.64 R16, desc[UR6][R16.64] ;  /* 0x0000000610109981 */ /* 0x000ee2000c1e1b00 */
[-C--:B----45:R-:W-:Y:S01]  /*6750*/  @P0 FFMA.FTZ R13, R10, R22.reuse, R24 ;  /* 0x000000160a0d0223 */ /* 0x0b0fe20000010018 */
[----:B------:R-:W-:-:S03]  /*6760*/  @P0 FFMA.FTZ R22, R11, R22, R25 ;  /* 0x000000160b160223 */ /* 0x000fc60000010019 */
[-C--:B--2---:R-:W-:Y:S01]  /*6770*/  @P0 FFMA.FTZ R24, R8, R20.reuse, R13 ;  /* 0x0000001408180223 */ /* 0x084fe2000001000d */
[----:B------:R-:W-:-:S03]  /*6780*/  @P0 FFMA.FTZ R25, R9, R20, R22 ;  /* 0x0000001409190223 */ /* 0x000fc60000010016 */
[-C--:B---3--:R-:W-:Y:S01]  /*6790*/  @!P1 FFMA.FTZ R24, R16, R18.reuse, R24 ;  /* 0x0000001210189223 */ /* 0x088fe20000010018 */
[----:B------:R-:W-:-:S07]  /*67a0*/  @!P1 FFMA.FTZ R25, R17, R18, R25 ;  /* 0x0000001211199223 */ /* 0x000fce0000010019 */
.L_x_365:
[----:B-----5:R0:W-:Y:S01]  /*67b0*/  STG.E.64 desc[UR6][R14.64], R24 ;  /* 0x000000180e007986 */ /* 0x0201e2000c101b06 */
        /* <DEDUP_REMOVED lines=351> */
.L_x_368:
        /* <DEDUP_REMOVED lines=17> */
.L_x_370:
        /* <DEDUP_REMOVED lines=55> */
.L_x_369:
        /* <DEDUP_REMOVED lines=33> */
.L_x_372:
        /* <DEDUP_REMOVED lines=31> */
.L_x_371:
[----:B-----5:R0:W-:Y:S01]  /*8630*/  STG.E.64 desc[UR6][R14.64], R24 ;  /* 0x000000180e007986 */ /* 0x0201e2000c101b06 */
[----:B------:R-:W-:-:S07]  /*8640*/  IADD3 R3, PT, PT, R3, 0x80, RZ ;  /* 0x0000008003037810 */ /* 0x000fce0007ffe0ff */
.L_x_361:
        /* <DEDUP_REMOVED lines=350> */
.L_x_374:
        /* <DEDUP_REMOVED lines=15> */
[----:B------:R-:W-:Y:S01]  /*9d20*/  BSSY.RECONVERGENT B2, `(.L_x_375) ;  /* 0x000003a000027945 */ /* 0x000fe20003800200 */
[----:B------:R-:W-:Y:S02]  /*9d30*/  MOV R11, RZ ;  /* 0x000000ff000b7202 */ /* 0x000fe40000000f00 */
[----:B------:R-:W-:-:S07]  /*9d40*/  IADD3 R10, PT, PT, -R9, RZ, RZ ;  /* 0x000000ff090a7210 */ /* 0x000fce0007ffe1ff */
.L_x_376:
        /* <DEDUP_REMOVED lines=55> */
[----:B------:R-:W-:Y:S05]  /*a0c0*/  BSYNC.RECONVERGENT B2 ;  /* 0x0000000000027941 */ /* 0x000fea0003800200 */
.L_x_375:
        /* <DEDUP_REMOVED lines=33> */
.L_x_378:
        /* <DEDUP_REMOVED lines=31> */
.L_x_377:
[----:B-----5:R0:W-:Y:S01]  /*a4d0*/  STG.E.64 desc[UR6][R14.64], R24 ;  /* 0x000000180e007986 */ /* 0x0201e2000c101b06 */
[----:B------:R-:W-:-:S07]  /*a4e0*/  IADD3 R3, PT, PT, R3, 0x80, RZ ;  /* 0x0000008003037810 */ /* 0x000fce0007ffe0ff */
.L_x_367:
        /* <DEDUP_REMOVED lines=350> */
.L_x_380:
        /* <DEDUP_REMOVED lines=18> */
.L_x_382:
        /* <DEDUP_REMOVED lines=56> */
.L_x_381:
        /* <DEDUP_REMOVED lines=33> */
.L_x_384:
        /* <DEDUP_REMOVED lines=31> */
.L_x_383:
[----:B-----5:R1:W-:Y:S01]  /*c370*/  STG.E.64 desc[UR6][R14.64], R24 ;  /* 0x000000180e007986 */ /* 0x0203e2000c101b06 */
[----:B------:R-:W-:-:S07]  /*c380*/  IADD3 R3, PT, PT, R3, 0x80, RZ ;  /* 0x0000008003037810 */ /* 0x000fce0007ffe0ff */
.L_x_373:
        /* <DEDUP_REMOVED lines=350> */
.L_x_386:
        /* <DEDUP_REMOVED lines=18> */
.L_x_388:
        /* <DEDUP_REMOVED lines=56> */
.L_x_387:
        /* <DEDUP_REMOVED lines=33> */
.L_x_390:
        /* <DEDUP_REMOVED lines=31> */
.L_x_389:
[----:B-----5:R1:W-:Y:S01]  /*e210*/  STG.E.64 desc[UR6][R14.64], R24 ;  /* 0x000000180e007986 */ /* 0x0203e2000c101b06 */
[----:B------:R-:W-:-:S07]  /*e220*/  IADD3 R3, PT, PT, R3, 0x80, RZ ;  /* 0x0000008003037810 */ /* 0x000fce0007ffe0ff */
.L_x_379:
        /* <DEDUP_REMOVED lines=351> */
.L_x_392:
        /* <DEDUP_REMOVED lines=18> */
.L_x_394:
        /* <DEDUP_REMOVED lines=56> */
.L_x_393:
        /* <DEDUP_REMOVED lines=33> */
.L_x_396:
        /* <DEDUP_REMOVED lines=31> */
.L_x_395:
[----:B-----5:R2:W-:Y:S01]  /*100c0*/  STG.E.64 desc[UR6][R14.64], R24 ;  /* 0x000000180e007986 */ /* 0x0205e2000c101b06 */
[----:B------:R-:W-:-:S07]  /*100d0*/  IADD3 R3, PT, PT, R3, 0x80, RZ ;  /* 0x0000008003037810 */ /* 0x000fce0007ffe0ff */
.L_x_385:
[----:B------:R-:W-:-:S13]  /*100e0*/  ISETP.GE.AND P0, PT, R3, UR4, PT ;  /* 0x0000000403007c0c */ /* 0x000fda000bf06270 */
[----:B------:R-:W-:Y:S05]  /*100f0*/  @P0 BREAK.RELIABLE B0 ;  /* 0x0000000000000942 */ /* 0x000fea0003800100 */
[----:B------:R-:W-:Y:S05]  /*10100*/  @P0 BRA `(.L_x_391) ;  /* 0x0000001c00a40947 */ /* 0x000fea0003800000 */
[----:B------:R-:W-:Y:S05]  /*10110*/  BSYNC.RELIABLE B0 ;  /* 0x0000000000007941 */ /* 0x000fea0003800100 */
.L_x_360:
        /* <DEDUP_REMOVED lines=348> */
.L_x_397:
        /* <DEDUP_REMOVED lines=18> */
.L_x_399:
        /* <DEDUP_REMOVED lines=56> */
.L_x_398:
        /* <DEDUP_REMOVED lines=33> */
.L_x_401:
        /* <DEDUP_REMOVED lines=31> */
.L_x_400:
[----:B-----5:R3:W-:Y:S01]  /*11f80*/  STG.E.64 desc[UR6][R14.64], R24 ;  /* 0x000000180e007986 */ /* 0x0207e2000c101b06 */
[----:B------:R-:W-:-:S07]  /*11f90*/  IADD3 R3, PT, PT, R3, 0x80, RZ ;  /* 0x0000008003037810 */ /* 0x000fce0007ffe0ff */
.L_x_391:
[----:B------:R-:W-:Y:S05]  /*11fa0*/  BSYNC.RECONVERGENT B1 ;  /* 0x0000000000017941 */ /* 0x000fea0003800200 */
.L_x_359:
        /* <DEDUP_REMOVED lines=8> */
[----:B------:R-:W0:Y:S01]  /*12030*/  LDCU.64 UR10, c[0x0][0x4b8] ;  /* 0x00009700ff0a77ac */ /* 0x000e220008000a00 */
[----:B----4-:R-:W-:Y:S01]  /*12040*/  IMAD.HI.U32 R12, R3, UR4, R8 ;  /* 0x00000004030c7c27 */ /* 0x010fe2000f8e0008 */
[----:B------:R-:W4:Y:S04]  /*12050*/  LDCU UR4, c[0x0][0x4c0] ;  /* 0x00009800ff0477ac */ /* 0x000f280008000800 */
[----:B------:R-:W-:-:S04]  /*12060*/  SHF.R.U32.HI R13, RZ, UR5, R12 ;  /* 0x00000005ff0d7c19 */ /* 0x000fc8000801160c */
[----:B------:R-:W-:-:S05]  /*12070*/  IADD3 R10, PT, PT, -R13, RZ, RZ ;  /* 0x000000ff0d0a7210 */ /* 0x000fca0007ffe1ff */
[----:B-----5:R-:W-:-:S04]  /*12080*/  IMAD R10, R10, UR8, R3 ;  /* 0x000000080a0a7c24 */ /* 0x020fc8000f8e0203 */
[C---:B0-----:R-:W-:Y:S02]  /*12090*/  IMAD R3, R10.reuse, UR10, RZ ;  /* 0x0000000a0a037c24 */ /* 0x041fe4000f8e02ff */
[C---:B------:R-:W-:Y:S02]  /*120a0*/  IMAD R8, R10.reuse, UR11, RZ ;  /* 0x0000000b0a087c24 */ /* 0x040fe4000f8e02ff */
[----:B----4-:R-:W-:Y:S01]  /*120b0*/  IMAD R10, R10, UR4, RZ ;  /* 0x000000040a0a7c24 */ /* 0x010fe2000f8e02ff */
[----:B------:R-:W-:Y:S06]  /*120c0*/  @!P0 BRA `(.L_x_402) ;  /* 0x0000001400348947 */ /* 0x000fec0003800000 */
[----:B------:R-:W1:Y:S01]  /*120d0*/  LDCU.64 UR8, c[0x0][0x398] ;  /* 0x00007300ff0877ac */ /* 0x000e620008000a00 */
[----:B------:R-:W-:Y:S01]  /*120e0*/  HFMA2 R12, -RZ, RZ, 0, 0 ;  /* 0x00000000ff0c7431 */ /* 0x000fe200000001ff */
[----:B------:R-:W-:Y:S01]  /*120f0*/  ISETP.NE.AND P0, PT, R7, 0x2, PT ;  /* 0x000000020700780c */ /* 0x000fe20003f05270 */
[----:B------:R-:W0:Y:S01]  /*12100*/  LDCU UR4, c[0x0][0x3a0] ;  /* 0x00007400ff0477ac */ /* 0x000e220008000800 */
[----:B------:R-:W4:Y:S01]  /*12110*/  LDCU UR5, c[0x0][0x4c4] ;  /* 0x00009880ff0577ac */ /* 0x000f220008000800 */
[----:B------:R-:W5:Y:S01]  /*12120*/  LDCU.64 UR10, c[0x0][0x4c8] ;  /* 0x00009900ff0a77ac */ /* 0x000f620008000a00 */
[----:B-123--:R-:W-:-:S05]  /*12130*/  IMAD.HI.U32 R14, R13, UR9, R12 ;  /* 0x000000090d0e7c27 */ /* 0x00efca000f8e000c */
[----:B0-----:R-:W-:-:S04]  /*12140*/  SHF.R.U32.HI R15, RZ, UR4, R14 ;  /* 0x00000004ff0f7c19 */ /* 0x001fc8000801160e */
[----:B------:R-:W-:-:S05]  /*12150*/  IADD3 R9, PT, PT, -R15, RZ, RZ ;  /* 0x000000ff0f097210 */ /* 0x000fca0007ffe1ff */
[----:B------:R-:W-:-:S04]  /*12160*/  IMAD R13, R9, UR8, R13 ;  /* 0x00000008090d7c24 */ /* 0x000fc8000f8e020d */
[C---:B----4-:R-:W-:Y:S02]  /*12170*/  IMAD R3, R13.reuse, UR5, R3 ;  /* 0x000000050d037c24 */ /* 0x050fe4000f8e0203 */
[C---:B-----5:R-:W-:Y:S02]  /*12180*/  IMAD R8, R13.reuse, UR10, R8 ;  /* 0x0000000a0d087c24 */ /* 0x060fe4000f8e0208 */
        /* <DEDUP_REMOVED lines=321> */
.L_x_402:
[----:B------:R-:W0:Y:S01]  /*135a0*/  LDCU.64 UR4, c[0x0][0x5e8] ;  /* 0x0000bd00ff0477ac */ /* 0x000e220008000a00 */
[----:B------:R-:W4:Y:S01]  /*135b0*/  LDCU.128 UR8, c[0x0][0x5f0] ;  /* 0x0000be00ff0877ac */ /* 0x000f220008000c00 */
[----:B0-----:R-:W-:-:S04]  /*135c0*/  IADD3 R2, P0, PT, R3, UR4, RZ ;  /* 0x0000000403027c10 */ /* 0x001fc8000ff1e0ff */
[----:B------:R-:W-:-:S05]  /*135d0*/  IADD3.X R3, PT, PT, RZ, UR5, RZ, P0, !PT ;  /* 0x00000005ff037c10 */ /* 0x000fca00087fe4ff */
[----:B------:R0:W5:Y:S01]  /*135e0*/  LDG.E.64 R12, desc[UR6][R2.64] ;  /* 0x00000006020c7981 */ /* 0x000162000c1e1b00 */
[----:B------:R-:W-:Y:S02]  /*135f0*/  ISETP.GE.U32.AND P3, PT, R0, 0x8, PT ;  /* 0x000000080000780c */ /* 0x000fe40003f66070 */
[----:B----4-:R-:W-:Y:S02]  /*13600*/  IADD3 R8, P1, PT, R8, UR8, RZ ;  /* 0x0000000808087c10 */ /* 0x010fe4000ff3e0ff */
[----:B------:R-:W-:Y:S02]  /*13610*/  IADD3 R10, P2, PT, R10, UR10, RZ ;  /* 0x0000000a0a0a7c10 */ /* 0x000fe4000ff5e0ff */
[----:B------:R-:W-:Y:S02]  /*13620*/  IADD3.X R9, PT, PT, RZ, UR9, RZ, P1, !PT ;  /* 0x00000009ff097c10 */ /* 0x000fe40008ffe4ff */
[----:B------:R-:W-:Y:S02]  /*13630*/  IADD3.X R11, PT, PT, RZ, UR11, RZ, P2, !PT ;  /* 0x0000000bff0b7c10 */ /* 0x000fe400097fe4ff */
[----:B------:R-:W-:-:S02]  /*13640*/  ISETP.NE.AND P0, PT, R5, RZ, PT ;  /* 0x000000ff0500720c */ /* 0x000fc40003f05270 */
[----:B------:R-:W-:Y:S01]  /*13650*/  MOV R36, RZ ;  /* 0x000000ff00247202 */ /* 0x000fe20000000f00 */
[----:B0-----:R-:W-:Y:S10]  /*13660*/  @!P3 BRA `(.L_x_403) ;  /* 0x0000000000ecb947 */ /* 0x001ff40003800000 */
[----:B------:R-:W-:Y:S01]  /*13670*/  LOP3.LUT R36, R0, 0x7ffffff8, RZ, 0xc0, !PT ;  /* 0x7ffffff800247812 */ /* 0x000fe200078ec0ff */
[----:B------:R-:W-:Y:S01]  /*13680*/  HFMA2 R37, -RZ, RZ, 0, 0 ;  /* 0x00000000ff257431 */ /* 0x000fe200000001ff */
[----:B------:R-:W-:Y:S02]  /*13690*/  MOV R7, RZ ;  /* 0x000000ff00077202 */ /* 0x000fe40000000f00 */
[----:B------:R-:W-:-:S07]  /*136a0*/  IADD3 R46, PT, PT, -R36, RZ, RZ ;  /* 0x000000ff242e7210 */ /* 0x000fce0007ffe1ff */
.L_x_404:
[----:B------:R-:W0:Y:S01]  /*136b0*/  LDC R41, c[0x0][0x608] ;  /* 0x00018200ff297b82 */ /* 0x000e220000000800 */
[----:B-123--:R-:W-:-:S04]  /*136c0*/  IMAD.WIDE R24, R37, 0x4, R10 ;  /* 0x0000000425187825 */ /* 0x00efc800078e020a */
[----:B------:R-:W-:Y:S01]  /*136d0*/  IMAD.WIDE R14, R7, 0x8, R8 ;  /* 0x00000008070e7825 */ /* 0x000fe200078e0208 */
[----:B------:R-:W2:Y:S02]  /*136e0*/  LDG.E R43, desc[UR6][R24.64] ;  /* 0x00000006182b7981 */ /* 0x000ea4000c1e1900 */
[----:B------:R-:W1:Y:S01]  /*136f0*/  LDC R39, c[0x0][0x604] ;  /* 0x00018100ff277b82 */ /* 0x000e620000000800 */
[----:B0-----:R-:W-:-:S05]  /*13700*/  IMAD.WIDE R28, R41, 0x4, R24 ;  /* 0x00000004291c7825 */ /* 0x001fca00078e0218 */
[----:B------:R0:W3:Y:S01]  /*13710*/  LDG.E R42, desc[UR6][R28.64] ;  /* 0x000000061c2a7981 */ /* 0x0000e2000c1e1900 */
[----:B------:R-:W-:-:S04]  /*13720*/  IMAD.WIDE R32, R41, 0x4, R28 ;  /* 0x0000000429207825 */ /* 0x000fc800078e021c */
[----:B-1----:R-:W-:Y:S01]  /*13730*/  IMAD.WIDE R16, R39, 0x8, R14 ;  /* 0x0000000827107825 */ /* 0x002fe200078e020e */
[----:B------:R-:W4:Y:S03]  /*13740*/  LDG.E R40, desc[UR6][R32.64] ;  /* 0x0000000620287981 */ /* 0x000f26000c1e1900 */
[----:B------:R-:W-:Y:S01]  /*13750*/  IMAD.WIDE R30, R41, 0x4, R32 ;  /* 0x00000004291e7825 */ /* 0x000fe200078e0220 */
[----:B------:R-:W2:Y:S03]  /*13760*/  LDG.E.64 R14, desc[UR6][R14.64] ;  /* 0x000000060e0e7981 */ /* 0x000ea6000c1e1b00 */
[----:B------:R-:W-:Y:S01]  /*13770*/  IMAD.WIDE R18, R39, 0x8, R16 ;  /* 0x0000000827127825 */ /* 0x000fe200078e0210 */
[----:B------:R1:W4:Y:S03]  /*13780*/  LDG.E R38, desc[UR6][R30.64] ;  /* 0x000000061e267981 */ /* 0x000326000c1e1900 */
[----:B------:R-:W-:Y:S01]  /*13790*/  IMAD.WIDE R44, R41, 0x4, R30 ;  /* 0x00000004292c7825 */ /* 0x000fe200078e021e */
[----:B------:R-:W3:Y:S03]  /*137a0*/  LDG.E.64 R16, desc[UR6][R16.64] ;  /* 0x0000000610107981 */ /* 0x000ee6000c1e1b00 */
[----:B------:R-:W-:-:S02]  /*137b0*/  IMAD.WIDE R20, R39, 0x8, R18 ;  /* 0x0000000827147825 */ /* 0x000fc400078e0212 */
[----:B------:R-:W4:Y:S02]  /*137c0*/  LDG.E.64 R18, desc[UR6][R18.64] ;  /* 0x0000000612127981 */ /* 0x000f24000c1e1b00 */
[----:B------:R-:W-:Y:S02]  /*137d0*/  IMAD.WIDE R22, R39, 0x8, R20 ;  /* 0x0000000827167825 */ /* 0x000fe400078e0214 */
[----:B------:R-:W4:Y:S02]  /*137e0*/  LDG.E.64 R20, desc[UR6][R20.64] ;  /* 0x0000000614147981 */ /* 0x000f24000c1e1b00 */
[----:B------:R-:W-:Y:S02]  /*137f0*/  IMAD.WIDE R34, R41, 0x4, R44 ;  /* 0x0000000429227825 */ /* 0x000fe400078e022c */
[----:B------:R2:W4:Y:S02]  /*13800*/  LDG.E R44, desc[UR6][R44.64] ;  /* 0x000000062c2c7981 */ /* 0x000524000c1e1900 */
[----:B------:R-:W-:-:S02]  /*13810*/  IMAD.WIDE R26, R39, 0x8, R22 ;  /* 0x00000008271a7825 */ /* 0x000fc400078e0216 */
[----:B------:R-:W4:Y:S02]  /*13820*/  LDG.E.64 R22, desc[UR6][R22.64] ;  /* 0x0000000616167981 */ /* 0x000f24000c1e1b00 */
[----:B0-----:R-:W-:Y:S02]  /*13830*/  IMAD.WIDE R28, R41, 0x4, R34 ;  /* 0x00000004291c7825 */ /* 0x001fe400078e0222 */
[----:B------:R-:W4:Y:S02]  /*13840*/  LDG.E R34, desc[UR6][R34.64] ;  /* 0x0000000622227981 */ /* 0x000f24000c1e1900 */
[----:B------:R-:W-:Y:S02]  /*13850*/  IMAD.WIDE R24, R39, 0x8, R26 ;  /* 0x0000000827187825 */ /* 0x000fe400078e021a */
[----:B------:R-:W4:Y:S02]  /*13860*/  LDG.E.64 R26, desc[UR6][R26.64] ;  /* 0x000000061a1a7981 */ /* 0x000f24000c1e1b00 */
[----:B-1----:R-:W-:-:S02]  /*13870*/  IMAD.WIDE R30, R41, 0x4, R28 ;  /* 0x00000004291e7825 */ /* 0x002fc400078e021c */
[----:B------:R-:W4:Y:S02]  /*13880*/  LDG.E R47, desc[UR6][R28.64] ;  /* 0x000000061c2f7981 */ /* 0x000f24000c1e1900 */
[----:B------:R-:W-:Y:S02]  /*13890*/  IMAD.WIDE R32, R39, 0x8, R24 ;  /* 0x0000000827207825 */ /* 0x000fe400078e0218 */
[----:B------:R-:W4:Y:S04]  /*138a0*/  LDG.E.64 R24, desc[UR6][R24.64] ;  /* 0x0000000618187981 */ /* 0x000f28000c1e1b00 */
[----:B------:R-:W4:Y:S04]  /*138b0*/  LDG.E R30, desc[UR6][R30.64] ;  /* 0x000000061e1e7981 */ /* 0x000f28000c1e1900 */
[----:B------:R-:W4:Y:S01]  /*138c0*/  LDG.E.64 R32, desc[UR6][R32.64] ;  /* 0x0000000620207981 */ /* 0x000f22000c1e1b00 */
[----:B------:R-:W-:-:S04]  /*138d0*/  IADD3 R46, PT, PT, R46, 0x8, RZ ;  /* 0x000000082e2e7810 */ /* 0x000fc80007ffe0ff */
[----:B------:R-:W-:Y:S02]  /*138e0*/  ISETP.NE.AND P1, PT, R46, RZ, PT ;  /* 0x000000ff2e00720c */ /* 0x000fe40003f25270 */
[----:B------:R-:W-:Y:S02]  /*138f0*/  LEA R37, R41, R37, 0x3 ;  /* 0x0000002529257211 */ /* 0x000fe400078e18ff */
[----:B------:R-:W-:Y:S01]  /*13900*/  LEA R7, R39, R7, 0x3 ;  /* 0x0000000727077211 */ /* 0x000fe200078e18ff */
[-C--:B--2--5:R-:W-:Y:S01]  /*13910*/  FFMA.FTZ R45, R14, R43.reuse, R12 ;  /* 0x0000002b0e2d7223 */ /* 0x0a4fe2000001000c */
[----:B------:R-:W-:-:S03]  /*13920*/  FFMA.FTZ R12, R15, R43, R13 ;  /* 0x0000002b0f0c7223 */ /* 0x000fc6000001000d */
[-C--:B---3--:R-:W-:Y:S01]  /*13930*/  FFMA.FTZ R45, R16, R42.reuse, R45 ;  /* 0x0000002a102d7223 */ /* 0x088fe2000001002d */
        /* <DEDUP_REMOVED lines=14> */
.L_x_403:
[----:B------:R-:W-:Y:S05]  /*13a20*/  @!P0 BRA `(.L_x_405) ;  /* 0x0000000000fc8947 */ /* 0x000fea0003800000 */
[----:B------:R-:W-:Y:S02]  /*13a30*/  ISETP.GE.U32.AND P0, PT, R5, 0x4, PT ;  /* 0x000000040500780c */ /* 0x000fe40003f06070 */
[----:B------:R-:W-:-:S11]  /*13a40*/  ISETP.NE.AND P1, PT, R4, RZ, PT ;  /* 0x000000ff0400720c */ /* 0x000fd60003f25270 */
[----:B------:R-:W-:Y:S05]  /*13a50*/  @!P0 BRA `(.L_x_406) ;  /* 0x0000000000748947 */ /* 0x000fea0003800000 */
[----:B------:R-:W0:Y:S08]  /*13a60*/  LDC R27, c[0x0][0x608] ;  /* 0x00018200ff1b7b82 */ /* 0x000e300000000800 */
[----:B-123--:R-:W1:Y:S01]  /*13a70*/  LDC R25, c[0x0][0x604] ;  /* 0x00018100ff197b82 */ /* 0x00ee620000000800 */
        /* <DEDUP_REMOVED lines=27> */
.L_x_406:
[----:B------:R-:W-:Y:S05]  /*13c30*/  @!P1 BRA `(.L_x_405) ;  /* 0x0000000000789947 */ /* 0x000fea0003800000 */
[----:B------:R-:W-:Y:S02]  /*13c40*/  ISETP.NE.AND P0, PT, R6, RZ, PT ;  /* 0x000000ff0600720c */ /* 0x000fe40003f05270 */
[----:B------:R-:W-:-:S04]  /*13c50*/  LOP3.LUT R0, R0, 0x1, RZ, 0xc0, !PT ;  /* 0x0000000100007812 */ /* 0x000fc800078ec0ff */
[----:B------:R-:W-:-:S07]  /*13c60*/  ISETP.NE.U32.AND P1, PT, R0, 0x1, PT ;  /* 0x000000010000780c */ /* 0x000fce0003f25070 */
[----:B------:R-:W0:Y:S08]  /*13c70*/  @P0 LDC R17, c[0x0][0x608] ;  /* 0x00018200ff110b82 */ /* 0x000e300000000800 */
[----:B-123--:R-:W1:Y:S08]  /*13c80*/  @P0 LDC R15, c[0x0][0x604] ;  /* 0x00018100ff0f0b82 */ /* 0x00ee700000000800 */
        /* <DEDUP_REMOVED lines=11> */
[----:B------:R-:W-:Y:S02]  /*13d40*/  @P0 IMAD.WIDE R14, R15, 0x8, R4 ;  /* 0x000000080f0e0825 */ /* 0x000fe400078e0204 */
[----:B------:R-:W4:Y:S02]  /*13d50*/  @P0 LDG.E.64 R4, desc[UR6][R4.64] ;  /* 0x0000000604040981 */ /* 0x000f24000c1e1b00 */
[----:B---3--:R-:W-:Y:S02]  /*13d60*/  @!P1 IMAD R21, R36, R21, RZ ;  /* 0x0000001524159224 */ /* 0x008fe400078e02ff */
[----:B------:R-:W-:Y:S01]  /*13d70*/  @!P1 IMAD.WIDE R8, R19, 0x8, R8 ;  /* 0x0000000813089825 */ /* 0x000fe200078e0208 */
[----:B------:R-:W2:Y:S03]  /*13d80*/  @P0 LDG.E.64 R14, desc[UR6][R14.64] ;  /* 0x000000060e0e0981 */ /* 0x000ea6000c1e1b00 */
[----:B------:R-:W-:-:S02]  /*13d90*/  @!P1 IMAD.WIDE R10, R21, 0x4, R10 ;  /* 0x00000004150a9825 */ /* 0x000fc400078e020a */
[----:B------:R-:W3:Y:S04]  /*13da0*/  @!P1 LDG.E.64 R8, desc[UR6][R8.64] ;  /* 0x0000000608089981 */ /* 0x000ee8000c1e1b00 */
[----:B------:R-:W3:Y:S01]  /*13db0*/  @!P1 LDG.E R10, desc[UR6][R10.64] ;  /* 0x000000060a0a9981 */ /* 0x000ee2000c1e1900 */
[-C--:B----45:R-:W-:Y:S01]  /*13dc0*/  @P0 FFMA.FTZ R7, R4, R0.reuse, R12 ;  /* 0x0000000004070223 */ /* 0x0b0fe2000001000c */
[----:B------:R-:W-:-:S03]  /*13dd0*/  @P0 FFMA.FTZ R0, R5, R0, R13 ;  /* 0x0000000005000223 */ /* 0x000fc6000001000d */
[-C--:B--2---:R-:W-:Y:S01]  /*13de0*/  @P0 FFMA.FTZ R12, R14, R16.reuse, R7 ;  /* 0x000000100e0c0223 */ /* 0x084fe20000010007 */
[----:B------:R-:W-:-:S03]  /*13df0*/  @P0 FFMA.FTZ R13, R15, R16, R0 ;  /* 0x000000100f0d0223 */ /* 0x000fc60000010000 */
[-C--:B---3--:R-:W-:Y:S01]  /*13e00*/  @!P1 FFMA.FTZ R12, R8, R10.reuse, R12 ;  /* 0x0000000a080c9223 */ /* 0x088fe2000001000c */
[----:B------:R-:W-:-:S07]  /*13e10*/  @!P1 FFMA.FTZ R13, R9, R10, R13 ;  /* 0x0000000a090d9223 */ /* 0x000fce000001000d */
.L_x_405:
[----:B-----5:R-:W-:Y:S01]  /*13e20*/  STG.E.64 desc[UR6][R2.64], R12 ;  /* 0x0000000c02007986 */ /* 0x020fe2000c101b06 */
[----:B------:R-:W-:Y:S05]  /*13e30*/  EXIT ;  /* 0x000000000000794d */ /* 0x000fea0003800000 */
.L_x_407:
        /* <DEDUP_REMOVED lines=12> */
.L_x_1243:


//--------------------- .text._ZN2at6native69_GLOBAL__N__64f4e359_31_FunctionOfAMatrixUtilsKernel_cu_9e10b42f_318216_elemwise_kernelILi128ELi8EZNS1_43_compute_linear_combination_internal_kernelIN3c107complexIdEEEEvRNS_14TensorIteratorEiiiEUliE_EEviT1_ --------------------------
	.section	.text._ZN2at6native69_GLOBAL__N__64f4e359_31_FunctionOfAMatrixUtilsKernel_cu_9e10b42f_318216_elemwise_kernelILi128ELi8EZNS1_43_compute_linear_combination_internal_kernelIN3c107complexIdEEEEvRNS_14TensorIteratorEiiiEUliE_EEviT1_,"ax",@progbits
	.align	128
.text._ZN2at6native69_GLOBAL__N__64f4e359_31_FunctionOfAMatrixUtilsKernel_cu_9e10b42f_318216_elemwise_kernelILi128ELi8EZNS1_43_compute_linear_combination_internal_kernelIN3c107complexIdEEEEvRNS_14TensorIteratorEiiiEUliE_EEviT1_:
        .type           _ZN2at6native69_GLOBAL__N__64f4e359_31_FunctionOfAMatrixUtilsKernel_cu_9e10b42f_318216_elemwise_kernelILi128ELi8EZNS1_43_compute_linear_combination_internal_kernelIN3c107complexIdEEEEvRNS_14TensorIteratorEiiiEUliE_EEviT1_,@function
        .size           _ZN2at6native69_GLOBAL__N__64f4e359_31_FunctionOfAMatrixUtilsKernel_cu_9e10b42f_318216_elemwise_kernelILi128ELi8EZNS1_43_compute_linear_combination_internal_kernelIN3c107complexIdEEEEvRNS_14TensorIteratorEiiiEUliE_EEviT1_,(.L_x_1244 - _ZN2at6native69_GLOBAL__N__64f4e359_31_FunctionOfAMatrixUtilsKernel_cu_9e10b42f_318216_elemwise_kernelILi128ELi8EZNS1_43_compute_linear_combination_internal_kernelIN3c107complexIdEEEEvRNS_14TensorIteratorEiiiEUliE_EEviT1_)
        .other          _ZN2at6native69_GLOBAL__N__64f4e359_31_FunctionOfAMatrixUtilsKernel_cu_9e10b42f_318216_elemwise_kernelILi128ELi8EZNS1_43_compute_linear_combination_internal_kernelIN3c107complexIdEEEEvRNS_14TensorIteratorEiiiEUliE_EEviT1_,@"STO_CUDA_ENTRY STV_DEFAULT"
_ZN2at6native69_GLOBAL__N__64f4e359_31_FunctionOfAMatrixUtilsKernel_cu_9e10b42f_318216_elemwise_kernelILi128ELi8EZNS1_43_compute_linear_combination_internal_kernelIN3c107complexIdEEEEvRNS_14TensorIteratorEiiiEUliE_EEviT1_:
        /* <DEDUP_REMOVED lines=21> */
[----:B0-----:R0:W5:Y:S01]  /*0150*/  LDG.E.128 R32, desc[UR6][R40.64] ;  /* 0x0000000628207981 */ /* 0x001162000c1e1d00 */
        /* <DEDUP_REMOVED lines=8> */
.L_x_413:
[----:B------:R-:W0:Y:S08]  /*01e0*/  LDC.64 R16, c[0x0][0x5f8] ;  /* 0x00017e00ff107b82 */ /* 0x000e300000000a00 */
[----:B------:R-:W1:Y:S08]  /*01f0*/  LDC.64 R18, c[0x0][0x5f0] ;  /* 0x00017c00ff127b82 */ /* 0x000e700000000a00 */
[----:B------:R-:W2:Y:S01]  /*0200*/  LDC R38, c[0x0][0x608] ;  /* 0x00018200ff267b82 */ /* 0x000ea20000000800 */
[----:B0-----:R-:W-:-:S07]  /*0210*/  IMAD.WIDE R16, R37, 0x8, R16 ;  /* 0x0000000825107825 */ /* 0x001fce00078e0210 */
[----:B------:R-:W0:Y:S01]  /*0220*/  LDC R52, c[0x0][0x604] ;  /* 0x00018100ff347b82 */ /* 0x000e220000000800 */
[----:B------:R-:W3:Y:S01]  /*0230*/  LDG.E.64 R44, desc[UR6][R16.64] ;  /* 0x00000006102c7981 */ /* 0x000ee2000c1e1b00 */
[----:B-1----:R-:W-:-:S05]  /*0240*/  IMAD.WIDE R18, R7, 0x10, R18 ;  /* 0x0000001007127825 */ /* 0x002fca00078e0212 */
[----:B------:R-:W3:Y:S01]  /*0250*/  LDG.E.128 R12, desc[UR6][R18.64] ;  /* 0x00000006120c7981 */ /* 0x000ee2000c1e1d00 */
[----:B--2---:R-:W-:-:S05]  /*0260*/  IMAD.WIDE R24, R38, 0x8, R16 ;  /* 0x0000000826187825 */ /* 0x004fca00078e0210 */
[----:B------:R1:W2:Y:S01]  /*0270*/  LDG.E.64 R42, desc[UR6][R24.64] ;  /* 0x00000006182a7981 */ /* 0x0002a2000c1e1b00 */
[----:B0-----:R-:W-:-:S05]  /*0280*/  IMAD.WIDE R22, R52, 0x10, R18 ;  /* 0x0000001034167825 */ /* 0x001fca00078e0212 */
[----:B------:R-:W2:Y:S01]  /*0290*/  LDG.E.128 R8, desc[UR6][R22.64] ;  /* 0x0000000616087981 */ /* 0x000ea2000c1e1d00 */
[----:B------:R-:W-:-:S04]  /*02a0*/  IMAD.WIDE R56, R38, 0x8, R24 ;  /* 0x0000000826387825 */ /* 0x000fc800078e0218 */
[C---:B------:R-:W-:Y:S02]  /*02b0*/  IMAD.WIDE R54, R38.reuse, 0x8, R56 ;  /* 0x0000000826367825 */ /* 0x040fe400078e0238 */
[----:B------:R-:W4:Y:S02]  /*02c0*/  LDG.E.64 R56, desc[UR6][R56.64] ;  /* 0x0000000638387981 */ /* 0x000f24000c1e1b00 */
[C---:B------:R-:W-:Y:S02]  /*02d0*/  IMAD.WIDE R46, R38.reuse, 0x8, R54 ;  /* 0x00000008262e7825 */ /* 0x040fe400078e0236 */
[----:B------:R-:W4:Y:S02]  /*02e0*/  LDG.E.64 R54, desc[UR6][R54.64] ;  /* 0x0000000636367981 */ /* 0x000f24000c1e1b00 */
[C---:B------:R-:W-:Y:S02]  /*02f0*/  IMAD.WIDE R48, R38.reuse, 0x8, R46 ;  /* 0x0000000826307825 */ /* 0x040fe400078e022e */
[----:B------:R-:W4:Y:S02]  /*0300*/  LDG.E.64 R46, desc[UR6][R46.64] ;  /* 0x000000062e2e7981 */ /* 0x000f24000c1e1b00 */
[----:B------:R-:W-:-:S02]  /*0310*/  IMAD.WIDE R50, R38, 0x8, R48 ;  /* 0x0000000826327825 */ /* 0x000fc400078e0230 */
[----:B------:R-:W4:Y:S01]  /*0320*/  LDG.E.64 R48, desc[UR6][R48.64] ;  /* 0x0000000630307981 */ /* 0x000f22000c1e1b00 */
[----:B---3-5:R-:W2:-:S15]  /*0330*/  DFMA R12, R12, R44, R32 ;  /* 0x0000002c0c0c722b */ /* 0x028e9e0000000020 */
[----:B------:R-:W-:-:S15]  /*0340*/  NOP ;  /* 0x0000000000007918 */ /* 0x000fde0000000000 */
[----:B------:R-:W-:-:S15]  /*0350*/  NOP ;  /* 0x0000000000007918 */ /* 0x000fde0000000000 */
[----:B------:R-:W-:-:S15]  /*0360*/  NOP ;  /* 0x0000000000007918 */ /* 0x000fde0000000000 */
[----:B------:R-:W-:-:S04]  /*0370*/  NOP ;  /* 0x0000000000007918 */ /* 0x000fc80000000000 */
[----:B------:R0:W3:Y:S02]  /*0380*/  DFMA R44, R14, R44, R34 ;  /* 0x0000002c0e2c722b */ /* 0x0000e40000000022 */
[----:B0-----:R-:W-:-:S04]  /*0390*/  IMAD.WIDE R14, R52, 0x10, R22 ;  /* 0x00000010340e7825 */ /* 0x001fc800078e0216 */
[----:B------:R-:W-:-:S04]  /*03a0*/  IMAD.WIDE R16, R52, 0x10, R14 ;  /* 0x0000001034107825 */ /* 0x000fc800078e020e */
[C---:B------:R-:W-:Y:S02]  /*03b0*/  IMAD.WIDE R20, R52.reuse, 0x10, R16 ;  /* 0x0000001034147825 */ /* 0x040fe400078e0210 */
[----:B------:R-:W4:Y:S02]  /*03c0*/  LDG.E.128 R16, desc[UR6][R16.64] ;  /* 0x0000000610107981 */ /* 0x000f24000c1e1d00 */
[C---:B-1----:R-:W-:Y:S02]  /*03d0*/  IMAD.WIDE R24, R52.reuse, 0x10, R20 ;  /* 0x0000001034187825 */ /* 0x042fe400078e0214 */
[----:B------:R-:W4:Y:S02]  /*03e0*/  LDG.E.128 R20, desc[UR6][R20.64] ;  /* 0x0000000614147981 */ /* 0x000f24000c1e1d00 */
[C---:B------:R-:W-:Y:S02]  /*03f0*/  IMAD.WIDE R28, R52.reuse, 0x10, R24 ;  /* 0x00000010341c7825 */ /* 0x040fe400078e0218 */
[----:B------:R-:W4:Y:S02]  /*0400*/  LDG.E.128 R24, desc[UR6][R24.64] ;  /* 0x0000000618187981 */ /* 0x000f24000c1e1d00 */
[----:B------:R-:W-:-:S02]  /*0410*/  IMAD.WIDE R32, R52, 0x10, R28 ;  /* 0x0000001034207825 */ /* 0x000fc400078e021c */
[----:B------:R-:W4:Y:S04]  /*0420*/  LDG.E.128 R28, desc[UR6][R28.64] ;  /* 0x000000061c1c7981 */ /* 0x000f28000c1e1d00 */
[----:B------:R-:W4:-:S15]  /*0430*/  LDG.E.128 R32, desc[UR6][R32.64] ;  /* 0x0000000620207981 */ /* 0x000f1e000c1e1d00 */
[----:B------:R-:W-:-:S15]  /*0440*/  NOP ;  /* 0x0000000000007918 */ /* 0x000fde0000000000 */
[----:B------:R-:W-:-:S06]  /*0450*/  NOP ;  /* 0x0000000000007918 */ /* 0x000fcc0000000000 */
[----:B--2---:R0:W4:Y:S02]  /*0460*/  DFMA R58, R8, R42, R12 ;  /* 0x0000002a083a722b */ /* 0x004124000000000c */
[----:B0-----:R-:W-:Y:S01]  /*0470*/  IMAD.WIDE R8, R38, 0x8, R50 ;  /* 0x0000000826087825 */ /* 0x001fe200078e0232 */
[----:B------:R-:W4:Y:S04]  /*0480*/  LDG.E.128 R12, desc[UR6][R14.64] ;  /* 0x000000060e0c7981 */ /* 0x000f28000c1e1d00 */
[----:B------:R-:W2:Y:S04]  /*0490*/  LDG.E.64 R50, desc[UR6][R50.64] ;  /* 0x0000000632327981 */ /* 0x000ea8000c1e1b00 */
[----:B------:R-:W2:Y:S01]  /*04a0*/  LDG.E.64 R8, desc[UR6][R8.64] ;  /* 0x0000000608087981 */ /* 0x000ea2000c1e1b00 */
[----:B------:R-:W-:-:S04]  /*04b0*/  IADD3 R6, PT, PT, R6, 0x8, RZ ;  /* 0x0000000806067810 */ /* 0x000fc80007ffe0ff */
[----:B------:R-:W-:Y:S02]  /*04c0*/  ISETP.NE.AND P0, PT, R6, RZ, PT ;  /* 0x000000ff0600720c */ /* 0x000fe40003f05270 */
[----:B------:R-:W-:Y:S02]  /*04d0*/  LEA R7, R52, R7, 0x3 ;  /* 0x0000000734077211 */ /* 0x000fe400078e18ff */
[----:B------:R-:W-:-:S15]  /*04e0*/  LEA R37, R38, R37, 0x3 ;  /* 0x0000002526257211 */ /* 0x000fde00078e18ff */
[----:B------:R-:W-:-:S15]  /*04f0*/  NOP ;  /* 0x0000000000007918 */ /* 0x000fde0000000000 */
[----:B------:R-:W-:-:S14]  /*0500*/  NOP ;  /* 0x0000000000007918 */ /* 0x000fdc0000000000 */
[----:B---3--:R-:W0:-:S15]  /*0510*/  DFMA R10, R10, R42, R44 ;  /* 0x0000002a0a0a722b */ /* 0x008e1e000000002c */
[----:B------:R-:W-:-:S15]  /*0520*/  NOP ;  /* 0x0000000000007918 */ /* 0x000fde0000000000 */
[----:B------:R-:W-:-:S15]  /*0530*/  NOP ;  /* 0x0000000000007918 */ /* 0x000fde0000000000 */
[----:B------:R-:W-:-:S15]  /*0540*/  NOP ;  /* 0x0000000000007918 */ /* 0x000fde0000000000 */
[----:B------:R-:W-:-:S04]  /*0550*/  NOP ;  /* 0x0000000000007918 */ /* 0x000fc80000000000 */
[----:B----4-:R-:W1:-:S15]  /*0560*/  DFMA R12, R12, R56, R58 ;  /* 0x000000380c0c722b */ /* 0x010e5e000000003a */
[----:B------:R-:W-:-:S15]  /*0570*/  NOP ;  /* 0x0000000000007918 */ /* 0x000fde0000000000 */
[----:B------:R-:W-:-:S15]  /*0580*/  NOP ;  /* 0x0000000000007918 */ /* 0x000fde0000000000 */
[----:B------:R-:W-:-:S15]  /*0590*/  NOP ;  /* 0x0000000000007918 */ /* 0x000fde0000000000 */
[----:B------:R-:W-:-:S04]  /*05a0*/  NOP ;  /* 0x0000000000007918 */ /* 0x000fc80000000000 */
[----:B0-----:R-:W0:-:S15]  /*05b0*/  DFMA R10, R14, R56, R10 ;  /* 0x000000380e0a722b */ /* 0x001e1e000000000a */
[----:B------:R-:W-:-:S15]  /*05c0*/  NOP ;  /* 0x0000000000007918 */ /* 0x000fde0000000000 */
[----:B------:R-:W-:-:S15]  /*05d0*/  NOP ;  /* 0x0000000000007918 */ /* 0x000fde0000000000 */
[----:B------:R-:W-:-:S15]  /*05e0*/  NOP ;  /* 0x0000000000007918 */ /* 0x000fde0000000000 */
[----:B------:R-:W-:-:S04]  /*05f0*/  NOP ;  /* 0x0000000000007918 */ /* 0x000fc80000000000 */
[----:B-1----:R-:W1:-:S15]  /*0600*/  DFMA R12, R16, R54, R12 ;  /* 0x00000036100c722b */ /* 0x002e5e000000000c */
        /* <DEDUP_REMOVED lines=19> */
[----:B-1----:R-:W2:-:S15]  /*0740*/  DFMA R12, R24, R48, R12 ;  /* 0x00000030180c722b */ /* 0x002e9e000000000c */
        /* <DEDUP_REMOVED lines=9> */
[----:B--2---:R-:W1:-:S15]  /*07e0*/  DFMA R12, R28, R50, R12 ;  /* 0x000000321c0c722b */ /* 0x004e5e000000000c */
        /* <DEDUP_REMOVED lines=9> */
[----:B-1----:R1:W2:-:S15]  /*0880*/  DFMA R32, R32, R8, R12 ;  /* 0x000000082020722b */ /* 0x00229e000000000c */
[----:B------:R-:W-:-:S15]  /*0890*/  NOP ;  /* 0x0000000000007918 */ /* 0x000fde0000000000 */
[----:B------:R-:W-:-:S15]  /*08a0*/  NOP ;  /* 0x0000000000007918 */ /* 0x000fde0000000000 */
[----:B------:R-:W-:-:S15]  /*08b0*/  NOP ;  /* 0x0000000000007918 */ /* 0x000fde0000000000 */
[----:B------:R-:W-:-:S04]  /*08c0*/  NOP ;  /* 0x0000000000007918 */ /* 0x000fc80000000000 */
[----:B0-----:R1:W0:Y:S02]  /*08d0*/  DFMA R34, R34, R8, R10 ;  /* 0x000000082222722b */ /* 0x001224000000000a */
[----:B012---:R-:W-:Y:S05]  /*08e0*/  @P0 BRA `(.L_x_413) ;  /* 0xfffffff8003c0947 */ /* 0x007fea000383ffff */
.L_x_412:
        /* <DEDUP_REMOVED lines=12> */
[----:B------:R-:W2:Y:S02]  /*09b0*/  LDG.E.64 R6, desc[UR6][R6.64] ;  /* 0x0000000606067981 */ /* 0x000ea4000c1e1b00 */
[----:B---3--:R-:W-:-:S04]  /*09c0*/  IMAD.WIDE R20, R9, 0x10, R20 ;  /* 0x0000001009147825 */ /* 0x008fc800078e0214 */
[----:B------:R-:W-:Y:S02]  /*09d0*/  IMAD.WIDE R26, R29, 0x8, R24 ;  /* 0x000000081d1a7825 */ /* 0x000fe400078e0218 */
[----:B------:R-:W3:Y:S02]  /*09e0*/  LDG.E.64 R24, desc[UR6][R24.64] ;  /* 0x0000000618187981 */ /* 0x000ee4000c1e1b00 */
[C---:B------:R-:W-:Y:S02]  /*09f0*/  IMAD.WIDE R16, R15.reuse, 0x10, R20 ;  /* 0x000000100f107825 */ /* 0x040fe400078e0214 */
[----:B------:R-:W2:Y:S02]  /*0a00*/  LDG.E.128 R20, desc[UR6][R20.64] ;  /* 0x0000000614147981 */ /* 0x000ea4000c1e1d00 */
[----:B------:R-:W-:Y:S02]  /*0a10*/  IMAD.WIDE R12, R15, 0x10, R16 ;  /* 0x000000100f0c7825 */ /* 0x000fe400078e0210 */
[----:B------:R-:W3:Y:S02]  /*0a20*/  LDG.E.128 R16, desc[UR6][R16.64] ;  /* 0x0000000610107981 */ /* 0x000ee4000c1e1d00 */
[----:B------:R-:W-:-:S02]  /*0a30*/  IMAD.WIDE R28, R29, 0x8, R26 ;  /* 0x000000081d1c7825 */ /* 0x000fc400078e021a */
[----:B------:R-:W4:Y:S02]  /*0a40*/  LDG.E.64 R26, desc[UR6][R26.64] ;  /* 0x000000061a1a7981 */ /* 0x000f24000c1e1b00 */
[----:B------:R-:W-:Y:S02]  /*0a50*/  IMAD.WIDE R8, R15, 0x10, R12 ;  /* 0x000000100f087825 */ /* 0x000fe400078e020c */
[----:B------:R-:W4:Y:S04]  /*0a60*/  LDG.E.128 R12, desc[UR6][R12.64] ;  /* 0x000000060c0c7981 */ /* 0x000f28000c1e1d00 */
[----:B------:R-:W4:Y:S04]  /*0a70*/  LDG.E.64 R28, desc[UR6][R28.64] ;  /* 0x000000061c1c7981 */ /* 0x000f28000c1e1b00 */
[----:B------:R-:W4:Y:S01]  /*0a80*/  LDG.E.128 R8, desc[UR6][R8.64] ;  /* 0x0000000608087981 */ /* 0x000f22000c1e1d00 */
[----:B------:R-:W-:Y:S01]  /*0a90*/  IADD3 R36, PT, PT, R36, 0x4, RZ ;  /* 0x0000000424247810 */ /* 0x000fe20007ffe0ff */
[----:B--2--5:R-:W3:-:S15]  /*0aa0*/  DFMA R32, R20, R6, R32 ;  /* 0x000000061420722b */ /* 0x024ede0000000020 */
[----:B------:R-:W-:-:S15]  /*0ab0*/  NOP ;  /* 0x0000000000007918 */ /* 0x000fde0000000000 */
[----:B------:R-:W-:-:S15]  /*0ac0*/  NOP ;  /* 0x0000000000007918 */ /* 0x000fde0000000000 */
[----:B------:R-:W-:-:S15]  /*0ad0*/  NOP ;  /* 0x0000000000007918 */ /* 0x000fde0000000000 */
[----:B------:R-:W-:-:S04]  /*0ae0*/  NOP ;  /* 0x0000000000007918 */ /* 0x000fc80000000000 */
[----:B------:R-:W0:-:S15]  /*0af0*/  DFMA R22, R22, R6, R34 ;  /* 0x000000061616722b */ /* 0x000e1e0000000022 */
[----:B------:R-:W-:-:S15]  /*0b00*/  NOP ;  /* 0x0000000000007918 */ /* 0x000fde0000000000 */
[----:B------:R-:W-:-:S15]  /*0b10*/  NOP ;  /* 0x0000000000007918 */ /* 0x000fde0000000000 */
[----:B------:R-:W-:-:S15]  /*0b20*/  NOP ;  /* 0x0000000000007918 */ /* 0x000fde0000000000 */
[----:B------:R-:W-:-:S04]  /*0b30*/  NOP ;  /* 0x0000000000007918 */ /* 0x000fc80000000000 */
[----:B---3--:R-:W4:-:S15]  /*0b40*/  DFMA R32, R16, R24, R32 ;  /* 0x000000181020722b */ /* 0x008f1e0000000020 */
        /* <DEDUP_REMOVED lines=24> */
[----:B0-2---:R1:W0:Y:S02]  /*0cd0*/  DFMA R34, R10, R28, R14 ;  /* 0x0000001c0a22722b */ /* 0x005224000000000e */
.L_x_415:
[----:B------:R-:W-:Y:S05]  /*0ce0*/  @!P1 BRA `(.L_x_414) ;  /* 0x0000000000d89947 */ /* 0x000fea0003800000 */
[----:B------:R-:W-:Y:S01]  /*0cf0*/  ISETP.NE.AND P0, PT, R5, RZ, PT ;  /* 0x000000ff0500720c */ /* 0x000fe20003f05270 */
[----:B-1----:R-:W1:Y:S01]  /*0d00*/  LDC.64 R8, c[0x0][0x5f8] ;  /* 0x00017e00ff087b82 */ /* 0x002e620000000a00 */
[----:B------:R-:W-:-:S04]  /*0d10*/  LOP3.LUT R6, R0, 0x1, RZ, 0xc0, !PT ;  /* 0x0000000100067812 */ /* 0x000fc800078ec0ff */
[----:B------:R-:W-:-:S03]  /*0d20*/  ISETP.NE.U32.AND P1, PT, R6, 0x1, PT ;  /* 0x000000010600780c */ /* 0x000fc60003f25070 */
[----:B------:R-:W2:Y:S08]  /*0d30*/  LDC.64 R6, c[0x0][0x5f0] ;  /* 0x00017c00ff067b82 */ /* 0x000eb00000000a00 */
[----:B------:R-:W3:Y:S08]  /*0d40*/  @P0 LDC R25, c[0x0][0x608] ;  /* 0x00018200ff190b82 */ /* 0x000ef00000000800 */
[----:B------:R-:W4:Y:S08]  /*0d50*/  @P0 LDC R19, c[0x0][0x604] ;  /* 0x00018100ff130b82 */ /* 0x000f300000000800 */
[----:B------:R-:W0:Y:S08]  /*0d60*/  @!P1 LDC R15, c[0x0][0x604] ;  /* 0x00018100ff0f9b82 */ /* 0x000e300000000800 */
[----:B------:R-:W0:Y:S01]  /*0d70*/  @!P1 LDC R23, c[0x0][0x608] ;  /* 0x00018200ff179b82 */ /* 0x000e220000000800 */
[----:B---3--:R-:W-:-:S04]  /*0d80*/  @P0 IMAD R21, R36, R25, RZ ;  /* 0x0000001924150224 */ /* 0x008fc800078e02ff */
[----:B-1----:R-:W-:-:S03]  /*0d90*/  @P0 IMAD.WIDE R20, R21, 0x8, R8 ;  /* 0x0000000815140825 */ /* 0x002fc600078e0208 */
[----:B------:R-:W1:Y:S01]  /*0da0*/  LDC.64 R16, c[0x0][0x5f0] ;  /* 0x00017c00ff107b82 */ /* 0x000e620000000a00 */
[C---:B----4-:R-:W-:Y:S01]  /*0db0*/  @P0 IMAD R13, R36.reuse, R19, RZ ;  /* 0x00000013240d0224 */ /* 0x050fe200078e02ff */
[----:B------:R-:W-:Y:S01]  /*0dc0*/  @P0 IADD3 R36, PT, PT, R36, 0x2, RZ ;  /* 0x0000000224240810 */ /* 0x000fe20007ffe0ff */
[----:B------:R-:W-:Y:S02]  /*0dd0*/  @P0 IMAD.WIDE R24, R25, 0x8, R20 ;  /* 0x0000000819180825 */ /* 0x000fe400078e0214 */
[----:B------:R-:W3:Y:S02]  /*0de0*/  @P0 LDG.E.64 R20, desc[UR6][R20.64] ;  /* 0x0000000614140981 */ /* 0x000ee4000c1e1b00 */
[----:B--2---:R-:W-:Y:S01]  /*0df0*/  @P0 IMAD.WIDE R12, R13, 0x10, R6 ;  /* 0x000000100d0c0825 */ /* 0x004fe200078e0206 */
[----:B------:R-:W2:Y:S01]  /*0e00*/  LDC.64 R10, c[0x0][0x5f8] ;  /* 0x00017e00ff0a7b82 */ /* 0x000ea20000000a00 */
[----:B------:R-:W4:Y:S02]  /*0e10*/  @P0 LDG.E.64 R24, desc[UR6][R24.64] ;  /* 0x0000000618180981 */ /* 0x000f24000c1e1b00 */
[----:B0-----:R-:W-:-:S02]  /*0e20*/  @!P1 IMAD R7, R36, R15, RZ ;  /* 0x0000000f24079224 */ /* 0x001fc400078e02ff */
[----:B------:R-:W-:-:S04]  /*0e30*/  @P0 IMAD.WIDE R8, R19, 0x10, R12 ;  /* 0x0000001013080825 */ /* 0x000fc800078e020c */
[----:B------:R-:W-:Y:S02]  /*0e40*/  @!P1 IMAD R15, R36, R23, RZ ;  /* 0x00000017240f9224 */ /* 0x000fe400078e02ff */
[----:B-1----:R-:W-:-:S06]  /*0e50*/  @!P1 IMAD.WIDE R16, R7, 0x10, R16 ;  /* 0x0000001007109825 */ /* 0x002fcc00078e0210 */
[----:B------:R-:W4:Y:S01]  /*0e60*/  @!P1 LDG.E.128 R16, desc[UR6][R16.64] ;  /* 0x0000000610109981 */ /* 0x000f22000c1e1d00 */
[----:B--2---:R-:W-:-:S03]  /*0e70*/  @!P1 IMAD.WIDE R6, R15, 0x8, R10 ;  /* 0x000000080f069825 */ /* 0x004fc600078e020a */
[----:B------:R-:W3:Y:S04]  /*0e80*/  @P0 LDG.E.128 R12, desc[UR6][R12.64] ;  /* 0x000000060c0c0981 */ /* 0x000ee8000c1e1d00 */
[----:B------:R-:W4:Y:S04]  /*0e90*/  @P0 LDG.E.128 R8, desc[UR6][R8.64] ;  /* 0x0000000608080981 */ /* 0x000f28000c1e1d00 */
[----:B------:R-:W2:Y:S01]  /*0ea0*/  @!P1 LDG.E.64 R6, desc[UR6][R6.64] ;  /* 0x0000000606069981 */ /* 0x000ea2000c1e1b00 */
[----:B---3-5:R-:W4:-:S15]  /*0eb0*/  @P0 DFMA R22, R12, R20, R32 ;  /* 0x000000140c16022b */ /* 0x028f1e0000000020 */
[----:B------:R-:W-:-:S15]  /*0ec0*/  NOP ;  /* 0x0000000000007918 */ /* 0x000fde0000000000 */
[----:B------:R-:W-:-:S15]  /*0ed0*/  NOP ;  /* 0x0000000000007918 */ /* 0x000fde0000000000 */
[----:B------:R-:W-:-:S15]  /*0ee0*/  NOP ;  /* 0x0000000000007918 */ /* 0x000fde0000000000 */
[----:B------:R-:W-:-:S04]  /*0ef0*/  NOP ;  /* 0x0000000000007918 */ /* 0x000fc80000000000 */
[----:B------:R-:W0:-:S15]  /*0f00*/  @P0 DFMA R14, R14, R20, R34 ;  /* 0x000000140e0e022b */ /* 0x000e1e0000000022 */
[----:B------:R-:W-:-:S15]  /*0f10*/  NOP ;  /* 0x0000000000007918 */ /* 0x000fde0000000000 */
[----:B------:R-:W-:-:S15]  /*0f20*/  NOP ;  /* 0x0000000000007918 */ /* 0x000fde0000000000 */
[----:B------:R-:W-:-:S15]  /*0f30*/  NOP ;  /* 0x0000000000007918 */ /* 0x000fde0000000000 */
[----:B------:R-:W-:-:S04]  /*0f40*/  NOP ;  /* 0x0000000000007918 */ /* 0x000fc80000000000 */
[----:B----4-:R-:W2:-:S15]  /*0f50*/  @P0 DFMA R32, R8, R24, R22 ;  /* 0x000000180820022b */ /* 0x010e9e0000000016 */
[----:B------:R-:W-:-:S15]  /*0f60*/  NOP ;  /* 0x0000000000007918 */ /* 0x000fde0000000000 */
[----:B------:R-:W-:-:S15]  /*0f70*/  NOP ;  /* 0x0000000000007918 */ /* 0x000fde0000000000 */
[----:B------:R-:W-:-:S15]  /*0f80*/  NOP ;  /* 0x0000000000007918 */ /* 0x000fde0000000000 */
[----:B------:R-:W-:-:S04]  /*0f90*/  NOP ;  /* 0x0000000000007918 */ /* 0x000fc80000000000 */
[----:B0-----:R-:W0:-:S15]  /*0fa0*/  @P0 DFMA R34, R10, R24, R14 ;  /* 0x000000180a22022b */ /* 0x001e1e000000000e */
[----:B------:R-:W-:-:S15]  /*0fb0*/  NOP ;  /* 0x0000000000007918 */ /* 0x000fde0000000000 */
[----:B------:R-:W-:-:S15]  /*0fc0*/  NOP ;  /* 0x0000000000007918 */ /* 0x000fde0000000000 */
[----:B------:R-:W-:-:S15]  /*0fd0*/  NOP ;  /* 0x0000000000007918 */ /* 0x000fde0000000000 */
[----:B------:R-:W-:-:S04]  /*0fe0*/  NOP ;  /* 0x0000000000007918 */ /* 0x000fc80000000000 */
[----:B--2---:R2:W3:-:S15]  /*0ff0*/  @!P1 DFMA R32, R16, R6, R32 ;  /* 0x000000061020922b */ /* 0x0044de0000000020 */
[----:B------:R-:W-:-:S15]  /*1000*/  NOP ;  /* 0x0000000000007918 */ /* 0x000fde0000000000 */
[----:B------:R-:W-:-:S15]  /*1010*/  NOP ;  /* 0x0000000000007918 */ /* 0x000fde0000000000 */
[----:B------:R-:W-:-:S15]  /*1020*/  NOP ;  /* 0x0000000000007918 */ /* 0x000fde0000000000 */
[----:B------:R-:W-:-:S04]  /*1030*/  NOP ;  /* 0x0000000000007918 */ /* 0x000fc80000000000 */
[----:B0--3--:R2:W4:Y:S02]  /*1040*/  @!P1 DFMA R34, R18, R6, R34 ;  /* 0x000000061222922b */ /* 0x0095240000000022 */
.L_x_414:
[----:B0---45:R0:W-:Y:S01]  /*1050*/  STG.E.128 desc[UR6][R40.64], R32 ;  /* 0x0000002028007986 */ /* 0x0311e2000c101d06 */
[----:B------:R-:W-:-:S04]  /*1060*/  IADD3 R3, PT, PT, R3, 0x80, RZ ;  /* 0x0000008003037810 */ /* 0x000fc80007ffe0ff */
[----:B------:R-:W-:-:S13]  /*1070*/  ISETP.GE.AND P0, PT, R3, UR4, PT ;  /* 0x0000000403007c0c */ /* 0x000fda000bf06270 */
[----:B0-----:R-:W-:Y:S05]  /*1080*/  @P0 BRA `(.L_x_416) ;  /* 0x0000001c00a80947 */ /* 0x001fea0003800000 */
[----:B------:R-:W0:Y:S02]  /*1090*/  LDC.64 R40, c[0x0][0x5e8] ;  /* 0x00017a00ff287b82 */ /* 0x000e240000000a00 */
[----:B0-----:R0:W5:Y:S01]  /*10a0*/  LDG.E.128 R32, desc[UR6][R40.64] ;  /* 0x0000000628207981 */ /* 0x001162000c1e1d00 */
[----:B------:R-:W-:Y:S01]  /*10b0*/  ISETP.GE.U32.AND P0, PT, R0, 0x8, PT ;  /* 0x000000080000780c */ /* 0x000fe20003f06070 */
[----:B------:R-:W-:Y:S01]  /*10c0*/  HFMA2 R36, -RZ, RZ, 0, 0 ;  /* 0x00000000ff247431 */ /* 0x000fe200000001ff */
[----:B------:R-:W-:-:S11]  /*10d0*/  ISETP.NE.AND P1, PT, R4, RZ, PT ;  /* 0x000000ff0400720c */ /* 0x000fd60003f25270 */
[----:B0-----:R-:W-:Y:S05]  /*10e0*/  @!P0 BRA `(.L_x_417) ;  /* 0x0000000400d48947 */ /* 0x001fea0003800000 */
[----:B------:R-:W-:Y:S02]  /*10f0*/  LOP3.LUT R36, R0, 0x7ffffff8, RZ, 0xc0, !PT ;  /* 0x7ffffff800247812 */ /* 0x000fe400078ec0ff */
[----:B--2---:R-:W-:Y:S02]  /*1100*/  MOV R7, RZ ;  /* 0x000000ff00077202 */ /* 0x004fe40000000f00 */
[----:B------:R-:W-:Y:S02]  /*1110*/  MOV R37, RZ ;  /* 0x000000ff00257202 */ /* 0x000fe40000000f00 */
[----:B------:R-:W-:-:S07]  /*1120*/  IADD3 R6, PT, PT, -R36, RZ, RZ ;  /* 0x000000ff24067210 */ /* 0x000fce0007ffe1ff */
.L_x_418:
[----:B------:R-:W0:Y:S08]  /*1130*/  LDC.64 R16, c[0x0][0x5f8] ;  /* 0x00017e00ff107b82 */ /* 0x000e300000000a00 */
[----:B------:R-:W2:Y:S08]  /*1140*/  LDC.64 R18, c[0x0][0x5f0] ;  /* 0x00017c00ff127b82 */ /* 0x000eb00000000a00 */
[----:B------:R-:W3:Y:S01]  /*1150*/  LDC R38, c[0x0][0x608] ;  /* 0x00018200ff267b82 */ /* 0x000ee20000000800 */
[----:B0-----:R-:W-:-:S07]  /*1160*/  IMAD.WIDE R16, R37, 0x8, R16 ;  /* 0x0000000825107825 */ /* 0x001fce00078e0210 */
[----:B------:R-:W0:Y:S01]  /*1170*/  LDC R52, c[0x0][0x604] ;  /* 0x00018100ff347b82 */ /* 0x000e220000000800 */
[----:B------:R-:W4:Y:S01]  /*1180*/  LDG.E.64 R44, desc[UR6][R16.64] ;  /* 0x00000006102c7981 */ /* 0x000f22000c1e1b00 */
[----:B--2---:R-:W-:-:S05]  /*1190*/  IMAD.WIDE R18, R7, 0x10, R18 ;  /* 0x0000001007127825 */ /* 0x004fca00078e0212 */
[----:B-1----:R-:W4:Y:S01]  /*11a0*/  LDG.E.128 R12, desc[UR6][R18.64] ;  /* 0x00000006120c7981 */ /* 0x002f22000c1e1d00 */
[----:B---3--:R-:W-:-:S05]  /*11b0*/  IMAD.WIDE R24, R38, 0x8, R16 ;  /* 0x0000000826187825 */ /* 0x008fca00078e0210 */
[----:B------:R1:W2:Y:S01]  /*11c0*/  LDG.E.64 R42, desc[UR6][R24.64] ;  /* 0x00000006182a7981 */ /* 0x0002a2000c1e1b00 */
[----:B0-----:R-:W-:-:S05]  /*11d0*/  IMAD.WIDE R22, R52, 0x10, R18 ;  /* 0x0000001034167825 */ /* 0x001fca00078e0212 */
[----:B------:R-:W2:Y:S01]  /*11e0*/  LDG.E.128 R8, desc[UR6][R22.64] ;  /* 0x0000000616087981 */ /* 0x000ea2000c1e1d00 */
[----:B------:R-:W-:-:S04]  /*11f0*/  IMAD.WIDE R56, R38, 0x8, R24 ;  /* 0x0000000826387825 */ /* 0x000fc800078e0218 */
[C---:B------:R-:W-:Y:S02]  /*1200*/  IMAD.WIDE R54, R38.reuse, 0x8, R56 ;  /* 0x0000000826367825 */ /* 0x040fe400078e0238 */
[----:B------:R-:W3:Y:S02]  /*1210*/  LDG.E.64 R56, desc[UR6][R56.64] ;  /* 0x0000000638387981 */ /* 0x000ee4000c1e1b00 */
[C---:B------:R-:W-:Y:S02]  /*1220*/  IMAD.WIDE R46, R38.reuse, 0x8, R54 ;  /* 0x00000008262e7825 */ /* 0x040fe400078e0236 */
[----:B------:R-:W3:Y:S02]  /*1230*/  LDG.E.64 R54, desc[UR6][R54.64] ;  /* 0x0000000636367981 */ /* 0x000ee4000c1e1b00 */
[C---:B------:R-:W-:Y:S02]  /*1240*/  IMAD.WIDE R48, R38.reuse, 0x8, R46 ;  /* 0x0000000826307825 */ /* 0x040fe400078e022e */
[----:B------:R-:W3:Y:S02]  /*1250*/  LDG.E.64 R46, desc[UR6][R46.64] ;  /* 0x000000062e2e7981 */ /* 0x000ee4000c1e1b00 */
[----:B------:R-:W-:-:S02]  /*1260*/  IMAD.WIDE R50, R38, 0x8, R48 ;  /* 0x0000000826327825 */ /* 0x000fc400078e0230 */
[----:B------:R-:W3:Y:S01]  /*1270*/  LDG.E.64 R48, desc[UR6][R48.64] ;  /* 0x0000000630307981 */ /* 0x000ee2000c1e1b00 */
[----:B----45:R-:W2:-:S15]  /*1280*/  DFMA R12, R12, R44, R32 ;  /* 0x0000002c0c0c722b */ /* 0x030e9e0000000020 */
[----:B------:R-:W-:-:S15]  /*1290*/  NOP ;  /* 0x0000000000007918 */ /* 0x000fde0000000000 */
[----:B------:R-:W-:-:S15]  /*12a0*/  NOP ;  /* 0x0000000000007918 */ /* 0x000fde0000000000 */
[----:B------:R-:W-:-:S15]  /*12b0*/  NOP ;  /* 0x0000000000007918 */ /* 0x000fde0000000000 */
[----:B------:R-:W-:-:S04]  /*12c0*/  NOP ;  /* 0x0000000000007918 */ /* 0x000fc80000000000 */
[----:B------:R0:W4:Y:S02]  /*12d0*/  DFMA R44, R14, R44, R34 ;  /* 0x0000002c0e2c722b */ /* 0x0001240000000022 */
[----:B0-----:R-:W-:-:S04]  /*12e0*/  IMAD.WIDE R14, R52, 0x10, R22 ;  /* 0x00000010340e7825 */ /* 0x001fc800078e0216 */
[----:B------:R-:W-:-:S04]  /*12f0*/  IMAD.WIDE R16, R52, 0x10, R14 ;  /* 0x0000001034107825 */ /* 0x000fc800078e020e */
[C---:B------:R-:W-:Y:S02]  /*1300*/  IMAD.WIDE R20, R52.reuse, 0x10, R16 ;  /* 0x0000001034147825 */ /* 0x040fe400078e0210 */
[----:B------:R-:W3:Y:S02]  /*1310*/  LDG.E.128 R16, desc[UR6][R16.64] ;  /* 0x0000000610107981 */ /* 0x000ee4000c1e1d00 */
[C---:B-1----:R-:W-:Y:S02]  /*1320*/  IMAD.WIDE R24, R52.reuse, 0x10, R20 ;  /* 0x0000001034187825 */ /* 0x042fe400078e0214 */
[----:B------:R-:W3:Y:S02]  /*1330*/  LDG.E.128 R20, desc[UR6][R20.64] ;  /* 0x0000000614147981 */ /* 0x000ee4000c1e1d00 */
[C---:B------:R-:W-:Y:S02]  /*1340*/  IMAD.WIDE R28, R52.reuse, 0x10, R24 ;  /* 0x00000010341c7825 */ /* 0x040fe400078e0218 */
[----:B------:R-:W3:Y:S02]  /*1350*/  LDG.E.128 R24, desc[UR6][R24.64] ;  /* 0x0000000618187981 */ /* 0x000ee4000c1e1d00 */
[----:B------:R-:W-:-:S02]  /*1360*/  IMAD.WIDE R32, R52, 0x10, R28 ;  /* 0x0000001034207825 */ /* 0x000fc400078e021c */
[----:B------:R-:W3:Y:S04]  /*1370*/  LDG.E.128 R28, desc[UR6][R28.64] ;  /* 0x000000061c1c7981 */ /* 0x000ee8000c1e1d00 */
[----:B------:R-:W3:-:S15]  /*1380*/  LDG.E.128 R32, desc[UR6][R32.64] ;  /* 0x0000000620207981 */ /* 0x000ede000c1e1d00 */
[----:B------:R-:W-:-:S15]  /*1390*/  NOP ;  /* 0x0000000000007918 */ /* 0x000fde0000000000 */
[----:B------:R-:W-:-:S06]  /*13a0*/  NOP ;  /* 0x0000000000007918 */ /* 0x000fcc0000000000 */
[----:B--2---:R0:W3:Y:S02]  /*13b0*/  DFMA R58, R8, R42, R12 ;  /* 0x0000002a083a722b */ /* 0x0040e4000000000c */
[----:B0-----:R-:W-:Y:S01]  /*13c0*/  IMAD.WIDE R8, R38, 0x8, R50 ;  /* 0x0000000826087825 */ /* 0x001fe200078e0232 */
[----:B------:R-:W3:Y:S04]  /*13d0*/  LDG.E.128 R12, desc[UR6][R14.64] ;  /* 0x000000060e0c7981 */ /* 0x000ee8000c1e1d00 */
        /* <DEDUP_REMOVED lines=8> */
[----:B----4-:R-:W0:-:S15]  /*1460*/  DFMA R10, R10, R42, R44 ;  /* 0x0000002a0a0a722b */ /* 0x010e1e000000002c */
[----:B------:R-:W-:-:S15]  /*1470*/  NOP ;  /* 0x0000000000007918 */ /* 0x000fde0000000000 */
[----:B------:R-:W-:-:S15]  /*1480*/  NOP ;  /* 0x0000000000007918 */ /* 0x000fde0000000000 */
[----:B------:R-:W-:-:S15]  /*1490*/  NOP ;  /* 0x0000000000007918 */ /* 0x000fde0000000000 */
[----:B------:R-:W-:-:S04]  /*14a0*/  NOP ;  /* 0x0000000000007918 */ /* 0x000fc80000000000 */
[----:B---3--:R-:W1:-:S15]  /*14b0*/  DFMA R12, R12, R56, R58 ;  /* 0x000000380c0c722b */ /* 0x008e5e000000003a */
        /* <DEDUP_REMOVED lines=49> */
[----:B-1----:R3:W4:-:S15]  /*17d0*/  DFMA R32, R32, R8, R12 ;  /* 0x000000082020722b */ /* 0x00271e000000000c */
[----:B------:R-:W-:-:S15]  /*17e0*/  NOP ;  /* 0x0000000000007918 */ /* 0x000fde0000000000 */
[----:B------:R-:W-:-:S15]  /*17f0*/  NOP ;  /* 0x0000000000007918 */ /* 0x000fde0000000000 */
[----:B------:R-:W-:-:S15]  /*1800*/  NOP ;  /* 0x0000000000007918 */ /* 0x000fde0000000000 */
[----:B------:R-:W-:-:S04]  /*1810*/  NOP ;  /* 0x0000000000007918 */ /* 0x000fc80000000000 */
[----:B0-----:R3:W0:Y:S02]  /*1820*/  DFMA R34, R34, R8, R10 ;  /* 0x000000082222722b */ /* 0x001624000000000a */
[----:B0--34-:R-:W-:Y:S05]  /*1830*/  @P0 BRA `(.L_x_418) ;  /* 0xfffffff8003c0947 */ /* 0x019fea000383ffff */
.L_x_417:
[----:B------:R-:W-:Y:S05]  /*1840*/  @!P1 BRA `(.L_x_419) ;  /* 0x0000000400d49947 */ /* 0x000fea0003800000 */
[----:B------:R-:W-:Y:S02]  /*1850*/  ISETP.GE.U32.AND P0, PT, R4, 0x4, PT ;  /* 0x000000040400780c */ /* 0x000fe40003f06070 */
[----:B------:R-:W-:-:S11]  /*1860*/  ISETP.NE.AND P1, PT, R2, RZ, PT ;  /* 0x000000ff0200720c */ /* 0x000fd60003f25270 */
[----:B------:R-:W-:Y:S05]  /*1870*/  @!P0 BRA `(.L_x_420) ;  /* 0x0000000000ec8947 */ /* 0x000fea0003800000 */
[----:B-1----:R-:W0:Y:S08]  /*1880*/  LDC R29, c[0x0][0x608] ;  /* 0x00018200ff1d7b82 */ /* 0x002e300000000800 */
[----:B------:R-:W1:Y:S08]  /*1890*/  LDC R15, c[0x0][0x604] ;  /* 0x00018100ff0f7b82 */ /* 0x000e700000000800 */
[----:B--2---:R-:W2:Y:S08]  /*18a0*/  LDC.64 R6, c[0x0][0x5f8] ;  /* 0x00017e00ff067b82 */ /* 0x004eb00000000a00 */
        /* <DEDUP_REMOVED lines=55> */
[----:B0---4-:R3:W0:Y:S02]  /*1c20*/  DFMA R34, R10, R28, R14 ;  /* 0x0000001c0a22722b */ /* 0x011624000000000e */
.L_x_420:
[----:B------:R-:W-:Y:S05]  /*1c30*/  @!P1 BRA `(.L_x_419) ;  /* 0x0000000000d89947 */ /* 0x000fea0003800000 */
[----:B------:R-:W-:Y:S01]  /*1c40*/  ISETP.NE.AND P0, PT, R5, RZ, PT ;  /* 0x000000ff0500720c */ /* 0x000fe20003f05270 */
[----:B-1-3--:R-:W1:Y:S01]  /*1c50*/  LDC.64 R8, c[0x0][0x5f8] ;  /* 0x00017e00ff087b82 */ /* 0x00ae620000000a00 */
[----:B--2---:R-:W-:-:S04]  /*1c60*/  LOP3.LUT R6, R0, 0x1, RZ, 0xc0, !PT ;  /* 0x0000000100067812 */ /* 0x004fc800078ec0ff */
        /* <DEDUP_REMOVED lines=45> */
[----:B--2---:R4:W1:-:S15]  /*1f40*/  @!P1 DFMA R32, R16, R6, R32 ;  /* 0x000000061020922b */ /* 0x00485e0000000020 */
[----:B------:R-:W-:-:S15]  /*1f50*/  NOP ;  /* 0x0000000000007918 */ /* 0x000fde0000000000 */
[----:B------:R-:W-:-:S15]  /*1f60*/  NOP ;  /* 0x0000000000007918 */ /* 0x000fde0000000000 */
[----:B------:R-:W-:-:S15]  /*1f70*/  NOP ;  /* 0x0000000000007918 */ /* 0x000fde0000000000 */
[----:B------:R-:W-:-:S04]  /*1f80*/  NOP ;  /* 0x0000000000007918 */ /* 0x000fc80000000000 */
[----:B01----:R4:W0:Y:S02]  /*1f90*/  @!P1 DFMA R34, R18, R6, R34 ;  /* 0x000000061222922b */ /* 0x0038240000000022 */
.L_x_419:
[----:B0----5:R0:W-:Y:S01]  /*1fa0*/  STG.E.128 desc[UR6][R40.64], R32 ;  /* 0x0000002028007986 */ /* 0x0211e2000c101d06 */
[----:B------:R-:W-:-:S07]  /*1fb0*/  IADD3 R3, PT, PT, R3, 0x80, RZ ;  /* 0x0000008003037810 */ /* 0x000fce0007ffe0ff */
.L_x_411:
[----:B------:R-:W-:-:S13]  /*1fc0*/  ISETP.GE.AND P0, PT, R3, UR4, PT ;  /* 0x0000000403007c0c */ /* 0x000fda000bf06270 */
[----:B------:R-:W-:Y:S05]  /*1fd0*/  @P0 BRA `(.L_x_421) ;  /* 0x0000001c00b00947 */ /* 0x000fea0003800000 */
[----:B0-----:R-:W0:Y:S02]  /*1fe0*/  LDC.64 R40, c[0x0][0x5e8] ;  /* 0x00017a00ff287b82 */ /* 0x001e240000000a00 */
[----:B0-----:R0:W5:Y:S01]  /*1ff0*/  LDG.E.128 R32, desc[UR6][R40.64] ;  /* 0x0000000628207981 */ /* 0x001162000c1e1d00 */
[----:B------:R-:W-:Y:S01]  /*2000*/  ISETP.GE.U32.AND P0, PT, R0, 0x8, PT ;  /* 0x000000080000780c */ /* 0x000fe20003f06070 */
[----:B------:R-:W-:Y:S01]  /*2010*/  HFMA2 R36, -RZ, RZ, 0, 0 ;  /* 0x00000000ff247431 */ /* 0x000fe200000001ff */
[----:B------:R-:W-:-:S11]  /*2020*/  ISETP.NE.AND P1, PT, R4, RZ, PT ;  /* 0x000000ff0400720c */ /* 0x000fd60003f25270 */
[----:B0-----:R-:W-:Y:S05]  /*2030*/  @!P0 BRA `(.L_x_422) ;  /* 0x0000000400dc8947 */ /* 0x001fea0003800000 */
[----:B------:R-:W-:Y:S01]  /*2040*/  LOP3.LUT R36, R0, 0x7ffffff8, RZ, 0xc0, !PT ;  /* 0x7ffffff800247812 */ /* 0x000fe200078ec0ff */
[----:B------:R-:W-:Y:S01]  /*2050*/  BSSY.RECONVERGENT B2, `(.L_x_422) ;  /* 0x0000075000027945 */ /* 0x000fe20003800200 */
[----:B--2-4-:R-:W-:Y:S02]  /*2060*/  MOV R7, RZ ;  /* 0x000000ff00077202 */ /* 0x014fe40000000f00 */
[----:B------:R-:W-:Y:S02]  /*2070*/  MOV R37, RZ ;  /* 0x000000ff00257202 */ /* 0x000fe40000000f00 */
[----:B------:R-:W-:-:S07]  /*2080*/  IADD3 R6, PT, PT, -R36, RZ, RZ ;  /* 0x000000ff24067210 */ /* 0x000fce0007ffe1ff */
.L_x_423:
[----:B------:R-:W0:Y:S08]  /*2090*/  LDC.64 R16, c[0x0][0x5f8] ;  /* 0x00017e00ff107b82 */ /* 0x000e300000000a00 */
[----:B------:R-:W2:Y:S08]  /*20a0*/  LDC.64 R18, c[0x0][0x5f0] ;  /* 0x00017c00ff127b82 */ /* 0x000eb00000000a00 */
[----:B------:R-:W4:Y:S01]  /*20b0*/  LDC R38, c[0x0][0x608] ;  /* 0x00018200ff267b82 */ /* 0x000f220000000800 */
[----:B0-----:R-:W-:-:S07]  /*20c0*/  IMAD.WIDE R16, R37, 0x8, R16 ;  /* 0x0000000825107825 */ /* 0x001fce00078e0210 */
[----:B------:R-:W0:Y:S01]  /*20d0*/  LDC R52, c[0x0][0x604] ;  /* 0x00018100ff347b82 */ /* 0x000e220000000800 */
[----:B------:R-:W4:Y:S01]  /*20e0*/  LDG.E.64 R44, desc[UR6][R16.64] ;  /* 0x00000006102c7981 */ /* 0x000f22000c1e1b00 */
[----:B--2---:R-:W-:-:S05]  /*20f0*/  IMAD.WIDE R18, R7, 0x10, R18 ;  /* 0x0000001007127825 */ /* 0x004fca00078e0212 */
[----:B-1-3--:R-:W2:Y:S01]  /*2100*/  LDG.E.128 R12, desc[UR6][R18.64] ;  /* 0x00000006120c7981 */ /* 0x00aea2000c1e1d00 */
[----:B----4-:R-:W-:-:S05]  /*2110*/  IMAD.WIDE R24, R38, 0x8, R16 ;  /* 0x0000000826187825 */ /* 0x010fca00078e0210 */
[----:B------:R1:W3:Y:S01]  /*2120*/  LDG.E.64 R42, desc[UR6][R24.64] ;  /* 0x00000006182a7981 */ /* 0x0002e2000c1e1b00 */
[----:B0-----:R-:W-:-:S05]  /*2130*/  IMAD.WIDE R22, R52, 0x10, R18 ;  /* 0x0000001034167825 */ /* 0x001fca00078e0212 */
[----:B------:R-:W3:Y:S01]  /*2140*/  LDG.E.128 R8, desc[UR6][R22.64] ;  /* 0x0000000616087981 */ /* 0x000ee2000c1e1d00 */
        /* <DEDUP_REMOVED lines=9> */
[----:B--2--5:R-:W3:-:S15]  /*21e0*/  DFMA R12, R12, R44, R32 ;  /* 0x0000002c0c0c722b */ /* 0x024ede0000000020 */
[----:B------:R-:W-:-:S15]  /*21f0*/  NOP ;  /* 0x0000000000007918 */ /* 0x000fde0000000000 */
[----:B------:R-:W-:-:S15]  /*2200*/  NOP ;  /* 0x0000000000007918 */ /* 0x000fde0000000000 */
[----:B------:R-:W-:-:S15]  /*2210*/  NOP ;  /* 0x0000000000007918 */ /* 0x000fde0000000000 */
[----:B------:R-:W-:-:S04]  /*2220*/  NOP ;  /* 0x0000000000007918 */ /* 0x000fc80000000000 */
[----:B------:R0:W2:Y:S02]  /*2230*/  DFMA R44, R14, R44, R34 ;  /* 0x0000002c0e2c722b */ /* 0x0000a40000000022 */
        /* <DEDUP_REMOVED lines=13> */
[----:B---3--:R0:W4:Y:S02]  /*2310*/  DFMA R58, R8, R42, R12 ;  /* 0x0000002a083a722b */ /* 0x008124000000000c */
[----:B0-----:R-:W-:Y:S01]  /*2320*/  IMAD.WIDE R8, R38, 0x8, R50 ;  /* 0x0000000826087825 */ /* 0x001fe200078e0232 */
[----:B------:R-:W4:Y:S04]  /*2330*/  LDG.E.128 R12, desc[UR6][R14.64] ;  /* 0x000000060e0c7981 */ /* 0x000f28000c1e1d00 */
[----:B------:R-:W3:Y:S04]  /*2340*/  LDG.E.64 R50, desc[UR6][R50.64] ;  /* 0x0000000632327981 */ /* 0x000ee8000c1e1b00 */
[----:B------:R-:W3:Y:S01]  /*2350*/  LDG.E.64 R8, desc[UR6][R8.64] ;  /* 0x0000000608087981 */ /* 0x000ee2000c1e1b00 */
[----:B------:R-:W-:-:S04]  /*2360*/  IADD3 R6, PT, PT, R6, 0x8, RZ ;  /* 0x0000000806067810 */ /* 0x000fc80007ffe0ff */
[----:B------:R-:W-:Y:S02]  /*2370*/  ISETP.NE.AND P0, PT, R6, RZ, PT ;  /* 0x000000ff0600720c */ /* 0x000fe40003f05270 */
[----:B------:R-:W-:Y:S02]  /*2380*/  LEA R7, R52, R7, 0x3 ;  /* 0x0000000734077211 */ /* 0x000fe400078e18ff */
[----:B------:R-:W-:-:S15]  /*2390*/  LEA R37, R38, R37, 0x3 ;  /* 0x0000002526257211 */ /* 0x000fde00078e18ff */
[----:B------:R-:W-:-:S15]  /*23a0*/  NOP ;  /* 0x0000000000007918 */ /* 0x000fde0000000000 */
[----:B------:R-:W-:-:S14]  /*23b0*/  NOP ;  /* 0x0000000000007918 */ /* 0x000fdc0000000000 */
[----:B--2---:R-:W0:-:S15]  /*23c0*/  DFMA R10, R10, R42, R44 ;  /* 0x0000002a0a0a722b */ /* 0x004e1e000000002c */
        /* <DEDUP_REMOVED lines=34> */
[----:B-1----:R-:W3:-:S15]  /*25f0*/  DFMA R12, R24, R48, R12 ;  /* 0x00000030180c722b */ /* 0x002ede000000000c */
        /* <DEDUP_REMOVED lines=25> */
[----:B0-2-4-:R-:W-:Y:S05]  /*2790*/  @P0 BRA `(.L_x_423) ;  /* 0xfffffff8003c0947 */ /* 0x015fea000383ffff */
[----:B------:R-:W-:Y:S05]  /*27a0*/  BSYNC.RECONVERGENT B2 ;  /* 0x0000000000027941 */ /* 0x000fea0003800200 */
.L_x_422:
[----:B------:R-:W-:Y:S05]  /*27b0*/  @!P1 BRA `(.L_x_424) ;  /* 0x0000000400d49947 */ /* 0x000fea0003800000 */
[----:B------:R-:W-:Y:S02]  /*27c0*/  ISETP.GE.U32.AND P0, PT, R4, 0x4, PT ;  /* 0x000000040400780c */ /* 0x000fe40003f06070 */
[----:B------:R-:W-:-:S11]  /*27d0*/  ISETP.NE.AND P1, PT, R2, RZ, PT ;  /* 0x000000ff0200720c */ /* 0x000fd60003f25270 */
[----:B------:R-:W-:Y:S05]  /*27e0*/  @!P0 BRA `(.L_x_425) ;  /* 0x0000000000ec8947 */ /* 0x000fea0003800000 */
[----:B-1-3--:R-:W0:Y:S08]  /*27f0*/  LDC R29, c[0x0][0x608] ;  /* 0x00018200ff1d7b82 */ /* 0x00ae300000000800 */
[----:B------:R-:W1:Y:S08]  /*2800*/  LDC R15, c[0x0][0x604] ;  /* 0x00018100ff0f7b82 */ /* 0x000e700000000800 */
[----:B--2-4-:R-:W2:Y:S08]  /*2810*/  LDC.64 R6, c[0x0][0x5f8] ;  /* 0x00017e00ff067b82 */ /* 0x014eb00000000a00 */
        /* <DEDUP_REMOVED lines=56> */
.L_x_425:
[----:B------:R-:W-:Y:S05]  /*2ba0*/  @!P1 BRA `(.L_x_424) ;  /* 0x0000000000d89947 */ /* 0x000fea0003800000 */
[----:B------:R-:W-:Y:S01]  /*2bb0*/  ISETP.NE.AND P0, PT, R5, RZ, PT ;  /* 0x000000ff0500720c */ /* 0x000fe20003f05270 */
[----:B-1-3--:R-:W1:Y:S01]  /*2bc0*/  LDC.64 R8, c[0x0][0x5f8] ;  /* 0x00017e00ff087b82 */ /* 0x00ae620000000a00 */
[----:B--2-4-:R-:W-:-:S04]  /*2bd0*/  LOP3.LUT R6, R0, 0x1, RZ, 0xc0, !PT ;  /* 0x0000000100067812 */ /* 0x014fc800078ec0ff */
        /* <DEDUP_REMOVED lines=45> */
[----:B--2---:R1:W2:-:S15]  /*2eb0*/  @!P1 DFMA R32, R16, R6, R32 ;  /* 0x000000061020922b */ /* 0x00429e0000000020 */
[----:B------:R-:W-:-:S15]  /*2ec0*/  NOP ;  /* 0x0000000000007918 */ /* 0x000fde0000000000 */
[----:B------:R-:W-:-:S15]  /*2ed0*/  NOP ;  /* 0x0000000000007918 */ /* 0x000fde0000000000 */
[----:B------:R-:W-:-:S15]  /*2ee0*/  NOP ;  /* 0x0000000000007918 */ /* 0x000fde0000000000 */
[----:B------:R-:W-:-:S04]  /*2ef0*/  NOP ;  /* 0x0000000000007918 */ /* 0x000fc80000000000 */
[----:B0-2---:R1:W0:Y:S02]  /*2f00*/  @!P1 DFMA R34, R18, R6, R34 ;  /* 0x000000061222922b */ /* 0x0052240000000022 */
.L_x_424:
[----:B0----5:R0:W-:Y:S01]  /*2f10*/  STG.E.128 desc[UR6][R40.64], R32 ;  /* 0x0000002028007986 */ /* 0x0211e2000c101d06 */
[----:B------:R-:W-:-:S07]  /*2f20*/  IADD3 R3, PT, PT, R3, 0x80, RZ ;  /* 0x0000008003037810 */ /* 0x000fce0007ffe0ff */
.L_x_416:
        /* <DEDUP_REMOVED lines=10> */
[----:B-12-4-:R-:W-:Y:S02]  /*2fd0*/  MOV R7, RZ ;  /* 0x000000ff00077202 */ /* 0x016fe40000000f00 */
[----:B------:R-:W-:Y:S02]  /*2fe0*/  MOV R37, RZ ;  /* 0x000000ff00257202 */ /* 0x000fe40000000f00 */
[----:B------:R-:W-:-:S07]  /*2ff0*/  IADD3 R6, PT, PT, -R36, RZ, RZ ;  /* 0x000000ff24067210 */ /* 0x000fce0007ffe1ff */
.L_x_428:
[----:B------:R-:W0:Y:S08]  /*3000*/  LDC.64 R16, c[0x0][0x5f8] ;  /* 0x00017e00ff107b82 */ /* 0x000e300000000a00 */
[----:B------:R-:W1:Y:S08]  /*3010*/  LDC.64 R18, c[0x0][0x5f0] ;  /* 0x00017c00ff127b82 */ /* 0x000e700000000a00 */
[----:B------:R-:W2:Y:S01]  /*3020*/  LDC R38, c[0x0][0x608] ;  /* 0x00018200ff267b82 */ /* 0x000ea20000000800 */
[----:B0-----:R-:W-:-:S07]  /*3030*/  IMAD.WIDE R16, R37, 0x8, R16 ;  /* 0x0000000825107825 */ /* 0x001fce00078e0210 */
[----:B------:R-:W0:Y:S01]  /*3040*/  LDC R52, c[0x0][0x604] ;  /* 0x00018100ff347b82 */ /* 0x000e220000000800 */
[----:B------:R-:W4:Y:S01]  /*3050*/  LDG.E.64 R44, desc[UR6][R16.64] ;  /* 0x00000006102c7981 */ /* 0x000f22000c1e1b00 */
[----:B-1----:R-:W-:-:S05]  /*3060*/  IMAD.WIDE R18, R7, 0x10, R18 ;  /* 0x0000001007127825 */ /* 0x002fca00078e0212 */
[----:B---3--:R-:W4:Y:S01]  /*3070*/  LDG.E.128 R12, desc[UR6][R18.64] ;  /* 0x00000006120c7981 */ /* 0x008f22000c1e1d00 */
[----:B--2---:R-:W-:-:S05]  /*3080*/  IMAD.WIDE R24, R38, 0x8, R16 ;  /* 0x0000000826187825 */ /* 0x004fca00078e0210 */
        /* <DEDUP_REMOVED lines=104> */
[----:B------:R-:W-:Y:S05]  /*3710*/  BSYNC.RECONVERGENT B2 ;  /* 0x0000000000027941 */ /* 0x000fea0003800200 */
.L_x_427:
        /* <DEDUP_REMOVED lines=63> */
.L_x_430:
        /* <DEDUP_REMOVED lines=55> */
.L_x_429:
[----:B0----5:R0:W-:Y:S01]  /*3e80*/  STG.E.128 desc[UR6][R40.64], R32 ;  /* 0x0000002028007986 */ /* 0x0211e2000c101d06 */
[----:B------:R-:W-:-:S07]  /*3e90*/  IADD3 R3, PT, PT, R3, 0x80, RZ ;  /* 0x0000008003037810 */ /* 0x000fce0007ffe0ff */
.L_x_421:
        /* <DEDUP_REMOVED lines=13> */
.L_x_433:
        /* <DEDUP_REMOVED lines=114> */
.L_x_432:
        /* <DEDUP_REMOVED lines=63> */
.L_x_435:
        /* <DEDUP_REMOVED lines=55> */
.L_x_434:
[----:B0----5:R0:W-:Y:S01]  /*4df0*/  STG.E.128 desc[UR6][R40.64], R32 ;  /* 0x0000002028007986 */ /* 0x0211e2000c101d06 */
[----:B------:R-:W-:-:S07]  /*4e00*/  IADD3 R3, PT, PT, R3, 0x80, RZ ;  /* 0x0000008003037810 */ /* 0x000fce0007ffe0ff */
.L_x_426:
[----:B------:R-:W-:-:S13]  /*4e10*/  ISETP.GE.AND P0, PT, R3, UR4, PT ;  /* 0x0000000403007c0c */ /* 0x000fda000bf06270 */
[----:B------:R-:W-:Y:S05]  /*4e20*/  @P0 BREAK.RELIABLE B0 ;  /* 0x0000000000000942 */ /* 0x000fea0003800100 */
        /* <DEDUP_REMOVED lines=12> */
.L_x_438:
        /* <DEDUP_REMOVED lines=114> */
.L_x_437:
        /* <DEDUP_REMOVED lines=63> */
.L_x_440:
        /* <DEDUP_REMOVED lines=55> */
.L_x_439:
[----:B0----5:R0:W-:Y:S01]  /*5d70*/  STG.E.128 desc[UR6][R40.64], R32 ;  /* 0x0000002028007986 */ /* 0x0211e2000c101d06 */
[----:B------:R-:W-:-:S07]  /*5d80*/  IADD3 R3, PT, PT, R3, 0x80, RZ ;  /* 0x0000008003037810 */ /* 0x000fce0007ffe0ff */
.L_x_431:
[----:B------:R-:W-:-:S13]  /*5d90*/  ISETP.GE.AND P0, PT, R3, UR4, PT ;  /* 0x0000000403007c0c */ /* 0x000fda000bf06270 */
[----:B------:R-:W-:Y:S05]  /*5da0*/  @P0 BREAK.RELIABLE B0 ;  /* 0x0000000000000942 */ /* 0x000fea0003800100 */
[----:B------:R-:W-:Y:S05]  /*5db0*/  @P0 BRA `(.L_x_436) ;  /* 0x0000000c00d80947 */ /* 0x000fea0003800000 */
[----:B------:R-:W-:Y:S05]  /*5dc0*/  BSYNC.RELIABLE B0 ;  /* 0x0000000000007941 */ /* 0x000fea0003800100 */
.L_x_410:
        /* <DEDUP_REMOVED lines=11> */
.L_x_442:
        /* <DEDUP_REMOVED lines=114> */
.L_x_441:
        /* <DEDUP_REMOVED lines=63> */
.L_x_444:
        /* <DEDUP_REMOVED lines=55> */
.L_x_443:
[----:B0----5:R0:W-:Y:S01]  /*6d00*/  STG.E.128 desc[UR6][R40.64], R32 ;  /* 0x0000002028007986 */ /* 0x0211e2000c101d06 */
[----:B------:R-:W-:-:S07]  /*6d10*/  IADD3 R3, PT, PT, R3, 0x80, RZ ;  /* 0x0000008003037810 */ /* 0x000fce0007ffe0ff */
.L_x_436:
[----:B------:R-:W-:Y:S05]  /*6d20*/  BSYNC.RECONVERGENT B1 ;  /* 0x0000000000017941 */ /* 0x000fea0003800200 */
.L_x_409:
[----:B------:R-:W-:Y:S05]  /*6d30*/  WARPSYNC.ALL ;  /* 0x0000000000007948 */ /* 0x000fea0003800000 */
[----:B------:R-:W-:-:S13]  /*6d40*/  ISETP.GE.AND P0, PT, R3, UR4, PT ;  /* 0x0000000403007c0c */ /* 0x000fda000bf06270 */
[----:B------:R-:W-:Y:S05]  /*6d50*/  @P0 EXIT ;  /* 0x000000000000094d */ /* 0x000fea0003800000 */
[----:B-1-3--:R-:W1:Y:S02]  /*6d60*/  LDC.64 R8, c[0x0][0x5e8] ;  /* 0x00017a00ff087b82 */ /* 0x00ae640000000a00 */
[----:B-1----:R1:W5:Y:S01]  /*6d70*/  LDG.E.128 R36, desc[UR6][R8.64] ;  /* 0x0000000608247981 */ /* 0x002362000c1e1d00 */
[----:B------:R-:W-:Y:S01]  /*6d80*/  ISETP.GE.U32.AND P0, PT, R0, 0x8, PT ;  /* 0x000000080000780c */ /* 0x000fe20003f06070 */
[----:B--2-4-:R-:W-:Y:S01]  /*6d90*/  HFMA2 R7, -RZ, RZ, 0, 0 ;  /* 0x00000000ff077431 */ /* 0x014fe200000001ff */
[----:B------:R-:W-:-:S11]  /*6da0*/  ISETP.NE.AND P1, PT, R4, RZ, PT ;  /* 0x000000ff0400720c */ /* 0x000fd60003f25270 */
[----:B-1----:R-:W-:Y:S05]  /*6db0*/  @!P0 BRA `(.L_x_445) ;  /* 0x0000000400d88947 */ /* 0x002fea0003800000 */
[----:B------:R-:W-:Y:S02]  /*6dc0*/  LOP3.LUT R7, R0, 0x7ffffff8, RZ, 0xc0, !PT ;  /* 0x7ffffff800077812 */ /* 0x000fe400078ec0ff */
[----:B------:R-:W-:Y:S02]  /*6dd0*/  MOV R6, RZ ;  /* 0x000000ff00067202 */ /* 0x000fe40000000f00 */
[----:B------:R-:W-:Y:S02]  /*6de0*/  MOV R56, RZ ;  /* 0x000000ff00387202 */ /* 0x000fe40000000f00 */
[----:B------:R-:W-:-:S07]  /*6df0*/  IADD3 R3, PT, PT, -R7, RZ, RZ ;  /* 0x000000ff07037210 */ /* 0x000fce0007ffe1ff */
.L_x_446:
[----:B------:R-:W1:Y:S08]  /*6e00*/  LDC.64 R18, c[0x0][0x5f8] ;  /* 0x00017e00ff127b82 */ /* 0x000e700000000a00 */
[----:B------:R-:W2:Y:S08]  /*6e10*/  LDC.64 R16, c[0x0][0x5f0] ;  /* 0x00017c00ff107b82 */ /* 0x000eb00000000a00 */
[----:B------:R-:W3:Y:S01]  /*6e20*/  LDC R57, c[0x0][0x608] ;  /* 0x00018200ff397b82 */ /* 0x000ee20000000800 */
[----:B-1----:R-:W-:-:S07]  /*6e30*/  IMAD.WIDE R18, R56, 0x8, R18 ;  /* 0x0000000838127825 */ /* 0x002fce00078e0212 */
[----:B------:R-:W1:Y:S01]  /*6e40*/  LDC R59, c[0x0][0x604] ;  /* 0x00018100ff3b7b82 */ /* 0x000e620000000800 */
[----:B0-----:R-:W4:Y:S01]  /*6e50*/  LDG.E.64 R40, desc[UR6][R18.64] ;  /* 0x0000000612287981 */ /* 0x001f22000c1e1b00 */
[----:B--2---:R-:W-:-:S05]  /*6e60*/  IMAD.WIDE R16, R6, 0x10, R16 ;  /* 0x0000001006107825 */ /* 0x004fca00078e0210 */
[----:B------:R-:W4:Y:S01]  /*6e70*/  LDG.E.128 R12, desc[UR6][R16.64] ;  /* 0x00000006100c7981 */ /* 0x000f22000c1e1d00 */
[----:B---3--:R-:W-:-:S04]  /*6e80*/  IMAD.WIDE R42, R57, 0x8, R18 ;  /* 0x00000008392a7825 */ /* 0x008fc800078e0212 */
[C---:B------:R-:W-:Y:S02]  /*6e90*/  IMAD.WIDE R44, R57.reuse, 0x8, R42 ;  /* 0x00000008392c7825 */ /* 0x040fe400078e022a */
[----:B------:R-:W2:Y:S02]  /*6ea0*/  LDG.E.64 R42, desc[UR6][R42.64] ;  /* 0x000000062a2a7981 */ /* 0x000ea4000c1e1b00 */
[C---:B------:R-:W-:Y:S02]  /*6eb0*/  IMAD.WIDE R46, R57.reuse, 0x8, R44 ;  /* 0x00000008392e7825 */ /* 0x040fe400078e022c */
[----:B------:R-:W3:Y:S02]  /*6ec0*/  LDG.E.64 R44, desc[UR6][R44.64] ;  /* 0x000000062c2c7981 */ /* 0x000ee4000c1e1b00 */
[C---:B------:R-:W-:Y:S02]  /*6ed0*/  IMAD.WIDE R48, R57.reuse, 0x8, R46 ;  /* 0x0000000839307825 */ /* 0x040fe400078e022e */
[----:B------:R-:W3:Y:S02]  /*6ee0*/  LDG.E.64 R46, desc[UR6][R46.64] ;  /* 0x000000062e2e7981 */ /* 0x000ee4000c1e1b00 */
[----:B------:R-:W-:-:S02]  /*6ef0*/  IMAD.WIDE R50, R57, 0x8, R48 ;  /* 0x0000000839327825 */ /* 0x000fc400078e0230 */
[----:B------:R-:W3:Y:S02]  /*6f00*/  LDG.E.64 R48, desc[UR6][R48.64] ;  /* 0x0000000630307981 */ /* 0x000ee4000c1e1b00 */
[C---:B------:R-:W-:Y:S02]  /*6f10*/  IMAD.WIDE R52, R57.reuse, 0x8, R50 ;  /* 0x0000000839347825 */ /* 0x040fe400078e0232 */
[----:B------:R-:W3:Y:S02]  /*6f20*/  LDG.E.64 R50, desc[UR6][R50.64] ;  /* 0x0000000632327981 */ /* 0x000ee4000c1e1b00 */
[----:B------:R-:W-:Y:S02]  /*6f30*/  IMAD.WIDE R54, R57, 0x8, R52 ;  /* 0x0000000839367825 */ /* 0x000fe400078e0234 */
[----:B------:R-:W3:Y:S04]  /*6f40*/  LDG.E.64 R52, desc[UR6][R52.64] ;  /* 0x0000000634347981 */ /* 0x000ee8000c1e1b00 */
[----:B------:R-:W3:Y:S01]  /*6f50*/  LDG.E.64 R54, desc[UR6][R54.64] ;  /* 0x0000000636367981 */ /* 0x000ee2000c1e1b00 */
[----:B----45:R1:W2:Y:S02]  /*6f60*/  DFMA R10, R12, R40, R36 ;  /* 0x000000280c0a722b */ /* 0x0302a40000000024 */
[----:B-1----:R-:W-:-:S04]  /*6f70*/  IMAD.WIDE R12, R59, 0x10, R16 ;  /* 0x000000103b0c7825 */ /* 0x002fc800078e0210 */
[----:B------:R-:W-:-:S05]  /*6f80*/  IMAD.WIDE R34, R59, 0x10, R12 ;  /* 0x000000103b227825 */ /* 0x000fca00078e020c */
[----:B------:R-:W3:Y:S01]  /*6f90*/  LDG.E.128 R16, desc[UR6][R34.64] ;  /* 0x0000000622107981 */ /* 0x000ee2000c1e1d00 */
[----:B------:R-:W-:-:S04]  /*6fa0*/  IMAD.WIDE R20, R59, 0x10, R34 ;  /* 0x000000103b147825 */ /* 0x000fc800078e0222 */
[C---:B------:R-:W-:Y:S02]  /*6fb0*/  IMAD.WIDE R24, R59.reuse, 0x10, R20 ;  /* 0x000000103b187825 */ /* 0x040fe400078e0214 */
[----:B------:R-:W4:Y:S02]  /*6fc0*/  LDG.E.128 R20, desc[UR6][R20.64] ;  /* 0x0000000614147981 */ /* 0x000f24000c1e1d00 */
[C---:B------:R-:W-:Y:S02]  /*6fd0*/  IMAD.WIDE R28, R59.reuse, 0x10, R24 ;  /* 0x000000103b1c7825 */ /* 0x040fe400078e0218 */
[----:B------:R-:W4:Y:S02]  /*6fe0*/  LDG.E.128 R24, desc[UR6][R24.64] ;  /* 0x0000000618187981 */ /* 0x000f24000c1e1d00 */
[C---:B------:R-:W-:Y:S02]  /*6ff0*/  IMAD.WIDE R32, R59.reuse, 0x10, R28 ;  /* 0x000000103b207825 */ /* 0x040fe400078e021c */
[----:B------:R-:W4:Y:S02]  /*7000*/  LDG.E.128 R28, desc[UR6][R28.64] ;  /* 0x000000061c1c7981 */ /* 0x000f24000c1e1d00 */
[----:B------:R-:W-:-:S02]  /*7010*/  IMAD.WIDE R36, R59, 0x10, R32 ;  /* 0x000000103b247825 */ /* 0x000fc400078e0220 */
[----:B------:R-:W4:-:S15]  /*7020*/  LDG.E.128 R32, desc[UR6][R32.64] ;  /* 0x0000000620207981 */ /* 0x000f1e000c1e1d00 */
[----:B------:R-:W-:-:S15]  /*7030*/  NOP ;  /* 0x0000000000007918 */ /* 0x000fde0000000000 */
[----:B------:R-:W-:-:S04]  /*7040*/  NOP ;  /* 0x0000000000007918 */ /* 0x000fc80000000000 */
[----:B------:R0:W1:Y:S02]  /*7050*/  DFMA R40, R14, R40, R38 ;  /* 0x000000280e28722b */ /* 0x0000640000000026 */
[----:B0-----:R-:W2:Y:S04]  /*7060*/  LDG.E.128 R12, desc[UR6][R12.64] ;  /* 0x000000060c0c7981 */ /* 0x001ea8000c1e1d00 */
[----:B------:R-:W4:Y:S01]  /*7070*/  LDG.E.128 R36, desc[UR6][R36.64] ;  /* 0x0000000624247981 */ /* 0x000f22000c1e1d00 */
[----:B------:R-:W-:-:S04]  /*7080*/  IADD3 R3, PT, PT, R3, 0x8, RZ ;  /* 0x0000000803037810 */ /* 0x000fc80007ffe0ff */
[----:B------:R-:W-:Y:S02]  /*7090*/  ISETP.NE.AND P0, PT, R3, RZ, PT ;  /* 0x000000ff0300720c */ /* 0x000fe40003f05270 */
[----:B------:R-:W-:Y:S02]  /*70a0*/  LEA R6, R59, R6, 0x3 ;  /* 0x000000063b067211 */ /* 0x000fe400078e18ff */
[----:B------:R-:W-:-:S15]  /*70b0*/  LEA R56, R57, R56, 0x3 ;  /* 0x0000003839387211 */ /* 0x000fde00078e18ff */
[----:B------:R-:W-:-:S15]  /*70c0*/  NOP ;  /* 0x0000000000007918 */ /* 0x000fde0000000000 */
[----:B------:R-:W-:-:S15]  /*70d0*/  NOP ;  /* 0x0000000000007918 */ /* 0x000fde0000000000 */
[----:B------:R-:W-:-:S04]  /*70e0*/  NOP ;  /* 0x0000000000007918 */ /* 0x000fc80000000000 */
[----:B--2---:R-:W3:-:S15]  /*70f0*/  DFMA R10, R12, R42, R10 ;  /* 0x0000002a0c0a722b */ /* 0x004ede000000000a */
[----:B------:R-:W-:-:S15]  /*7100*/  NOP ;  /* 0x0000000000007918 */ /* 0x000fde0000000000 */
[----:B------:R-:W-:-:S15]  /*7110*/  NOP ;  /* 0x0000000000007918 */ /* 0x000fde0000000000 */
[----:B------:R-:W-:-:S15]  /*7120*/  NOP ;  /* 0x0000000000007918 */ /* 0x000fde0000000000 */
[----:B------:R-:W-:-:S04]  /*7130*/  NOP ;  /* 0x0000000000007918 */ /* 0x000fc80000000000 */
[----:B-1----:R-:W0:-:S15]  /*7140*/  DFMA R14, R14, R42, R40 ;  /* 0x0000002a0e0e722b */ /* 0x002e1e0000000028 */
        /* <DEDUP_REMOVED lines=59> */
[----:B0-----:R1:W3:Y:S02]  /*7500*/  DFMA R38, R38, R54, R14 ;  /* 0x000000362626722b */ /* 0x0012e4000000000e */
[----:B-123--:R-:W-:Y:S05]  /*7510*/  @P0 BRA `(.L_x_446) ;  /* 0xfffffff800380947 */ /* 0x00efea000383ffff */
.L_x_445:
[----:B------:R-:W-:Y:S05]  /*7520*/  @!P1 BRA `(.L_x_447) ;  /* 0x0000000400d49947 */ /* 0x000fea0003800000 */
[----:B------:R-:W-:Y:S02]  /*7530*/  ISETP.GE.U32.AND P0, PT, R4, 0x4, PT ;  /* 0x000000040400780c */ /* 0x000fe40003f06070 */
[----:B------:R-:W-:-:S11]  /*7540*/  ISETP.NE.AND P1, PT, R2, RZ, PT ;  /* 0x000000ff0200720c */ /* 0x000fd60003f25270 */
[----:B------:R-:W-:Y:S05]  /*7550*/  @!P0 BRA `(.L_x_448) ;  /* 0x0000000000ec8947 */ /* 0x000fea0003800000 */
[----:B------:R-:W1:Y:S08]  /*7560*/  LDC R31, c[0x0][0x608] ;  /* 0x00018200ff1f7b82 */ /* 0x000e700000000800 */
[----:B------:R-:W2:Y:S08]  /*7570*/  LDC R15, c[0x0][0x604] ;  /* 0x00018100ff0f7b82 */ /* 0x000eb00000000800 */
[----:B------:R-:W3:Y:S08]  /*7580*/  LDC.64 R2, c[0x0][0x5f8] ;  /* 0x00017e00ff027b82 */ /* 0x000ef00000000a00 */
[----:B------:R-:W4:Y:S01]  /*7590*/  LDC.64 R20, c[0x0][0x5f0] ;  /* 0x00017c00ff147b82 */ /* 0x000f220000000a00 */
[----:B-1----:R-:W-:-:S02]  /*75a0*/  IMAD R13, R7, R31, RZ ;  /* 0x0000001f070d7224 */ /* 0x002fc400078e02ff */
[----:B--2---:R-:W-:Y:S02]  /*75b0*/  IMAD R11, R7, R15, RZ ;  /* 0x0000000f070b7224 */ /* 0x004fe400078e02ff */
[----:B---3--:R-:W-:-:S04]  /*75c0*/  IMAD.WIDE R2, R13, 0x8, R2 ;  /* 0x000000080d027825 */ /* 0x008fc800078e0202 */
[----:B----4-:R-:W-:-:S04]  /*75d0*/  IMAD.WIDE R20, R11, 0x10, R20 ;  /* 0x000000100b147825 */ /* 0x010fc800078e0214 */
[----:B------:R-:W-:Y:S02]  /*75e0*/  IMAD.WIDE R10, R31, 0x8, R2 ;  /* 0x000000081f0a7825 */ /* 0x000fe400078e0202 */
[----:B------:R-:W2:Y:S02]  /*75f0*/  LDG.E.64 R2, desc[UR6][R2.64] ;  /* 0x0000000602027981 */ /* 0x000ea4000c1e1b00 */
[----:B------:R-:W-:Y:S02]  /*7600*/  IMAD.WIDE R24, R15, 0x10, R20 ;  /* 0x000000100f187825 */ /* 0x000fe400078e0214 */
[----:B------:R-:W2:Y:S02]  /*7610*/  LDG.E.128 R20, desc[UR6][R20.64] ;  /* 0x0000000614147981 */ /* 0x000ea4000c1e1d00 */
[----:B------:R-:W-:Y:S02]  /*7620*/  IMAD.WIDE R28, R31, 0x8, R10 ;  /* 0x000000081f1c7825 */ /* 0x000fe400078e020a */
[----:B------:R-:W3:Y:S02]  /*7630*/  LDG.E.64 R10, desc[UR6][R10.64] ;  /* 0x000000060a0a7981 */ /* 0x000ee4000c1e1b00 */
[----:B------:R-:W-:-:S02]  /*7640*/  IMAD.WIDE R16, R15, 0x10, R24 ;  /* 0x000000100f107825 */ /* 0x000fc400078e0218 */
[----:B------:R-:W3:Y:S02]  /*7650*/  LDG.E.128 R24, desc[UR6][R24.64] ;  /* 0x0000000618187981 */ /* 0x000ee4000c1e1d00 */
[----:B------:R-:W-:Y:S02]  /*7660*/  IMAD.WIDE R30, R31, 0x8, R28 ;  /* 0x000000081f1e7825 */ /* 0x000fe400078e021c */
        /* <DEDUP_REMOVED lines=11> */
[----:B------:R-:W1:-:S15]  /*7720*/  DFMA R22, R22, R2, R38 ;  /* 0x000000021616722b */ /* 0x000e5e0000000026 */
        /* <DEDUP_REMOVED lines=14> */
[----:B----4-:R-:W2:-:S15]  /*7810*/  DFMA R36, R16, R28, R36 ;  /* 0x0000001c1024722b */ /* 0x010e9e0000000024 */
        /* <DEDUP_REMOVED lines=9> */
[----:B--2---:R2:W3:-:S15]  /*78b0*/  DFMA R36, R12, R30, R36 ;  /* 0x0000001e0c24722b */ /* 0x0044de0000000024 */
[----:B------:R-:W-:-:S15]  /*78c0*/  NOP ;  /* 0x0000000000007918 */ /* 0x000fde0000000000 */
[----:B------:R-:W-:-:S15]  /*78d0*/  NOP ;  /* 0x0000000000007918 */ /* 0x000fde0000000000 */
[----:B------:R-:W-:-:S15]  /*78e0*/  NOP ;  /* 0x0000000000007918 */ /* 0x000fde0000000000 */
[----:B------:R-:W-:-:S04]  /*78f0*/  NOP ;  /* 0x0000000000007918 */ /* 0x000fc80000000000 */
[----:B-1-3--:R2:W1:Y:S02]  /*7900*/  DFMA R38, R14, R30, R18 ;  /* 0x0000001e0e26722b */ /* 0x00a4640000000012 */
.L_x_448:
[----:B------:R-:W-:Y:S05]  /*7910*/  @!P1 BRA `(.L_x_447) ;  /* 0x0000000000d89947 */ /* 0x000fea0003800000 */
[----:B------:R-:W-:Y:S01]  /*7920*/  ISETP.NE.AND P0, PT, R5, RZ, PT ;  /* 0x000000ff0500720c */ /* 0x000fe20003f05270 */
[----:B------:R-:W3:Y:S01]  /*7930*/  LDC.64 R2, c[0x0][0x5f0] ;  /* 0x00017c00ff027b82 */ /* 0x000ee20000000a00 */
[----:B------:R-:W-:-:S04]  /*7940*/  LOP3.LUT R0, R0, 0x1, RZ, 0xc0, !PT ;  /* 0x0000000100007812 */ /* 0x000fc800078ec0ff */
[----:B------:R-:W-:-:S03]  /*7950*/  ISETP.NE.U32.AND P1, PT, R0, 0x1, PT ;  /* 0x000000010000780c */ /* 0x000fc60003f25070 */
[----:B------:R-:W4:Y:S08]  /*7960*/  LDC.64 R4, c[0x0][0x5f8] ;  /* 0x00017e00ff047b82 */ /* 0x000f300000000a00 */
[----:B--2---:R-:W2:Y:S08]  /*7970*/  @P0 LDC R18, c[0x0][0x608] ;  /* 0x00018200ff120b82 */ /* 0x004eb00000000800 */
[----:B------:R-:W0:Y:S08]  /*7980*/  @P0 LDC R6, c[0x0][0x604] ;  /* 0x00018100ff060b82 */ /* 0x000e300000000800 */
[----:B------:R-:W1:Y:S08]  /*7990*/  @!P1 LDC R20, c[0x0][0x608] ;  /* 0x00018200ff149b82 */ /* 0x000e700000000800 */
[----:B------:R-:W1:Y:S01]  /*79a0*/  @!P1 LDC R0, c[0x0][0x604] ;  /* 0x00018100ff009b82 */ /* 0x000e620000000800 */
[----:B--2---:R-:W-:-:S04]  /*79b0*/  @P0 IMAD R17, R7, R18, RZ ;  /* 0x0000001207110224 */ /* 0x004fc800078e02ff */
[----:B----4-:R-:W-:-:S03]  /*79c0*/  @P0 IMAD.WIDE R16, R17, 0x8, R4 ;  /* 0x0000000811100825 */ /* 0x010fc600078e0204 */
[----:B------:R-:W2:Y:S01]  /*79d0*/  LDC.64 R14, c[0x0][0x5f8] ;  /* 0x00017e00ff0e7b82 */ /* 0x000ea20000000a00 */
[C---:B0-----:R-:W-:Y:S01]  /*79e0*/  @P0 IMAD R11, R7.reuse, R6, RZ ;  /* 0x00000006070b0224 */ /* 0x041fe200078e02ff */
[----:B------:R-:W-:Y:S01]  /*79f0*/  @P0 IADD3 R7, PT, PT, R7, 0x2, RZ ;  /* 0x0000000207070810 */ /* 0x000fe20007ffe0ff */
[----:B------:R-:W-:Y:S02]  /*7a00*/  @P0 IMAD.WIDE R18, R18, 0x8, R16 ;  /* 0x0000000812120825 */ /* 0x000fe400078e0210 */
[----:B------:R-:W4:Y:S02]  /*7a10*/  @P0 LDG.E.64 R16, desc[UR6][R16.64] ;  /* 0x0000000610100981 */ /* 0x000f24000c1e1b00 */
[----:B---3--:R-:W-:Y:S01]  /*7a20*/  @P0 IMAD.WIDE R10, R11, 0x10, R2 ;  /* 0x000000100b0a0825 */ /* 0x008fe200078e0202 */
[----:B------:R-:W0:Y:S01]  /*7a30*/  LDC.64 R12, c[0x0][0x5f0] ;  /* 0x00017c00ff0c7b82 */ /* 0x000e220000000a00 */
[----:B------:R-:W3:Y:S02]  /*7a40*/  @P0 LDG.E.64 R18, desc[UR6][R18.64] ;  /* 0x0000000612120981 */ /* 0x000ee4000c1e1b00 */
[----:B-1----:R-:W-:-:S02]  /*7a50*/  @!P1 IMAD R5, R7, R20, RZ ;  /* 0x0000001407059224 */ /* 0x002fc400078e02ff */
[----:B------:R-:W4:Y:S01]  /*7a60*/  @P0 LDG.E.128 R20, desc[UR6][R10.64] ;  /* 0x000000060a140981 */ /* 0x000f22000c1e1d00 */
[----:B------:R-:W-:Y:S02]  /*7a70*/  @!P1 IMAD R3, R7, R0, RZ ;  /* 0x0000000007039224 */ /* 0x000fe400078e02ff */
[----:B------:R-:W-:-:S05]  /*7a80*/  @P0 IMAD.WIDE R6, R6, 0x10, R10 ;  /* 0x0000001006060825 */ /* 0x000fca00078e020a */
[----:B------:R-:W3:Y:S01]  /*7a90*/  @P0 LDG.E.128 R24, desc[UR6][R6.64] ;  /* 0x0000000606180981 */ /* 0x000ee2000c1e1d00 */
[----:B--2---:R-:W-:-:S06]  /*7aa0*/  @!P1 IMAD.WIDE R4, R5, 0x8, R14 ;  /* 0x0000000805049825 */ /* 0x004fcc00078e020e */
[----:B------:R-:W2:Y:S01]  /*7ab0*/  @!P1 LDG.E.64 R4, desc[UR6][R4.64] ;  /* 0x0000000604049981 */ /* 0x000ea2000c1e1b00 */
[----:B0-----:R-:W-:-:S05]  /*7ac0*/  @!P1 IMAD.WIDE R2, R3, 0x10, R12 ;  /* 0x0000001003029825 */ /* 0x001fca00078e020c */
[----:B------:R-:W2:Y:S01]  /*7ad0*/  @!P1 LDG.E.128 R12, desc[UR6][R2.64] ;  /* 0x00000006020c9981 */ /* 0x000ea2000c1e1d00 */
[----:B----45:R-:W3:-:S15]  /*7ae0*/  @P0 DFMA R20, R20, R16, R36 ;  /* 0x000000101414022b */ /* 0x030ede0000000024 */
        /* <DEDUP_REMOVED lines=9> */
[----:B---3--:R-:W2:-:S15]  /*7b80*/  @P0 DFMA R36, R24, R18, R20 ;  /* 0x000000121824022b */ /* 0x008e9e0000000014 */
        /* <DEDUP_REMOVED lines=9> */
[----:B--2---:R3:W4:-:S15]  /*7c20*/  @!P1 DFMA R36, R12, R4, R36 ;  /* 0x000000040c24922b */ /* 0x00471e0000000024 */
[----:B------:R-:W-:-:S15]  /*7c30*/  NOP ;  /* 0x0000000000007918 */ /* 0x000fde0000000000 */
[----:B------:R-:W-:-:S15]  /*7c40*/  NOP ;  /* 0x0000000000007918 */ /* 0x000fde0000000000 */
[----:B------:R-:W-:-:S15]  /*7c50*/  NOP ;  /* 0x0000000000007918 */ /* 0x000fde0000000000 */
[----:B------:R-:W-:-:S04]  /*7c60*/  NOP ;  /* 0x0000000000007918 */ /* 0x000fc80000000000 */
[----:B0---4-:R3:W0:Y:S02]  /*7c70*/  @!P1 DFMA R38, R14, R4, R38 ;  /* 0x000000040e26922b */ /* 0x0116240000000026 */
.L_x_447:
[----:B01---5:R-:W-:Y:S01]  /*7c80*/  STG.E.128 desc[UR6][R8.64], R36 ;  /* 0x0000002408007986 */ /* 0x023fe2000c101d06 */
[----:B------:R-:W-:Y:S05]  /*7c90*/  EXIT ;  /* 0x000000000000794d */ /* 0x000fea0003800000 */
.L_x_408:
        /* <DEDUP_REMOVED lines=362> */
.L_x_452:
[----:B------:R-:W0:Y:S02]  /*9340*/  LDCU.64 UR8, c[0x0][0x5e8] ;  /* 0x0000bd00ff0877ac */ /* 0x000e240008000a00 */
[----:B0-----:R-:W-:-:S04]  /*9350*/  IADD3 R38, P0, PT, R39, UR8, RZ ;  /* 0x0000000827267c10 */ /* 0x001fc8000ff1e0ff */
[----:B------:R-:W-:Y:S01]  /*9360*/  IADD3.X R39, PT, PT, RZ, UR9, RZ, P0, !PT ;  /* 0x00000009ff277c10 */ /* 0x000fe200087fe4ff */
[----:B------:R-:W0:Y:S04]  /*9370*/  LDCU.128 UR8, c[0x0][0x5f0] ;  /* 0x0000be00ff0877ac */ /* 0x000e280008000c00 */
[----:B------:R1:W5:Y:S01]  /*9380*/  LDG.E.128 R32, desc[UR6][R38.64] ;  /* 0x0000000626207981 */ /* 0x000362000c1e1d00 */
        /* <DEDUP_REMOVED lines=12> */
.L_x_454:
[----:B------:R-:W0:Y:S01]  /*9450*/  LDC R42, c[0x0][0x608] ;  /* 0x00018200ff2a7b82 */ /* 0x000e220000000800 */
[----:B------:R-:W-:-:S04]  /*9460*/  IMAD.WIDE R28, R45, 0x8, R10 ;  /* 0x000000082d1c7825 */ /* 0x000fc800078e020a */
[----:B------:R-:W-:-:S03]  /*9470*/  IMAD.WIDE R16, R43, 0x10, R8 ;  /* 0x000000102b107825 */ /* 0x000fc600078e0208 */
[----:B------:R-:W1:Y:S01]  /*9480*/  LDC R44, c[0x0][0x604] ;  /* 0x00018100ff2c7b82 */ /* 0x000e620000000800 */
[----:B0-----:R-:W-:Y:S02]  /*9490*/  IMAD.WIDE R48, R42, 0x8, R28 ;  /* 0x000000082a307825 */ /* 0x001fe400078e021c */
[----:B------:R-:W2:Y:S04]  /*94a0*/  LDG.E.64 R28, desc[UR6][R28.64] ;  /* 0x000000061c1c7981 */ /* 0x000ea8000c1e1b00 */
[----:B------:R0:W3:Y:S01]  /*94b0*/  LDG.E.64 R46, desc[UR6][R48.64] ;  /* 0x00000006302e7981 */ /* 0x0000e2000c1e1b00 */
[----:B-1----:R-:W-:-:S03]  /*94c0*/  IMAD.WIDE R30, R44, 0x10, R16 ;  /* 0x000000102c1e7825 */ /* 0x002fc600078e0210 */
[----:B------:R-:W2:Y:S04]  /*94d0*/  LDG.E.128 R16, desc[UR6][R16.64] ;  /* 0x0000000610107981 */ /* 0x000ea8000c1e1d00 */
[----:B------:R-:W3:Y:S01]  /*94e0*/  LDG.E.128 R20, desc[UR6][R30.64] ;  /* 0x000000061e147981 */ /* 0x000ee2000c1e1d00 */
[----:B------:R-:W-:-:S04]  /*94f0*/  IMAD.WIDE R24, R42, 0x8, R48 ;  /* 0x000000082a187825 */ /* 0x000fc800078e0230 */
[----:B------:R-:W-:Y:S01]  /*9500*/  IMAD.WIDE R26, R44, 0x10, R30 ;  /* 0x000000102c1a7825 */ /* 0x000fe200078e021e */
[----:B------:R1:W4:Y:S04]  /*9510*/  LDG.E.64 R40, desc[UR6][R24.64] ;  /* 0x0000000618287981 */ /* 0x000328000c1e1b00 */
[----:B------:R-:W4:Y:S01]  /*9520*/  LDG.E.128 R12, desc[UR6][R26.64] ;  /* 0x000000061a0c7981 */ /* 0x000f22000c1e1d00 */
[----:B------:R-:W-:-:S04]  /*9530*/  IMAD.WIDE R54, R42, 0x8, R24 ;  /* 0x000000082a367825 */ /* 0x000fc800078e0218 */
[C---:B------:R-:W-:Y:S02]  /*9540*/  IMAD.WIDE R52, R42.reuse, 0x8, R54 ;  /* 0x000000082a347825 */ /* 0x040fe400078e0236 */
[----:B------:R-:W4:Y:S02]  /*9550*/  LDG.E.64 R54, desc[UR6][R54.64] ;  /* 0x0000000636367981 */ /* 0x000f24000c1e1b00 */
[C---:B------:R-:W-:Y:S02]  /*9560*/  IMAD.WIDE R50, R42.reuse, 0x8, R52 ;  /* 0x000000082a327825 */ /* 0x040fe400078e0234 */
[----:B------:R-:W4:Y:S02]  /*9570*/  LDG.E.64 R52, desc[UR6][R52.64] ;  /* 0x0000000634347981 */ /* 0x000f24000c1e1b00 */
[----:B0-----:R-:W-:Y:S02]  /*9580*/  IMAD.WIDE R48, R42, 0x8, R50 ;  /* 0x000000082a307825 */ /* 0x001fe400078e0232 */
[----:B------:R-:W4:Y:S01]  /*9590*/  LDG.E.64 R50, desc[UR6][R50.64] ;  /* 0x0000000632327981 */ /* 0x000f22000c1e1b00 */
[----:B--2--5:R0:W3:Y:S02]  /*95a0*/  DFMA R56, R16, R28, R32 ;  /* 0x0000001c1038722b */ /* 0x0240e40000000020 */
[----:B0-----:R-:W-:-:S15]  /*95b0*/  IMAD.WIDE R16, R44, 0x10, R26 ;  /* 0x000000102c107825 */ /* 0x001fde00078e021a */
[----:B------:R-:W-:-:S15]  /*95c0*/  NOP ;  /* 0x0000000000007918 */ /* 0x000fde0000000000 */
[----:B------:R-:W-:-:S15]  /*95d0*/  NOP ;  /* 0x0000000000007918 */ /* 0x000fde0000000000 */
[----:B------:R-:W-:-:S15]  /*95e0*/  NOP ;  /* 0x0000000000007918 */ /* 0x000fde0000000000 */
[----:B------:R-:W-:-:S02]  /*95f0*/  NOP ;  /* 0x0000000000007918 */ /* 0x000fc40000000000 */
[----:B---3--:R0:W4:Y:S02]  /*9600*/  DFMA R56, R20, R46, R56 ;  /* 0x0000002e1438722b */ /* 0x0081240000000038 */
[----:B0-----:R-:W-:-:S04]  /*9610*/  IMAD.WIDE R20, R44, 0x10, R16 ;  /* 0x000000102c147825 */ /* 0x001fc800078e0210 */
[----:B-1----:R-:W-:-:S15]  /*9620*/  IMAD.WIDE R24, R44, 0x10, R20 ;  /* 0x000000102c187825 */ /* 0x002fde00078e0214 */
[----:B------:R-:W-:-:S15]  /*9630*/  NOP ;  /* 0x0000000000007918 */ /* 0x000fde0000000000 */
[----:B------:R-:W-:-:S15]  /*9640*/  NOP ;  /* 0x0000000000007918 */ /* 0x000fde0000000000 */
[----:B------:R-:W-:-:S13]  /*9650*/  NOP ;  /* 0x0000000000007918 */ /* 0x000fda0000000000 */
[----:B------:R0:W1:Y:S02]  /*9660*/  DFMA R18, R18, R28, R34 ;  /* 0x0000001c1212722b */ /* 0x0000640000000022 */
[C---:B0-----:R-:W-:Y:S02]  /*9670*/  IMAD.WIDE R28, R44.reuse, 0x10, R24 ;  /* 0x000000102c1c7825 */ /* 0x041fe400078e0218 */
[----:B------:R-:W2:Y:S02]  /*9680*/  LDG.E.128 R24, desc[UR6][R24.64] ;  /* 0x0000000618187981 */ /* 0x000ea4000c1e1d00 */
[----:B------:R-:W-:Y:S02]  /*9690*/  IMAD.WIDE R34, R44, 0x10, R28 ;  /* 0x000000102c227825 */ /* 0x000fe400078e021c */
[----:B------:R-:W3:Y:S04]  /*96a0*/  LDG.E.128 R28, desc[UR6][R28.64] ;  /* 0x000000061c1c7981 */ /* 0x000ee8000c1e1d00 */
[----:B------:R-:W3:-:S15]  /*96b0*/  LDG.E.128 R32, desc[UR6][R34.64] ;  /* 0x0000000622207981 */ /* 0x000ede000c1e1d00 */
[----:B------:R-:W-:-:S15]  /*96c0*/  NOP ;  /* 0x0000000000007918 */ /* 0x000fde0000000000 */
[----:B------:R-:W-:-:S15]  /*96d0*/  NOP ;  /* 0x0000000000007918 */ /* 0x000fde0000000000 */
[----:B------:R-:W-:-:S07]  /*96e0*/  NOP ;  /* 0x0000000000007918 */ /* 0x000fce0000000000 */
[----:B----4-:R0:W-:Y:S02]  /*96f0*/  DFMA R56, R12, R40, R56 ;  /* 0x000000280c38722b */ /* 0x0101e40000000038 */
[----:B0-----:R-:W-:Y:S02]  /*9700*/  IMAD.WIDE R12, R42, 0x8, R48 ;  /* 0x000000082a0c7825 */ /* 0x001fe400078e0230 */
[----:B------:R-:W3:Y:S04]  /*9710*/  LDG.E.64 R48, desc[UR6][R48.64] ;  /* 0x0000000630307981 */ /* 0x000ee8000c1e1b00 */
[----:B------:R-:W4:-:S15]  /*9720*/  LDG.E.64 R12, desc[UR6][R12.64] ;  /* 0x000000060c0c7981 */ /* 0x000f1e000c1e1b00 */
[----:B------:R-:W-:-:S15]  /*9730*/  NOP ;  /* 0x0000000000007918 */ /* 0x000fde0000000000 */
[----:B------:R-:W-:-:S15]  /*9740*/  NOP ;  /* 0x0000000000007918 */ /* 0x000fde0000000000 */
[----:B------:R-:W-:-:S11]  /*9750*/  NOP ;  /* 0x0000000000007918 */ /* 0x000fd60000000000 */
[----:B-1----:R0:W1:Y:S02]  /*9760*/  DFMA R46, R22, R46, R18 ;  /* 0x0000002e162e722b */ /* 0x0020640000000012 */
[----:B0-----:R-:W2:Y:S04]  /*9770*/  LDG.E.128 R16, desc[UR6][R16.64] ;  /* 0x0000000610107981 */ /* 0x001ea8000c1e1d00 */
[----:B------:R-:W3:Y:S01]  /*9780*/  LDG.E.128 R20, desc[UR6][R20.64] ;  /* 0x0000000614147981 */ /* 0x000ee2000c1e1d00 */
[----:B------:R-:W-:-:S04]  /*9790*/  IADD3 R37, PT, PT, R37, 0x8, RZ ;  /* 0x0000000825257810 */ /* 0x000fc80007ffe0ff */
[----:B------:R-:W-:Y:S02]  /*97a0*/  ISETP.NE.AND P1, PT, R37, RZ, PT ;  /* 0x000000ff2500720c */ /* 0x000fe40003f25270 */
[----:B------:R-:W-:Y:S02]  /*97b0*/  LEA R43, R44, R43, 0x3 ;  /* 0x0000002b2c2b7211 */ /* 0x000fe400078e18ff */
[----:B------:R-:W-:-:S15]  /*97c0*/  LEA R45, R42, R45, 0x3 ;  /* 0x0000002d2a2d7211 */ /* 0x000fde00078e18ff */
        /* <DEDUP_REMOVED lines=38> */
[----:B-1----:R-:W4:-:S15]  /*9a30*/  DFMA R16, R28, R48, R16 ;  /* 0x000000301c10722b */ /* 0x002f1e0000000010 */
        /* <DEDUP_REMOVED lines=9> */
[----:B----4-:R1:W2:-:S15]  /*9ad0*/  DFMA R32, R32, R12, R16 ;  /* 0x0000000c2020722b */ /* 0x01029e0000000010 */
[----:B------:R-:W-:-:S15]  /*9ae0*/  NOP ;  /* 0x0000000000007918 */ /* 0x000fde0000000000 */
[----:B------:R-:W-:-:S15]  /*9af0*/  NOP ;  /* 0x0000000000007918 */ /* 0x000fde0000000000 */
[----:B------:R-:W-:-:S15]  /*9b00*/  NOP ;  /* 0x0000000000007918 */ /* 0x000fde0000000000 */
[----:B------:R-:W-:-:S04]  /*9b10*/  NOP ;  /* 0x0000000000007918 */ /* 0x000fc80000000000 */
[----:B0-----:R1:W0:Y:S02]  /*9b20*/  DFMA R34, R34, R12, R14 ;  /* 0x0000000c2222722b */ /* 0x001224000000000e */
[----:B012---:R-:W-:Y:S05]  /*9b30*/  @P1 BRA `(.L_x_454) ;  /* 0xfffffff800441947 */ /* 0x007fea000383ffff */
.L_x_453:
        /* <DEDUP_REMOVED lines=10> */
[----:B------:R-:W2:Y:S02]  /*9be0*/  LDG.E.64 R28, desc[UR6][R28.64] ;  /* 0x000000061c1c7981 */ /* 0x000ea4000c1e1b00 */
[----:B------:R-:W-:-:S04]  /*9bf0*/  IMAD.WIDE R12, R13, 0x10, R8 ;  /* 0x000000100d0c7825 */ /* 0x000fc800078e0208 */
        /* <DEDUP_REMOVED lines=49> */
.L_x_456:
[----:B------:R-:W-:Y:S05]  /*9f10*/  @!P1 BRA `(.L_x_455) ;  /* 0x0000000000c89947 */ /* 0x000fea0003800000 */
[----:B------:R-:W-:Y:S02]  /*9f20*/  ISETP.NE.AND P0, PT, R6, RZ, PT ;  /* 0x000000ff0600720c */ /* 0x000fe40003f05270 */
[----:B------:R-:W-:-:S04]  /*9f30*/  LOP3.LUT R12, R0, 0x1, RZ, 0xc0, !PT ;  /* 0x00000001000c7812 */ /* 0x000fc800078ec0ff */
[----:B------:R-:W-:-:S07]  /*9f40*/  ISETP.NE.U32.AND P1, PT, R12, 0x1, PT ;  /* 0x000000010c00780c */ /* 0x000fce0003f25070 */
[----:B-1----:R-:W1:Y:S08]  /*9f50*/  @P0 LDC R27, c[0x0][0x608] ;  /* 0x00018200ff1b0b82 */ /* 0x002e700000000800 */
[----:B------:R-:W2:Y:S08]  /*9f60*/  @P0 LDC R13, c[0x0][0x604] ;  /* 0x00018100ff0d0b82 */ /* 0x000eb00000000800 */
[----:B------:R-:W3:Y:S08]  /*9f70*/  @!P1 LDC R17, c[0x0][0x604] ;  /* 0x00018100ff119b82 */ /* 0x000ef00000000800 */
[----:B------:R-:W4:Y:S01]  /*9f80*/  @!P1 LDC R21, c[0x0][0x608] ;  /* 0x00018200ff159b82 */ /* 0x000f220000000800 */
[----:B-1----:R-:W-:-:S04]  /*9f90*/  @P0 IMAD R25, R36, R27, RZ ;  /* 0x0000001b24190224 */ /* 0x002fc800078e02ff */
[----:B------:R-:W-:-:S04]  /*9fa0*/  @P0 IMAD.WIDE R24, R25, 0x8, R10 ;  /* 0x0000000819180825 */ /* 0x000fc800078e020a */
[C---:B--2---:R-:W-:Y:S01]  /*9fb0*/  @P0 IMAD R23, R36.reuse, R13, RZ ;  /* 0x0000000d24170224 */ /* 0x044fe200078e02ff */
[----:B------:R-:W-:Y:S01]  /*9fc0*/  @P0 IADD3 R36, PT, PT, R36, 0x2, RZ ;  /* 0x0000000224240810 */ /* 0x000fe20007ffe0ff */
[----:B------:R-:W-:Y:S02]  /*9fd0*/  @P0 IMAD.WIDE R26, R27, 0x8, R24 ;  /* 0x000000081b1a0825 */ /* 0x000fe400078e0218 */
[----:B------:R-:W2:Y:S02]  /*9fe0*/  @P0 LDG.E.64 R24, desc[UR6][R24.64] ;  /* 0x0000000618180981 */ /* 0x000ea4000c1e1b00 */
[----:B------:R-:W-:Y:S02]  /*9ff0*/  @P0 IMAD.WIDE R22, R23, 0x10, R8 ;  /* 0x0000001017160825 */ /* 0x000fe400078e0208 */
[----:B------:R-:W2:Y:S02]  /*a000*/  @P0 LDG.E.64 R26, desc[UR6][R26.64] ;  /* 0x000000061a1a0981 */ /* 0x000ea4000c1e1b00 */
[----:B---3--:R-:W-:-:S02]  /*a010*/  @!P1 IMAD R17, R36, R17, RZ ;  /* 0x0000001124119224 */ /* 0x008fc400078e02ff */
[----:B------:R-:W-:-:S04]  /*a020*/  @P0 IMAD.WIDE R12, R13, 0x10, R22 ;  /* 0x000000100d0c0825 */ /* 0x000fc800078e0216 */
[----:B----4-:R-:W-:Y:S02]  /*a030*/  @!P1 IMAD R21, R36, R21, RZ ;  /* 0x0000001524159224 */ /* 0x010fe400078e02ff */
[----:B------:R-:W-:Y:S01]  /*a040*/  @!P1 IMAD.WIDE R16, R17, 0x10, R8 ;  /* 0x0000001011109825 */ /* 0x000fe200078e0208 */
[----:B------:R-:W3:Y:S03]  /*a050*/  @P0 LDG.E.128 R12, desc[UR6][R12.64] ;  /* 0x000000060c0c0981 */ /* 0x000ee6000c1e1d00 */
[----:B------:R-:W-:Y:S02]  /*a060*/  @!P1 IMAD.WIDE R20, R21, 0x8, R10 ;  /* 0x0000000815149825 */ /* 0x000fe400078e020a */
[----:B------:R-:W2:Y:S04]  /*a070*/  @P0 LDG.E.128 R8, desc[UR6][R22.64] ;  /* 0x0000000616080981 */ /* 0x000ea8000c1e1d00 */
[----:B------:R-:W4:Y:S04]  /*a080*/  @!P1 LDG.E.64 R20, desc[UR6][R20.64] ;  /* 0x0000000614149981 */ /* 0x000f28000c1e1b00 */
[----:B------:R-:W4:Y:S01]  /*a090*/  @!P1 LDG.E.128 R16, desc[UR6][R16.64] ;  /* 0x0000000610109981 */ /* 0x000f22000c1e1d00 */
[----:B--2--5:R-:W3:-:S15]  /*a0a0*/  @P0 DFMA R8, R8, R24, R32 ;  /* 0x000000180808022b */ /* 0x024ede0000000020 */
        /* <DEDUP_REMOVED lines=9> */
[----:B---3--:R-:W4:-:S15]  /*a140*/  @P0 DFMA R32, R12, R26, R8 ;  /* 0x0000001a0c20022b */ /* 0x008f1e0000000008 */
        /* <DEDUP_REMOVED lines=9> */
[----:B----4-:R2:W3:-:S15]  /*a1e0*/  @!P1 DFMA R32, R16, R20, R32 ;  /* 0x000000141020922b */ /* 0x0104de0000000020 */
[----:B------:R-:W-:-:S15]  /*a1f0*/  NOP ;  /* 0x0000000000007918 */ /* 0x000fde0000000000 */
[----:B------:R-:W-:-:S15]  /*a200*/  NOP ;  /* 0x0000000000007918 */ /* 0x000fde0000000000 */
[----:B------:R-:W-:-:S15]  /*a210*/  NOP ;  /* 0x0000000000007918 */ /* 0x000fde0000000000 */
[----:B------:R-:W-:-:S04]  /*a220*/  NOP ;  /* 0x0000000000007918 */ /* 0x000fc80000000000 */
[----:B0--3--:R2:W4:Y:S02]  /*a230*/  @!P1 DFMA R34, R18, R20, R34 ;  /* 0x000000141222922b */ /* 0x0095240000000022 */
.L_x_455:
[----:B0---45:R0:W-:Y:S01]  /*a240*/  STG.E.128 desc[UR6][R38.64], R32 ;  /* 0x0000002026007986 */ /* 0x0311e2000c101d06 */
[----:B------:R-:W-:-:S04]  /*a250*/  IADD3 R3, PT, PT, R3, 0x80, RZ ;  /* 0x0000008003037810 */ /* 0x000fc80007ffe0ff */
[----:B------:R-:W-:-:S13]  /*a260*/  ISETP.GE.AND P0, PT, R3, UR4, PT ;  /* 0x0000000403007c0c */ /* 0x000fda000bf06270 */
[----:B0-----:R-:W-:Y:S05]  /*a270*/  @P0 BRA `(.L_x_457) ;  /* 0x0000004800800947 */ /* 0x001fea0003800000 */
[----:B------:R-:W0:Y:S01]  /*a280*/  LDCU.64 UR8, c[0x0][0x390] ;  /* 0x00007200ff0877ac */ /* 0x000e220008000a00 */
[----:B------:R-:W-:Y:S02]  /*a290*/  MOV R8, RZ ;  /* 0x000000ff00087202 */ /* 0x000fe40000000f00 */
[----:B------:R-:W-:Y:S01]  /*a2a0*/  MOV R9, R3 ;  /* 0x0000000300097202 */ /* 0x000fe20000000f00 */
[----:B------:R-:W3:Y:S01]  /*a2b0*/  LDCU UR5, c[0x0][0x38c] ;  /* 0x00007180ff0577ac */ /* 0x000ee20008000800 */
[----:B------:R-:W-:Y:S01]  /*a2c0*/  ISETP.NE.AND P0, PT, R2, RZ, PT ;  /* 0x000000ff0200720c */ /* 0x000fe20003f05270 */
[----:B------:R-:W4:Y:S01]  /*a2d0*/  LDCU.64 UR10, c[0x0][0x4b8] ;  /* 0x00009700ff0a77ac */ /* 0x000f220008000a00 */
[----:B0-----:R-:W-:Y:S01]  /*a2e0*/  IMAD.HI.U32 R12, R3, UR8, R8 ;  /* 0x00000008030c7c27 */ /* 0x001fe2000f8e0008 */
[----:B------:R-:W0:Y:S04]  /*a2f0*/  LDCU UR8, c[0x0][0x4c0] ;  /* 0x00009800ff0877ac */ /* 0x000e280008000800 */
[----:B------:R-:W-:-:S04]  /*a300*/  SHF.R.U32.HI R13, RZ, UR9, R12 ;  /* 0x00000009ff0d7c19 */ /* 0x000fc8000801160c */
[----:B------:R-:W-:-:S05]  /*a310*/  IADD3 R10, PT, PT, -R13, RZ, RZ ;  /* 0x000000ff0d0a7210 */ /* 0x000fca0007ffe1ff */
[----:B---3--:R-:W-:-:S04]  /*a320*/  IMAD R10, R10, UR5, R3 ;  /* 0x000000050a0a7c24 */ /* 0x008fc8000f8e0203 */
[C---:B----4-:R-:W-:Y:S02]  /*a330*/  IMAD R39, R10.reuse, UR10, RZ ;  /* 0x0000000a0a277c24 */ /* 0x050fe4000f8e02ff */
[C---:B------:R-:W-:Y:S02]  /*a340*/  IMAD R8, R10.reuse, UR11, RZ ;  /* 0x0000000b0a087c24 */ /* 0x040fe4000f8e02ff */
[----:B0-----:R-:W-:Y:S01]  /*a350*/  IMAD R10, R10, UR8, RZ ;  /* 0x000000080a0a7c24 */ /* 0x001fe2000f8e02ff */
[----:B------:R-:W-:Y:S06]  /*a360*/  @!P0 BRA `(.L_x_458) ;  /* 0x0000001400348947 */ /* 0x000fec0003800000 */
[----:B------:R-:W1:Y:S01]  /*a370*/  LDCU.64 UR8, c[0x0][0x398] ;  /* 0x00007300ff0877ac */ /* 0x000e620008000a00 */
[----:B------:R-:W-:Y:S01]  /*a380*/  HFMA2 R12, -RZ, RZ, 0, 0 ;  /* 0x00000000ff0c7431 */ /* 0x000fe200000001ff */
[----:B------:R-:W-:Y:S01]  /*a390*/  ISETP.NE.AND P0, PT, R7, 0x2, PT ;  /* 0x000000020700780c */ /* 0x000fe20003f05270 */
[----:B------:R-:W0:Y:S01]  /*a3a0*/  LDCU UR5, c[0x0][0x3a0] ;  /* 0x00007400ff0577ac */ /* 0x000e220008000800 */
[----:B------:R-:W3:Y:S01]  /*a3b0*/  LDCU UR10, c[0x0][0x4c4] ;  /* 0x00009880ff0a77ac */ /* 0x000ee20008000800 */
[----:B------:R-:W4:Y:S01]  /*a3c0*/  LDCU.64 UR12, c[0x0][0x4c8] ;  /* 0x00009900ff0c77ac */ /* 0x000f220008000a00 */
[----:B-1----:R-:W-:-:S05]  /*a3d0*/  IMAD.HI.U32 R14, R13, UR9, R12 ;  /* 0x000000090d0e7c27 */ /* 0x002fca000f8e000c */
[----:B0-----:R-:W-:-:S04]  /*a3e0*/  SHF.R.U32.HI R15, RZ, UR5, R14 ;  /* 0x00000005ff0f7c19 */ /* 0x001fc8000801160e */
[----:B------:R-:W-:-:S05]  /*a3f0*/  IADD3 R9, PT, PT, -R15, RZ, RZ ;  /* 0x000000ff0f097210 */ /* 0x000fca0007ffe1ff */
[----:B------:R-:W-:-:S04]  /*a400*/  IMAD R13, R9, UR8, R13 ;  /* 0x00000008090d7c24 */ /* 0x000fc8000f8e020d */
[C---:B---3--:R-:W-:Y:S02]  /*a410*/  IMAD R39, R13.reuse, UR10, R39 ;  /* 0x0000000a0d277c24 */ /* 0x048fe4000f8e0227 */
[C---:B----4-:R-:W-:Y:S02]  /*a420*/  IMAD R8, R13.reuse, UR12, R8 ;  /* 0x0000000c0d087c24 */ /* 0x050fe4000f8e0208 */
[----:B------:R-:W-:Y:S01]  /*a430*/  IMAD R10, R13, UR13, R10 ;  /* 0x0000000d0d0a7c24 */ /* 0x000fe2000f8e020a */
[----:B------:R-:W-:Y:S06]  /*a440*/  @!P0 BRA `(.L_x_458) ;  /* 0x0000001000fc8947 */ /* 0x000fec0003800000 */
[----:B------:R-:W0:Y:S01]  /*a450*/  LDCU.64 UR8, c[0x0][0x3a8] ;  /* 0x00007500ff0877ac */ /* 0x000e220008000a00 */
[----:B------:R-:W-:Y:S02]  /*a460*/  MOV R14, RZ ;  /* 0x000000ff000e7202 */ /* 0x000fe40000000f00 */
        /* <DEDUP_REMOVED lines=13> */
[----:B------:R-:W-:Y:S02]  /*a540*/  MOV R12, RZ ;  /* 0x000000ff000c7202 */ /* 0x000fe40000000f00 */
[----:B------:R-:W-:Y:S01]  /*a550*/  ISETP.NE.AND P0, PT, R7, 0x4, PT ;  /* 0x000000040700780c */ /* 0x000fe20003f05270 */
[----:B------:R-:W1:Y:S01]  /*a560*/  LDCU UR5, c[0x0][0x3b8] ;  /* 0x00007700ff0577ac */ /* 0x000e620008000800 */
[----:B------:R-:W3:Y:S01]  /*a570*/  LDCU UR10, c[0x0][0x4dc] ;  /* 0x00009b80ff0a77ac */ /* 0x000ee20008000800 */
[----:B------:R-:W4:Y:S01]  /*a580*/  LDCU.64 UR12, c[0x0][0x4e0] ;  /* 0x00009c00ff0c77ac */ /* 0x000f220008000a00 */
[----:B0-----:R-:W-:-:S05]  /*a590*/  IMAD.HI.U32 R14, R13, UR9, R12 ;  /* 0x000000090d0e7c27 */ /* 0x001fca000f8e000c */
[----:B-1----:R-:W-:-:S04]  /*a5a0*/  SHF.R.U32.HI R15, RZ, UR5, R14 ;  /* 0x00000005ff0f7c19 */ /* 0x002fc8000801160e */
[----:B------:R-:W-:-:S05]  /*a5b0*/  IADD3 R9, PT, PT, -R15, RZ, RZ ;  /* 0x000000ff0f097210 */ /* 0x000fca0007ffe1ff */
[----:B------:R-:W-:-:S04]  /*a5c0*/  IMAD R13, R9, UR8, R13 ;  /* 0x00000008090d7c24 */ /* 0x000fc8000f8e020d */
[C---:B---3--:R-:W-:Y:S02]  /*a5d0*/  IMAD R39, R13.reuse, UR10, R39 ;  /* 0x0000000a0d277c24 */ /* 0x048fe4000f8e0227 */
[C---:B----4-:R-:W-:Y:S02]  /*a5e0*/  IMAD R8, R13.reuse, UR12, R8 ;  /* 0x0000000c0d087c24 */ /* 0x050fe4000f8e0208 */
[----:B------:R-:W-:Y:S01]  /*a5f0*/  IMAD R10, R13, UR13, R10 ;  /* 0x0000000d0d0a7c24 */ /* 0x000fe2000f8e020a */
[----:B------:R-:W-:Y:S06]  /*a600*/  @!P0 BRA `(.L_x_458) ;  /* 0x00000010008c8947 */ /* 0x000fec0003800000 */
[----:B------:R-:W0:Y:S01]  /*a610*/  LDCU.64 UR8, c[0x0][0x3c0] ;  /* 0x00007800ff0877ac */ /* 0x000e220008000a00 */
[----:B------:R-:W-:Y:S01]  /*a620*/  HFMA2 R14, -RZ, RZ, 0, 0 ;  /* 0x00000000ff0e7431 */ /* 0x000fe200000001ff */
[----:B------:R-:W-:Y:S01]  /*a630*/  ISETP.NE.AND P0, PT, R7, 0x5, PT ;  /* 0x000000050700780c */ /* 0x000fe20003f05270 */
[----:B------:R-:W1:Y:S01]  /*a640*/  LDCU UR5, c[0x0][0x3bc] ;  /* 0x00007780ff0577ac */ /* 0x000e620008000800 */
[----:B------:R-:W3:Y:S02]  /*a650*/  LDCU.64 UR10, c[0x0][0x4e8] ;  /* 0x00009d00ff0a77ac */ /* 0x000ee40008000a00 */
        /* <DEDUP_REMOVED lines=38> */
[----:B------:R-:W-:Y:S01]  /*a8c0*/  HFMA2 R12, -RZ, RZ, 0, 0 ;  /* 0x00000000ff0c7431 */ /* 0x000fe200000001ff */
        /* <DEDUP_REMOVED lines=224> */
[----:B------:R-:W-:Y:S01]  /*b6d0*/  MOV R12, RZ ;  /* 0x000000ff000c7202 */ /* 0x000fe20000000f00 */
[----:B------:R-:W1:Y:S01]  /*b6e0*/  LDCU UR5, c[0x0][0x4a8] ;  /* 0x00009500ff0577ac */ /* 0x000e620008000800 */
[----:B------:R-:W3:Y:S09]  /*b6f0*/  LDCU.64 UR10, c[0x0][0x5d0] ;  /* 0x0000ba00ff0a77ac */ /* 0x000ef20008000a00 */
[----:B--2---:R-:W2:Y:S01]  /*b700*/  @P0 LDC.64 R16, c[0x0][0x4b0] ;  /* 0x00012c00ff100b82 */ /* 0x004ea20000000a00 */
        /* <DEDUP_REMOVED lines=9> */
[----:B--2---:R-:W-:-:S04]  /*b7a0*/  @P0 IMAD.HI.U32 R12, R15, R16, R14 ;  /* 0x000000100f0c0227 */ /* 0x004fc800078e000e */
[C---:B0-----:R-:W-:Y:S01]  /*b7b0*/  IMAD R39, R13.reuse, UR9, R39 ;  /* 0x000000090d277c24 */ /* 0x041fe2000f8e0227 */
[----:B------:R-:W-:Y:S01]  /*b7c0*/  @P0 SHF.R.U32.HI R12, RZ, R17, R12 ;  /* 0x00000011ff0c0219 */ /* 0x000fe2000001160c */
[C---:B---3--:R-:W-:Y:S02]  /*b7d0*/  IMAD R8, R13.reuse, UR10, R8 ;  /* 0x0000000a0d087c24 */ /* 0x048fe4000f8e0208 */
[----:B------:R-:W-:Y:S01]  /*b7e0*/  IMAD R10, R13, UR11, R10 ;  /* 0x0000000b0d0a7c24 */ /* 0x000fe2000f8e020a */
[----:B------:R-:W-:-:S05]  /*b7f0*/  @P0 IADD3 R11, PT, PT, -R12, RZ, RZ ;  /* 0x000000ff0c0b0210 */ /* 0x000fca0007ffe1ff */
[----:B----4-:R-:W-:-:S04]  /*b800*/  @P0 IMAD R15, R18, R11, R15 ;  /* 0x0000000b120f0224 */ /* 0x010fc800078e020f */
[C---:B-1----:R-:W-:Y:S02]  /*b810*/  @P0 IMAD R39, R15.reuse, R20, R39 ;  /* 0x000000140f270224 */ /* 0x042fe400078e0227 */
[C---:B------:R-:W-:Y:S02]  /*b820*/  @P0 IMAD R8, R15.reuse, R21, R8 ;  /* 0x000000150f080224 */ /* 0x040fe400078e0208 */
[----:B-----5:R-:W-:-:S07]  /*b830*/  @P0 IMAD R10, R15, R19, R10 ;  /* 0x000000130f0a0224 */ /* 0x020fce00078e020a */
.L_x_458:
        /* <DEDUP_REMOVED lines=12> */
[----:B---3--:R-:W-:Y:S08]  /*b900*/  @!P3 BRA `(.L_x_459) ;  /* 0x0000000400ccb947 */ /* 0x008ff00003800000 */
[----:B------:R-:W-:Y:S01]  /*b910*/  LOP3.LUT R36, R0, 0x7ffffff8, RZ, 0xc0, !PT ;  /* 0x7ffffff800247812 */ /* 0x000fe200078ec0ff */
[----:B------:R-:W-:Y:S01]  /*b920*/  HFMA2 R45, -RZ, RZ, 0, 0 ;  /* 0x00000000ff2d7431 */ /* 0x000fe200000001ff */
[----:B-1----:R-:W-:Y:S02]  /*b930*/  MOV R43, RZ ;  /* 0x000000ff002b7202 */ /* 0x002fe40000000f00 */
[----:B------:R-:W-:-:S07]  /*b940*/  IADD3 R37, PT, PT, -R36, RZ, RZ ;  /* 0x000000ff24257210 */ /* 0x000fce0007ffe1ff */
.L_x_460:
[----:B------:R-:W0:Y:S01]  /*b950*/  LDC R42, c[0x0][0x608] ;  /* 0x00018200ff2a7b82 */ /* 0x000e220000000800 */
[----:B------:R-:W-:-:S04]  /*b960*/  IMAD.WIDE R28, R45, 0x8, R10 ;  /* 0x000000082d1c7825 */ /* 0x000fc800078e020a */
[----:B--2---:R-:W-:-:S03]  /*b970*/  IMAD.WIDE R16, R43, 0x10, R8 ;  /* 0x000000102b107825 */ /* 0x004fc600078e0208 */
        /* <DEDUP_REMOVED lines=101> */
[----:B----4-:R3:W4:-:S15]  /*bfd0*/  DFMA R32, R32, R12, R16 ;  /* 0x0000000c2020722b */ /* 0x01071e0000000010 */
[----:B------:R-:W-:-:S15]  /*bfe0*/  NOP ;  /* 0x0000000000007918 */ /* 0x000fde0000000000 */
[----:B------:R-:W-:-:S15]  /*bff0*/  NOP ;  /* 0x0000000000007918 */ /* 0x000fde0000000000 */
[----:B------:R-:W-:-:S15]  /*c000*/  NOP ;  /* 0x0000000000007918 */ /* 0x000fde0000000000 */
[----:B------:R-:W-:-:S04]  /*c010*/  NOP ;  /* 0x0000000000007918 */ /* 0x000fc80000000000 */
[----:B0-----:R3:W0:Y:S02]  /*c020*/  DFMA R34, R34, R12, R14 ;  /* 0x0000000c2222722b */ /* 0x001624000000000e */
[----:B0--34-:R-:W-:Y:S05]  /*c030*/  @P1 BRA `(.L_x_460) ;  /* 0xfffffff800441947 */ /* 0x019fea000383ffff */
.L_x_459:
[----:B------:R-:W-:Y:S05]  /*c040*/  @!P0 BRA `(.L_x_461) ;  /* 0x0000000400bc8947 */ /* 0x000fea0003800000 */
[----:B------:R-:W-:Y:S02]  /*c050*/  ISETP.GE.U32.AND P0, PT, R5, 0x4, PT ;  /* 0x000000040500780c */ /* 0x000fe40003f06070 */
[----:B------:R-:W-:-:S11]  /*c060*/  ISETP.NE.AND P1, PT, R4, RZ, PT ;  /* 0x000000ff0400720c */ /* 0x000fd60003f25270 */
[----:B------:R-:W-:Y:S05]  /*c070*/  @!P0 BRA `(.L_x_462) ;  /* 0x0000000000e48947 */ /* 0x000fea0003800000 */
[----:B-1----:R-:W0:Y:S08]  /*c080*/  LDC R43, c[0x0][0x608] ;  /* 0x00018200ff2b7b82 */ /* 0x002e300000000800 */
[----:B------:R-:W1:Y:S01]  /*c090*/  LDC R25, c[0x0][0x604] ;  /* 0x00018100ff197b82 */ /* 0x000e620000000800 */
[----:B0-----:R-:W-:-:S04]  /*c0a0*/  IMAD R29, R36, R43, RZ ;  /* 0x0000002b241d7224 */ /* 0x001fc800078e02ff */
[----:B------:R-:W-:-:S04]  /*c0b0*/  IMAD.WIDE R28, R29, 0x8, R10 ;  /* 0x000000081d1c7825 */ /* 0x000fc800078e020a */
[----:B-1----:R-:W-:Y:S02]  /*c0c0*/  IMAD R13, R36, R25, RZ ;  /* 0x00000019240d7224 */ /* 0x002fe400078e02ff */
[----:B------:R-:W-:Y:S02]  /*c0d0*/  IMAD.WIDE R30, R43, 0x8, R28 ;  /* 0x000000082b1e7825 */ /* 0x000fe400078e021c */
[----:B------:R-:W3:Y:S02]  /*c0e0*/  LDG.E.64 R28, desc[UR6][R28.64] ;  /* 0x000000061c1c7981 */ /* 0x000ee4000c1e1b00 */
[----:B------:R-:W-:-:S04]  /*c0f0*/  IMAD.WIDE R12, R13, 0x10, R8 ;  /* 0x000000100d0c7825 */ /* 0x000fc800078e0208 */
[----:B------:R-:W-:Y:S02]  /*c100*/  IMAD.WIDE R40, R43, 0x8, R30 ;  /* 0x000000082b287825 */ /* 0x000fe400078e021e */
[----:B------:R-:W4:Y:S02]  /*c110*/  LDG.E.64 R30, desc[UR6][R30.64] ;  /* 0x000000061e1e7981 */ /* 0x000f24000c1e1b00 */
[C---:B--2---:R-:W-:Y:S02]  /*c120*/  IMAD.WIDE R16, R25.reuse, 0x10, R12 ;  /* 0x0000001019107825 */ /* 0x044fe400078e020c */
[----:B------:R-:W3:Y:S02]  /*c130*/  LDG.E.128 R12, desc[UR6][R12.64] ;  /* 0x000000060c0c7981 */ /* 0x000ee4000c1e1d00 */
[----:B------:R-:W-:Y:S02]  /*c140*/  IMAD.WIDE R20, R25, 0x10, R16 ;  /* 0x0000001019147825 */ /* 0x000fe400078e0210 */
[----:B------:R-:W4:Y:S02]  /*c150*/  LDG.E.128 R16, desc[UR6][R16.64] ;  /* 0x0000000610107981 */ /* 0x000f24000c1e1d00 */
[----:B------:R-:W-:-:S02]  /*c160*/  IMAD.WIDE R42, R43, 0x8, R40 ;  /* 0x000000082b2a7825 */ /* 0x000fc400078e0228 */
[----:B------:R-:W2:Y:S02]  /*c170*/  LDG.E.64 R40, desc[UR6][R40.64] ;  /* 0x0000000628287981 */ /* 0x000ea4000c1e1b00 */
[----:B------:R-:W-:Y:S02]  /*c180*/  IMAD.WIDE R24, R25, 0x10, R20 ;  /* 0x0000001019187825 */ /* 0x000fe400078e0214 */
[----:B------:R-:W2:Y:S04]  /*c190*/  LDG.E.128 R20, desc[UR6][R20.64] ;  /* 0x0000000614147981 */ /* 0x000ea8000c1e1d00 */
[----:B------:R-:W2:Y:S04]  /*c1a0*/  LDG.E.64 R42, desc[UR6][R42.64] ;  /* 0x000000062a2a7981 */ /* 0x000ea8000c1e1b00 */
[----:B------:R-:W2:Y:S01]  /*c1b0*/  LDG.E.128 R24, desc[UR6][R24.64] ;  /* 0x0000000618187981 */ /* 0x000ea2000c1e1d00 */
[----:B------:R-:W-:Y:S01]  /*c1c0*/  IADD3 R36, PT, PT, R36, 0x4, RZ ;  /* 0x0000000424247810 */ /* 0x000fe20007ffe0ff */
[----:B---3-5:R-:W4:-:S15]  /*c1d0*/  DFMA R32, R12, R28, R32 ;  /* 0x0000001c0c20722b */ /* 0x028f1e0000000020 */
        /* <DEDUP_REMOVED lines=35> */
.L_x_462:
[----:B------:R-:W-:Y:S05]  /*c410*/  @!P1 BRA `(.L_x_461) ;  /* 0x0000000000c89947 */ /* 0x000fea0003800000 */
[----:B------:R-:W-:Y:S02]  /*c420*/  ISETP.NE.AND P0, PT, R6, RZ, PT ;  /* 0x000000ff0600720c */ /* 0x000fe40003f05270 */
[----:B------:R-:W-:-:S04]  /*c430*/  LOP3.LUT R12, R0, 0x1, RZ, 0xc0, !PT ;  /* 0x00000001000c7812 */ /* 0x000fc800078ec0ff */
[----:B------:R-:W-:-:S07]  /*c440*/  ISETP.NE.U32.AND P1, PT, R12, 0x1, PT ;  /* 0x000000010c00780c */ /* 0x000fce0003f25070 */
[----:B-1-3--:R-:W1:Y:S08]  /*c450*/  @P0 LDC R27, c[0x0][0x608] ;  /* 0x00018200ff1b0b82 */ /* 0x00ae700000000800 */
[----:B------:R-:W3:Y:S08]  /*c460*/  @P0 LDC R13, c[0x0][0x604] ;  /* 0x00018100ff0d0b82 */ /* 0x000ef00000000800 */
[----:B--2---:R-:W2:Y:S08]  /*c470*/  @!P1 LDC R17, c[0x0][0x604] ;  /* 0x00018100ff119b82 */ /* 0x004eb00000000800 */
[----:B------:R-:W4:Y:S01]  /*c480*/  @!P1 LDC R21, c[0x0][0x608] ;  /* 0x00018200ff159b82 */ /* 0x000f220000000800 */
[----:B-1----:R-:W-:-:S04]  /*c490*/  @P0 IMAD R25, R36, R27, RZ ;  /* 0x0000001b24190224 */ /* 0x002fc800078e02ff */
[----:B------:R-:W-:-:S04]  /*c4a0*/  @P0 IMAD.WIDE R24, R25, 0x8, R10 ;  /* 0x0000000819180825 */ /* 0x000fc800078e020a */
[C---:B---3--:R-:W-:Y:S01]  /*c4b0*/  @P0 IMAD R23, R36.reuse, R13, RZ ;  /* 0x0000000d24170224 */ /* 0x048fe200078e02ff */
[----:B------:R-:W-:Y:S01]  /*c4c0*/  @P0 IADD3 R36, PT, PT, R36, 0x2, RZ ;  /* 0x0000000224240810 */ /* 0x000fe20007ffe0ff */
[----:B------:R-:W-:Y:S02]  /*c4d0*/  @P0 IMAD.WIDE R26, R27, 0x8, R24 ;  /* 0x000000081b1a0825 */ /* 0x000fe400078e0218 */
[----:B------:R-:W3:Y:S02]  /*c4e0*/  @P0 LDG.E.64 R24, desc[UR6][R24.64] ;  /* 0x0000000618180981 */ /* 0x000ee4000c1e1b00 */
[----:B------:R-:W-:Y:S02]  /*c4f0*/  @P0 IMAD.WIDE R22, R23, 0x10, R8 ;  /* 0x0000001017160825 */ /* 0x000fe400078e0208 */
[----:B------:R-:W3:Y:S02]  /*c500*/  @P0 LDG.E.64 R26, desc[UR6][R26.64] ;  /* 0x000000061a1a0981 */ /* 0x000ee4000c1e1b00 */
[----:B--2---:R-:W-:-:S02]  /*c510*/  @!P1 IMAD R17, R36, R17, RZ ;  /* 0x0000001124119224 */ /* 0x004fc400078e02ff */
[----:B------:R-:W-:-:S04]  /*c520*/  @P0 IMAD.WIDE R12, R13, 0x10, R22 ;  /* 0x000000100d0c0825 */ /* 0x000fc800078e0216 */
[----:B----4-:R-:W-:Y:S02]  /*c530*/  @!P1 IMAD R21, R36, R21, RZ ;  /* 0x0000001524159224 */ /* 0x010fe400078e02ff */
[----:B------:R-:W-:Y:S01]  /*c540*/  @!P1 IMAD.WIDE R16, R17, 0x10, R8 ;  /* 0x0000001011109825 */ /* 0x000fe200078e0208 */
[----:B------:R-:W2:Y:S03]  /*c550*/  @P0 LDG.E.128 R12, desc[UR6][R12.64] ;  /* 0x000000060c0c0981 */ /* 0x000ea6000c1e1d00 */
[----:B------:R-:W-:Y:S02]  /*c560*/  @!P1 IMAD.WIDE R20, R21, 0x8, R10 ;  /* 0x0000000815149825 */ /* 0x000fe400078e020a */
[----:B------:R-:W3:Y:S04]  /*c570*/  @P0 LDG.E.128 R8, desc[UR6][R22.64] ;  /* 0x0000000616080981 */ /* 0x000ee8000c1e1d00 */
[----:B------:R-:W4:Y:S04]  /*c580*/  @!P1 LDG.E.64 R20, desc[UR6][R20.64] ;  /* 0x0000000614149981 */ /* 0x000f28000c1e1b00 */
[----:B------:R-:W4:Y:S01]  /*c590*/  @!P1 LDG.E.128 R16, desc[UR6][R16.64] ;  /* 0x0000000610109981 */ /* 0x000f22000c1e1d00 */
[----:B---3-5:R-:W2:-:S15]  /*c5a0*/  @P0 DFMA R8, R8, R24, R32 ;  /* 0x000000180808022b */ /* 0x028e9e0000000020 */
        /* <DEDUP_REMOVED lines=9> */
[----:B--2---:R-:W4:-:S15]  /*c640*/  @P0 DFMA R32, R12, R26, R8 ;  /* 0x0000001a0c20022b */ /* 0x004f1e0000000008 */
        /* <DEDUP_REMOVED lines=9> */
[----:B----4-:R4:W1:-:S15]  /*c6e0*/  @!P1 DFMA R32, R16, R20, R32 ;  /* 0x000000141020922b */ /* 0x01085e0000000020 */
[----:B------:R-:W-:-:S15]  /*c6f0*/  NOP ;  /* 0x0000000000007918 */ /* 0x000fde0000000000 */
[----:B------:R-:W-:-:S15]  /*c700*/  NOP ;  /* 0x0000000000007918 */ /* 0x000fde0000000000 */
[----:B------:R-:W-:-:S15]  /*c710*/  NOP ;  /* 0x0000000000007918 */ /* 0x000fde0000000000 */
[----:B------:R-:W-:-:S04]  /*c720*/  NOP ;  /* 0x0000000000007918 */ /* 0x000fc80000000000 */
[----:B01----:R4:W0:Y:S02]  /*c730*/  @!P1 DFMA R34, R18, R20, R34 ;  /* 0x000000141222922b */ /* 0x0038240000000022 */
.L_x_461:
[----:B0----5:R0:W-:Y:S01]  /*c740*/  STG.E.128 desc[UR6][R38.64], R32 ;  /* 0x0000002026007986 */ /* 0x0211e2000c101d06 */
[----:B------:R-:W-:-:S07]  /*c750*/  IADD3 R3, PT, PT, R3, 0x80, RZ ;  /* 0x0000008003037810 */ /* 0x000fce0007ffe0ff */
.L_x_451:
[----:B------:R-:W-:-:S13]  /*c760*/  ISETP.GE.AND P0, PT, R3, UR4, PT ;  /* 0x0000000403007c0c */ /* 0x000fda000bf06270 */
[----:B------:R-:W-:Y:S05]  /*c770*/  @P0 BRA `(.L_x_463) ;  /* 0x0000004800880947 */ /* 0x000fea0003800000 */
[----:B------:R-:W5:Y:S01]  /*c780*/  LDCU.64 UR8, c[0x0][0x390] ;  /* 0x00007200ff0877ac */ /* 0x000f620008000a00 */
[----:B------:R-:W-:Y:S02]  /*c790*/  MOV R8, RZ ;  /* 0x000000ff00087202 */ /* 0x000fe40000000f00 */
[----:B------:R-:W-:Y:S01]  /*c7a0*/  MOV R9, R3 ;  /* 0x0000000300097202 */ /* 0x000fe20000000f00 */
[----:B------:R-:W0:Y:S01]  /*c7b0*/  LDCU UR5, c[0x0][0x38c] ;  /* 0x00007180ff0577ac */ /* 0x000e220008000800 */
[----:B------:R-:W-:Y:S01]  /*c7c0*/  ISETP.NE.AND P0, PT, R2, RZ, PT ;  /* 0x000000ff0200720c */ /* 0x000fe20003f05270 */
[----:B------:R-:W1:Y:S01]  /*c7d0*/  LDCU.64 UR10, c[0x0][0x4b8] ;  /* 0x00009700ff0a77ac */ /* 0x000e620008000a00 */
[----:B-----5:R-:W-:Y:S01]  /*c7e0*/  IMAD.HI.U32 R12, R3, UR8, R8 ;  /* 0x00000008030c7c27 */ /* 0x020fe2000f8e0008 */
[----:B------:R-:W5:Y:S04]  /*c7f0*/  LDCU UR8, c[0x0][0x4c0] ;  /* 0x00009800ff0877ac */ /* 0x000f680008000800 */
[----:B------:R-:W-:-:S04]  /*c800*/  SHF.R.U32.HI R13, RZ, UR9, R12 ;  /* 0x00000009ff0d7c19 */ /* 0x000fc8000801160c */
[----:B------:R-:W-:-:S05]  /*c810*/  IADD3 R10, PT, PT, -R13, RZ, RZ ;  /* 0x000000ff0d0a7210 */ /* 0x000fca0007ffe1ff */
[----:B0-----:R-:W-:-:S04]  /*c820*/  IMAD R10, R10, UR5, R3 ;  /* 0x000000050a0a7c24 */ /* 0x001fc8000f8e0203 */
[C---:B-1----:R-:W-:Y:S02]  /*c830*/  IMAD R39, R10.reuse, UR10, RZ ;  /* 0x0000000a0a277c24 */ /* 0x042fe4000f8e02ff */
[C---:B------:R-:W-:Y:S02]  /*c840*/  IMAD R8, R10.reuse, UR11, RZ ;  /* 0x0000000b0a087c24 */ /* 0x040fe4000f8e02ff */
[----:B-----5:R-:W-:Y:S01]  /*c850*/  IMAD R10, R10, UR8, RZ ;  /* 0x000000080a0a7c24 */ /* 0x020fe2000f8e02ff */
[----:B------:R-:W-:Y:S06]  /*c860*/  @!P0 BRA `(.L_x_464) ;  /* 0x0000001400348947 */ /* 0x000fec0003800000 */
[----:B------:R-:W3:Y:S01]  /*c870*/  LDCU.64 UR8, c[0x0][0x398] ;  /* 0x00007300ff0877ac */ /* 0x000ee20008000a00 */
[----:B------:R-:W-:Y:S01]  /*c880*/  HFMA2 R12, -RZ, RZ, 0, 0 ;  /* 0x00000000ff0c7431 */ /* 0x000fe200000001ff */
[----:B------:R-:W-:Y:S01]  /*c890*/  ISETP.NE.AND P0, PT, R7, 0x2, PT ;  /* 0x000000020700780c */ /* 0x000fe20003f05270 */
[----:B------:R-:W0:Y:S01]  /*c8a0*/  LDCU UR5, c[0x0][0x3a0] ;  /* 0x00007400ff0577ac */ /* 0x000e220008000800 */
[----:B------:R-:W1:Y:S01]  /*c8b0*/  LDCU UR10, c[0x0][0x4c4] ;  /* 0x00009880ff0a77ac */ /* 0x000e620008000800 */
[----:B------:R-:W5:Y:S01]  /*c8c0*/  LDCU.64 UR12, c[0x0][0x4c8] ;  /* 0x00009900ff0c77ac */ /* 0x000f620008000a00 */
[----:B---3--:R-:W-:-:S05]  /*c8d0*/  IMAD.HI.U32 R14, R13, UR9, R12 ;  /* 0x000000090d0e7c27 */ /* 0x008fca000f8e000c */
[----:B0-----:R-:W-:-:S04]  /*c8e0*/  SHF.R.U32.HI R15, RZ, UR5, R14 ;  /* 0x00000005ff0f7c19 */ /* 0x001fc8000801160e */
[----:B------:R-:W-:-:S05]  /*c8f0*/  IADD3 R9, PT, PT, -R15, RZ, RZ ;  /* 0x000000ff0f097210 */ /* 0x000fca0007ffe1ff */
[----:B------:R-:W-:-:S04]  /*c900*/  IMAD R13, R9, UR8, R13 ;  /* 0x00000008090d7c24 */ /* 0x000fc8000f8e020d */
[C---:B-1----:R-:W-:Y:S02]  /*c910*/  IMAD R39, R13.reuse, UR10, R39 ;  /* 0x0000000a0d277c24 */ /* 0x042fe4000f8e0227 */
[C---:B-----5:R-:W-:Y:S02]  /*c920*/  IMAD R8, R13.reuse, UR12, R8 ;  /* 0x0000000c0d087c24 */ /* 0x060fe4000f8e0208 */
        /* <DEDUP_REMOVED lines=21> */
[----:B------:R-:W5:Y:S01]  /*ca80*/  LDCU.64 UR12, c[0x0][0x4e0] ;  /* 0x00009c00ff0c77ac */ /* 0x000f620008000a00 */
[----:B0-----:R-:W-:-:S05]  /*ca90*/  IMAD.HI.U32 R14, R13, UR9, R12 ;  /* 0x000000090d0e7c27 */ /* 0x001fca000f8e000c */
[----:B-1----:R-:W-:-:S04]  /*caa0*/  SHF.R.U32.HI R15, RZ, UR5, R14 ;  /* 0x00000005ff0f7c19 */ /* 0x002fc8000801160e */
[----:B------:R-:W-:-:S05]  /*cab0*/  IADD3 R9, PT, PT, -R15, RZ, RZ ;  /* 0x000000ff0f097210 */ /* 0x000fca0007ffe1ff */
[----:B------:R-:W-:-:S04]  /*cac0*/  IMAD R13, R9, UR8, R13 ;  /* 0x00000008090d7c24 */ /* 0x000fc8000f8e020d */
[C---:B---3--:R-:W-:Y:S02]  /*cad0*/  IMAD R39, R13.reuse, UR10, R39 ;  /* 0x0000000a0d277c24 */ /* 0x048fe4000f8e0227 */
[C---:B-----5:R-:W-:Y:S02]  /*cae0*/  IMAD R8, R13.reuse, UR12, R8 ;  /* 0x0000000c0d087c24 */ /* 0x060fe4000f8e0208 */
        /* <DEDUP_REMOVED lines=273> */
[----:B--2-4-:R-:W2:Y:S01]  /*dc00*/  @P0 LDC.64 R16, c[0x0][0x4b0] ;  /* 0x00012c00ff100b82 */ /* 0x014ea20000000a00 */
        /* <DEDUP_REMOVED lines=19> */
.L_x_464:
        /* <DEDUP_REMOVED lines=16> */
[----:B---3--:R-:W-:Y:S02]  /*de40*/  MOV R43, RZ ;  /* 0x000000ff002b7202 */ /* 0x008fe40000000f00 */
[----:B------:R-:W-:-:S07]  /*de50*/  IADD3 R37, PT, PT, -R36, RZ, RZ ;  /* 0x000000ff24257210 */ /* 0x000fce0007ffe1ff */
.L_x_466:
[----:B------:R-:W0:Y:S01]  /*de60*/  LDC R42, c[0x0][0x608] ;  /* 0x00018200ff2a7b82 */ /* 0x000e220000000800 */
[----:B------:R-:W-:-:S04]  /*de70*/  IMAD.WIDE R28, R45, 0x8, R10 ;  /* 0x000000082d1c7825 */ /* 0x000fc800078e020a */
[----:B--2-4-:R-:W-:-:S03]  /*de80*/  IMAD.WIDE R16, R43, 0x10, R8 ;  /* 0x000000102b107825 */ /* 0x014fc600078e0208 */
        /* <DEDUP_REMOVED lines=101> */
[----:B----4-:R1:W3:-:S15]  /*e4e0*/  DFMA R32, R32, R12, R16 ;  /* 0x0000000c2020722b */ /* 0x0102de0000000010 */
[----:B------:R-:W-:-:S15]  /*e4f0*/  NOP ;  /* 0x0000000000007918 */ /* 0x000fde0000000000 */
[----:B------:R-:W-:-:S15]  /*e500*/  NOP ;  /* 0x0000000000007918 */ /* 0x000fde0000000000 */
[----:B------:R-:W-:-:S15]  /*e510*/  NOP ;  /* 0x0000000000007918 */ /* 0x000fde0000000000 */
[----:B------:R-:W-:-:S04]  /*e520*/  NOP ;  /* 0x0000000000007918 */ /* 0x000fc80000000000 */
[----:B0-----:R1:W0:Y:S02]  /*e530*/  DFMA R34, R34, R12, R14 ;  /* 0x0000000c2222722b */ /* 0x001224000000000e */
[----:B01-3--:R-:W-:Y:S05]  /*e540*/  @P1 BRA `(.L_x_466) ;  /* 0xfffffff800441947 */ /* 0x00bfea000383ffff */
[----:B------:R-:W-:Y:S05]  /*e550*/  BSYNC.RECONVERGENT B2 ;  /* 0x0000000000027941 */ /* 0x000fea0003800200 */
.L_x_465:
[----:B------:R-:W-:Y:S05]  /*e560*/  @!P0 BRA `(.L_x_467) ;  /* 0x0000000400bc8947 */ /* 0x000fea0003800000 */
[----:B------:R-:W-:Y:S02]  /*e570*/  ISETP.GE.U32.AND P0, PT, R5, 0x4, PT ;  /* 0x000000040500780c */ /* 0x000fe40003f06070 */
[----:B------:R-:W-:-:S11]  /*e580*/  ISETP.NE.AND P1, PT, R4, RZ, PT ;  /* 0x000000ff0400720c */ /* 0x000fd60003f25270 */
[----:B------:R-:W-:Y:S05]  /*e590*/  @!P0 BRA `(.L_x_468) ;  /* 0x0000000000e48947 */ /* 0x000fea0003800000 */
[----:B---3--:R-:W0:Y:S08]  /*e5a0*/  LDC R43, c[0x0][0x608] ;  /* 0x00018200ff2b7b82 */ /* 0x008e300000000800 */
        /* <DEDUP_REMOVED lines=8> */
[----:B------:R-:W3:Y:S02]  /*e630*/  LDG.E.64 R30, desc[UR6][R30.64] ;  /* 0x000000061e1e7981 */ /* 0x000ee4000c1e1b00 */
[C---:B--2-4-:R-:W-:Y:S02]  /*e640*/  IMAD.WIDE R16, R25.reuse, 0x10, R12 ;  /* 0x0000001019107825 */ /* 0x054fe400078e020c */
[----:B------:R-:W3:Y:S02]  /*e650*/  LDG.E.128 R12, desc[UR6][R12.64] ;  /* 0x000000060c0c7981 */ /* 0x000ee4000c1e1d00 */
[----:B------:R-:W-:Y:S02]  /*e660*/  IMAD.WIDE R20, R25, 0x10, R16 ;  /* 0x0000001019147825 */ /* 0x000fe400078e0210 */
[----:B------:R-:W2:Y:S02]  /*e670*/  LDG.E.128 R16, desc[UR6][R16.64] ;  /* 0x0000000610107981 */ /* 0x000ea4000c1e1d00 */
[----:B------:R-:W-:-:S02]  /*e680*/  IMAD.WIDE R42, R43, 0x8, R40 ;  /* 0x000000082b2a7825 */ /* 0x000fc400078e0228 */
[----:B------:R-:W4:Y:S02]  /*e690*/  LDG.E.64 R40, desc[UR6][R40.64] ;  /* 0x0000000628287981 */ /* 0x000f24000c1e1b00 */
[----:B------:R-:W-:Y:S02]  /*e6a0*/  IMAD.WIDE R24, R25, 0x10, R20 ;  /* 0x0000001019187825 */ /* 0x000fe400078e0214 */
[----:B------:R-:W4:Y:S04]  /*e6b0*/  LDG.E.128 R20, desc[UR6][R20.64] ;  /* 0x0000000614147981 */ /* 0x000f28000c1e1d00 */
[----:B------:R-:W4:Y:S04]  /*e6c0*/  LDG.E.64 R42, desc[UR6][R42.64] ;  /* 0x000000062a2a7981 */ /* 0x000f28000c1e1b00 */
[----:B------:R-:W4:Y:S01]  /*e6d0*/  LDG.E.128 R24, desc[UR6][R24.64] ;  /* 0x0000000618187981 */ /* 0x000f22000c1e1d00 */
[----:B------:R-:W-:Y:S01]  /*e6e0*/  IADD3 R36, PT, PT, R36, 0x4, RZ ;  /* 0x0000000424247810 */ /* 0x000fe20007ffe0ff */
[----:B---3-5:R-:W2:-:S15]  /*e6f0*/  DFMA R32, R12, R28, R32 ;  /* 0x0000001c0c20722b */ /* 0x028e9e0000000020 */
        /* <DEDUP_REMOVED lines=9> */
[----:B--2---:R-:W4:-:S15]  /*e790*/  DFMA R32, R16, R30, R32 ;  /* 0x0000001e1020722b */ /* 0x004f1e0000000020 */
        /* <DEDUP_REMOVED lines=25> */
.L_x_468:
[----:B------:R-:W-:Y:S05]  /*e930*/  @!P1 BRA `(.L_x_467) ;  /* 0x0000000000c89947 */ /* 0x000fea0003800000 */
[----:B------:R-:W-:Y:S02]  /*e940*/  ISETP.NE.AND P0, PT, R6, RZ, PT ;  /* 0x000000ff0600720c */ /* 0x000fe40003f05270 */
[----:B------:R-:W-:-:S04]  /*e950*/  LOP3.LUT R12, R0, 0x1, RZ, 0xc0, !PT ;  /* 0x00000001000c7812 */ /* 0x000fc800078ec0ff */
[----:B------:R-:W-:-:S07]  /*e960*/  ISETP.NE.U32.AND P1, PT, R12, 0x1, PT ;  /* 0x000000010c00780c */ /* 0x000fce0003f25070 */
[----:B-1-3--:R-:W1:Y:S08]  /*e970*/  @P0 LDC R27, c[0x0][0x608] ;  /* 0x00018200ff1b0b82 */ /* 0x00ae700000000800 */
[----:B------:R-:W3:Y:S08]  /*e980*/  @P0 LDC R13, c[0x0][0x604] ;  /* 0x00018100ff0d0b82 */ /* 0x000ef00000000800 */
[----:B--2-4-:R-:W2:Y:S08]  /*e990*/  @!P1 LDC R17, c[0x0][0x604] ;  /* 0x00018100ff119b82 */ /* 0x014eb00000000800 */
        /* <DEDUP_REMOVED lines=38> */
[----:B----4-:R1:W2:-:S15]  /*ec00*/  @!P1 DFMA R32, R16, R20, R32 ;  /* 0x000000141020922b */ /* 0x01029e0000000020 */
[----:B------:R-:W-:-:S15]  /*ec10*/  NOP ;  /* 0x0000000000007918 */ /* 0x000fde0000000000 */
[----:B------:R-:W-:-:S15]  /*ec20*/  NOP ;  /* 0x0000000000007918 */ /* 0x000fde0000000000 */
[----:B------:R-:W-:-:S15]  /*ec30*/  NOP ;  /* 0x0000000000007918 */ /* 0x000fde0000000000 */
[----:B------:R-:W-:-:S04]  /*ec40*/  NOP ;  /* 0x0000000000007918 */ /* 0x000fc80000000000 */
[----:B0-2---:R1:W0:Y:S02]  /*ec50*/  @!P1 DFMA R34, R18, R20, R34 ;  /* 0x000000141222922b */ /* 0x0052240000000022 */
.L_x_467:
[----:B0----5:R0:W-:Y:S01]  /*ec60*/  STG.E.128 desc[UR6][R38.64], R32 ;  /* 0x0000002026007986 */ /* 0x0211e2000c101d06 */
[----:B------:R-:W-:-:S07]  /*ec70*/  IADD3 R3, PT, PT, R3, 0x80, RZ ;  /* 0x0000008003037810 */ /* 0x000fce0007ffe0ff */
.L_x_457:
        /* <DEDUP_REMOVED lines=350> */
.L_x_470:
        /* <DEDUP_REMOVED lines=18> */
.L_x_472:
        /* <DEDUP_REMOVED lines=112> */
.L_x_471:
        /* <DEDUP_REMOVED lines=61> */
.L_x_474:
        /* <DEDUP_REMOVED lines=51> */
.L_x_473:
[----:B0----5:R0:W-:Y:S01]  /*11180*/  STG.E.128 desc[UR6][R38.64], R32 ;  /* 0x0000002026007986 */ /* 0x0211e2000c101d06 */
[----:B------:R-:W-:-:S07]  /*11190*/  IADD3 R3, PT, PT, R3, 0x80, RZ ;  /* 0x0000008003037810 */ /* 0x000fce0007ffe0ff */
.L_x_463:
        /* <DEDUP_REMOVED lines=350> */
.L_x_476:
        /* <DEDUP_REMOVED lines=18> */
.L_x_478:
        /* <DEDUP_REMOVED lines=112> */
.L_x_477:
        /* <DEDUP_REMOVED lines=61> */
.L_x_480:
        /* <DEDUP_REMOVED lines=51> */
.L_x_479:
[----:B0----5:R0:W-:Y:S01]  /*136a0*/  STG.E.128 desc[UR6][R38.64], R32 ;  /* 0x0000002026007986 */ /* 0x0211e2000c101d06 */
[----:B------:R-:W-:-:S07]  /*136b0*/  IADD3 R3, PT, PT, R3, 0x80, RZ ;  /* 0x0000008003037810 */ /* 0x000fce0007ffe0ff */
.L_x_469:
[----:B------:R-:W-:-:S13]  /*136c0*/  ISETP.GE.AND P0, PT, R3, UR4, PT ;  /* 0x0000000403007c0c */ /* 0x000fda000bf06270 */
[----:B------:R-:W-:Y:S05]  /*136d0*/  @P0 BREAK.RELIABLE B0 ;  /* 0x0000000000000942 */ /* 0x000fea0003800100 */
        /* <DEDUP_REMOVED lines=349> */
.L_x_482:
        /* <DEDUP_REMOVED lines=18> */
.L_x_484:
        /* <DEDUP_REMOVED lines=112> */
.L_x_483:
        /* <DEDUP_REMOVED lines=61> */
.L_x_486:
        /* <DEDUP_REMOVED lines=51> */
.L_x_485:
[----:B0----5:R0:W-:Y:S01]  /*15bd0*/  STG.E.128 desc[UR6][R38.64], R32 ;  /* 0x0000002026007986 */ /* 0x0211e2000c101d06 */
[----:B------:R-:W-:-:S07]  /*15be0*/  IADD3 R3, PT, PT, R3, 0x80, RZ ;  /* 0x0000008003037810 */ /* 0x000fce0007ffe0ff */
.L_x_475:
[----:B------:R-:W-:-:S13]  /*15bf0*/  ISETP.GE.AND P0, PT, R3, UR4, PT ;  /* 0x0000000403007c0c */ /* 0x000fda000bf06270 */
[----:B------:R-:W-:Y:S05]  /*15c00*/  @P0 BREAK.RELIABLE B0 ;  /* 0x0000000000000942 */ /* 0x000fea0003800100 */
[----:B------:R-:W-:Y:S05]  /*15c10*/  @P0 BRA `(.L_x_481) ;  /* 0x0000002400440947 */ /* 0x000fea0003800000 */
[----:B------:R-:W-:Y:S05]  /*15c20*/  BSYNC.RELIABLE B0 ;  /* 0x0000000000007941 */ /* 0x000fea0003800100 */
.L_x_450:
        /* <DEDUP_REMOVED lines=348> */
.L_x_487:
        /* <DEDUP_REMOVED lines=18> */
.L_x_489:
        /* <DEDUP_REMOVED lines=112> */
.L_x_488:
        /* <DEDUP_REMOVED lines=61> */
.L_x_491:
        /* <DEDUP_REMOVED lines=51> */
.L_x_490:
[----:B0----5:R0:W-:Y:S01]  /*18110*/  STG.E.128 desc[UR6][R38.64], R32 ;  /* 0x0000002026007986 */ /* 0x0211e2000c101d06 */
[----:B------:R-:W-:-:S07]  /*18120*/  IADD3 R3, PT, PT, R3, 0x80, RZ ;  /* 0x0000008003037810 */ /* 0x000fce0007ffe0ff */
.L_x_481:
[----:B------:R-:W-:Y:S05]  /*18130*/  BSYNC.RECONVERGENT B1 ;  /* 0x0000000000017941 */ /* 0x000fea0003800200 */
.L_x_449:
[----:B------:R-:W-:Y:S05]  /*18140*/  WARPSYNC.ALL ;  /* 0x0000000000007948 */ /* 0x000fea0003800000 */
[----:B------:R-:W-:-:S13]  /*18150*/  ISETP.GE.AND P0, PT, R3, UR4, PT ;  /* 0x0000000403007c0c */ /* 0x000fda000bf06270 */
[----:B------:R-:W-:Y:S05]  /*18160*/  @P0 EXIT ;  /* 0x000000000000094d */ /* 0x000fea0003800000 */
        /* <DEDUP_REMOVED lines=15> */
[----:B------:R-:W0:Y:S01]  /*18260*/  LDCU.64 UR8, c[0x0][0x398] ;  /* 0x00007300ff0877ac */ /* 0x000e220008000a00 */
[----:B------:R-:W-:Y:S01]  /*18270*/  HFMA2 R8, -RZ, RZ, 0, 0 ;  /* 0x00000000ff087431 */ /* 0x000fe200000001ff */
[----:B------:R-:W-:Y:S01]  /*18280*/  ISETP.NE.AND P0, PT, R7, 0x2, PT ;  /* 0x000000020700780c */ /* 0x000fe20003f05270 */
[----:B------:R-:W1:Y:S01]  /*18290*/  LDCU UR4, c[0x0][0x3a0] ;  /* 0x00007400ff0477ac */ /* 0x000e620008000800 */
[----:B------:R-:W5:Y:S01]  /*182a0*/  LDCU UR5, c[0x0][0x4c4] ;  /* 0x00009880ff0577ac */ /* 0x000f620008000800 */
[----:B------:R-:W2:Y:S01]  /*182b0*/  LDCU.64 UR10, c[0x0][0x4c8] ;  /* 0x00009900ff0a77ac */ /* 0x000ea20008000a00 */
[----:B0-----:R-:W-:-:S05]  /*182c0*/  IMAD.HI.U32 R2, R9, UR9, R8 ;  /* 0x0000000909027c27 */ /* 0x001fca000f8e0008 */
[----:B-1----:R-:W-:-:S04]  /*182d0*/  SHF.R.U32.HI R3, RZ, UR4, R2 ;  /* 0x00000004ff037c19 */ /* 0x002fc80008011602 */
[----:B------:R-:W-:-:S05]  /*182e0*/  IADD3 R8, PT, PT, -R3, RZ, RZ ;  /* 0x000000ff03087210 */ /* 0x000fca0007ffe1ff */
[----:B------:R-:W-:-:S04]  /*182f0*/  IMAD R9, R8, UR8, R9 ;  /* 0x0000000808097c24 */ /* 0x000fc8000f8e0209 */
[C---:B-----5:R-:W-:Y:S02]  /*18300*/  IMAD R11, R9.reuse, UR5, R11 ;  /* 0x00000005090b7c24 */ /* 0x060fe4000f8e020b */
[C---:B--2---:R-:W-:Y:S02]  /*18310*/  IMAD R36, R9.reuse, UR10, R36 ;  /* 0x0000000a09247c24 */ /* 0x044fe4000f8e0224 */
        /* <DEDUP_REMOVED lines=301> */
[----:B------:R-:W5:Y:S01]  /*195f0*/  @P0 LDC.64 R12, c[0x0][0x4b0] ;  /* 0x00012c00ff0c0b82 */ /* 0x000f620000000a00 */
[----:B------:R-:W2:Y:S01]  /*19600*/  LDCU.64 UR10, c[0x0][0x5d0] ;  /* 0x0000ba00ff0a77ac */ /* 0x000ea20008000a00 */
[----:B0-----:R-:W-:-:S06]  /*19610*/  IMAD.HI.U32 R2, R9, UR9, R8 ;  /* 0x0000000909027c27 */ /* 0x001fcc000f8e0008 */
[----:B---3--:R-:W0:Y:S01]  /*19620*/  @P0 LDC R15, c[0x0][0x4ac] ;  /* 0x00012b00ff0f0b82 */ /* 0x008e220000000800 */
[----:B-1----:R-:W-:Y:S02]  /*19630*/  SHF.R.U32.HI R3, RZ, UR4, R2 ;  /* 0x00000004ff037c19 */ /* 0x002fe40008011602 */
[----:B------:R-:W-:Y:S02]  /*19640*/  @P0 MOV R2, RZ ;  /* 0x000000ff00020202 */ /* 0x000fe40000000f00 */
[----:B------:R-:W-:-:S03]  /*19650*/  IADD3 R7, PT, PT, -R3, RZ, RZ ;  /* 0x000000ff03077210 */ /* 0x000fc60007ffe1ff */
[----:B----4-:R-:W1:Y:S02]  /*19660*/  @P0 LDC.64 R16, c[0x0][0x5d8] ;  /* 0x00017600ff100b82 */ /* 0x010e640000000a00 */
[----:B------:R-:W-:-:S06]  /*19670*/  IMAD R9, R7, UR8, R9 ;  /* 0x0000000807097c24 */ /* 0x000fcc000f8e0209 */
[----:B------:R-:W3:Y:S01]  /*19680*/  @P0 LDC R8, c[0x0][0x5e0] ;  /* 0x00017800ff080b82 */ /* 0x000ee20000000800 */
[----:B-----5:R-:W-:-:S04]  /*19690*/  @P0 IMAD.HI.U32 R2, R3, R12, R2 ;  /* 0x0000000c03020227 */ /* 0x020fc800078e0002 */
[C---:B--2---:R-:W-:Y:S01]  /*196a0*/  IMAD R11, R9.reuse, UR5, R11 ;  /* 0x00000005090b7c24 */ /* 0x044fe2000f8e020b */
[----:B------:R-:W-:Y:S01]  /*196b0*/  @P0 SHF.R.U32.HI R2, RZ, R13, R2 ;  /* 0x0000000dff020219 */ /* 0x000fe20000011602 */
[C---:B------:R-:W-:Y:S02]  /*196c0*/  IMAD R36, R9.reuse, UR10, R36 ;  /* 0x0000000a09247c24 */ /* 0x040fe4000f8e0224 */
[----:B------:R-:W-:Y:S01]  /*196d0*/  IMAD R38, R9, UR11, R38 ;  /* 0x0000000b09267c24 */ /* 0x000fe2000f8e0226 */
[----:B------:R-:W-:-:S05]  /*196e0*/  @P0 IADD3 R2, PT, PT, -R2, RZ, RZ ;  /* 0x000000ff02020210 */ /* 0x000fca0007ffe1ff */
[----:B0-----:R-:W-:-:S04]  /*196f0*/  @P0 IMAD R3, R15, R2, R3 ;  /* 0x000000020f030224 */ /* 0x001fc800078e0203 */
[C---:B-1----:R-:W-:Y:S02]  /*19700*/  @P0 IMAD R11, R3.reuse, R16, R11 ;  /* 0x00000010030b0224 */ /* 0x042fe400078e020b */
[C---:B------:R-:W-:Y:S02]  /*19710*/  @P0 IMAD R36, R3.reuse, R17, R36 ;  /* 0x0000001103240224 */ /* 0x040fe400078e0224 */
[----:B---3--:R-:W-:-:S07]  /*19720*/  @P0 IMAD R38, R3, R8, R38 ;  /* 0x0000000803260224 */ /* 0x008fce00078e0226 */
.L_x_492:
[----:B------:R-:W0:Y:S01]  /*19730*/  LDCU.64 UR4, c[0x0][0x5e8] ;  /* 0x0000bd00ff0477ac */ /* 0x000e220008000a00 */
[----:B------:R-:W1:Y:S01]  /*19740*/  LDCU.128 UR8, c[0x0][0x5f0] ;  /* 0x0000be00ff0877ac */ /* 0x000e620008000c00 */
[----:B0-----:R-:W-:-:S04]  /*19750*/  IADD3 R10, P0, PT, R11, UR4, RZ ;  /* 0x000000040b0a7c10 */ /* 0x001fc8000ff1e0ff */
[----:B------:R-:W-:-:S05]  /*19760*/  IADD3.X R11, PT, PT, RZ, UR5, RZ, P0, !PT ;  /* 0x00000005ff0b7c10 */ /* 0x000fca00087fe4ff */
[----:B------:R0:W5:Y:S01]  /*19770*/  LDG.E.128 R32, desc[UR6][R10.64] ;  /* 0x000000060a207981 */ /* 0x000162000c1e1d00 */
        /* <DEDUP_REMOVED lines=12> */
.L_x_494:
[----:B------:R-:W3:Y:S01]  /*19840*/  LDC R9, c[0x0][0x608] ;  /* 0x00018200ff097b82 */ /* 0x000ee20000000800 */
[----:B--2-4-:R-:W-:-:S04]  /*19850*/  IMAD.WIDE R20, R8, 0x8, R38 ;  /* 0x0000000808147825 */ /* 0x014fc800078e0226 */
[----:B------:R-:W-:-:S03]  /*19860*/  IMAD.WIDE R12, R3, 0x10, R36 ;  /* 0x00000010030c7825 */ /* 0x000fc600078e0224 */
[----:B------:R-:W0:Y:S01]  /*19870*/  LDC R40, c[0x0][0x604] ;  /* 0x00018100ff287b82 */ /* 0x000e220000000800 */
[----:B---3--:R-:W-:Y:S02]  /*19880*/  IMAD.WIDE R24, R9, 0x8, R20 ;  /* 0x0000000809187825 */ /* 0x008fe400078e0214 */
[----:B------:R-:W2:Y:S04]  /*19890*/  LDG.E.64 R20, desc[UR6][R20.64] ;  /* 0x0000000614147981 */ /* 0x000ea8000c1e1b00 */
[----:B------:R-:W3:Y:S01]  /*198a0*/  LDG.E.64 R56, desc[UR6][R24.64] ;  /* 0x0000000618387981 */ /* 0x000ee2000c1e1b00 */
[----:B0-----:R-:W-:-:S03]  /*198b0*/  IMAD.WIDE R22, R40, 0x10, R12 ;  /* 0x0000001028167825 */ /* 0x001fc600078e020c */
[----:B------:R-:W2:Y:S04]  /*198c0*/  LDG.E.128 R12, desc[UR6][R12.64] ;  /* 0x000000060c0c7981 */ /* 0x000ea8000c1e1d00 */
[----:B------:R-:W3:Y:S01]  /*198d0*/  LDG.E.128 R16, desc[UR6][R22.64] ;  /* 0x0000000616107981 */ /* 0x000ee2000c1e1d00 */
[----:B------:R-:W-:-:S04]  /*198e0*/  IMAD.WIDE R54, R9, 0x8, R24 ;  /* 0x0000000809367825 */ /* 0x000fc800078e0218 */
        /* <DEDUP_REMOVED lines=8> */
[----:B------:R-:W4:Y:S02]  /*19970*/  LDG.E.64 R48, desc[UR6][R48.64] ;  /* 0x0000000630307981 */ /* 0x000f24000c1e1b00 */
[----:B------:R-:W-:Y:S02]  /*19980*/  IMAD.WIDE R44, R9, 0x8, R50 ;  /* 0x00000008092c7825 */ /* 0x000fe400078e0232 */
[----:B------:R-:W4:Y:S04]  /*19990*/  LDG.E.64 R50, desc[UR6][R50.64] ;  /* 0x0000000632327981 */ /* 0x000f28000c1e1b00 */
[----:B------:R-:W4:Y:S01]  /*199a0*/  LDG.E.64 R44, desc[UR6][R44.64] ;  /* 0x000000062c2c7981 */ /* 0x000f22000c1e1b00 */
[----:B--2--5:R-:W3:-:S15]  /*199b0*/  DFMA R42, R12, R20, R32 ;  /* 0x000000140c2a722b */ /* 0x024ede0000000020 */
[----:B------:R-:W-:-:S15]  /*199c0*/  NOP ;  /* 0x0000000000007918 */ /* 0x000fde0000000000 */
[----:B------:R-:W-:-:S15]  /*199d0*/  NOP ;  /* 0x0000000000007918 */ /* 0x000fde0000000000 */
[----:B------:R-:W-:-:S15]  /*199e0*/  NOP ;  /* 0x0000000000007918 */ /* 0x000fde0000000000 */
[----:B------:R-:W-:-:S04]  /*199f0*/  NOP ;  /* 0x0000000000007918 */ /* 0x000fc80000000000 */
[----:B---3--:R0:W-:Y:S02]  /*19a00*/  DFMA R42, R16, R56, R42 ;  /* 0x00000038102a722b */ /* 0x0081e4000000002a */
[----:B0-----:R-:W-:-:S15]  /*19a10*/  IMAD.WIDE R16, R40, 0x10, R30 ;  /* 0x0000001028107825 */ /* 0x001fde00078e021e */
[----:B------:R-:W-:-:S15]  /*19a20*/  NOP ;  /* 0x0000000000007918 */ /* 0x000fde0000000000 */
[----:B------:R-:W-:-:S15]  /*19a30*/  NOP ;  /* 0x0000000000007918 */ /* 0x000fde0000000000 */
[----:B------:R-:W-:-:S15]  /*19a40*/  NOP ;  /* 0x0000000000007918 */ /* 0x000fde0000000000 */
[----:B------:R-:W-:-:S02]  /*19a50*/  NOP ;  /* 0x0000000000007918 */ /* 0x000fc40000000000 */
[----:B------:R0:W1:Y:S02]  /*19a60*/  DFMA R14, R14, R20, R34 ;  /* 0x000000140e0e722b */ /* 0x0000640000000022 */
[----:B0-----:R-:W-:-:S04]  /*19a70*/  IMAD.WIDE R20, R40, 0x10, R16 ;  /* 0x0000001028147825 */ /* 0x001fc800078e0210 */
[C---:B------:R-:W-:Y:S02]  /*19a80*/  IMAD.WIDE R24, R40.reuse, 0x10, R20 ;  /* 0x0000001028187825 */ /* 0x040fe400078e0214 */
[----:B------:R-:W2:Y:S02]  /*19a90*/  LDG.E.128 R20, desc[UR6][R20.64] ;  /* 0x0000000614147981 */ /* 0x000ea4000c1e1d00 */
[C---:B------:R-:W-:Y:S02]  /*19aa0*/  IMAD.WIDE R28, R40.reuse, 0x10, R24 ;  /* 0x00000010281c7825 */ /* 0x040fe400078e0218 */
[----:B------:R-:W3:Y:S02]  /*19ab0*/  LDG.E.128 R24, desc[UR6][R24.64] ;  /* 0x0000000618187981 */ /* 0x000ee4000c1e1d00 */
[----:B------:R-:W-:-:S06]  /*19ac0*/  IMAD.WIDE R32, R40, 0x10, R28 ;  /* 0x0000001028207825 */ /* 0x000fcc00078e021c */
[----:B------:R-:W3:-:S15]  /*19ad0*/  LDG.E.128 R32, desc[UR6][R32.64] ;  /* 0x0000000620207981 */ /* 0x000ede000c1e1d00 */
[----:B------:R-:W-:-:S15]  /*19ae0*/  NOP ;  /* 0x0000000000007918 */ /* 0x000fde0000000000 */
[----:B------:R-:W-:-:S14]  /*19af0*/  NOP ;  /* 0x0000000000007918 */ /* 0x000fdc0000000000 */
[----:B-1----:R0:W1:Y:S02]  /*19b00*/  DFMA R56, R18, R56, R14 ;  /* 0x000000381238722b */ /* 0x002064000000000e */
[----:B0-----:R-:W4:Y:S04]  /*19b10*/  LDG.E.128 R12, desc[UR6][R30.64] ;  /* 0x000000061e0c7981 */ /* 0x001f28000c1e1d00 */
[----:B------:R-:W2:Y:S04]  /*19b20*/  LDG.E.128 R16, desc[UR6][R16.64] ;  /* 0x0000000610107981 */ /* 0x000ea8000c1e1d00 */
[----:B------:R-:W3:Y:S01]  /*19b30*/  LDG.E.128 R28, desc[UR6][R28.64] ;  /* 0x000000061c1c7981 */ /* 0x000ee2000c1e1d00 */
[----:B------:R-:W-:-:S04]  /*19b40*/  IADD3 R2, PT, PT, R2, 0x8, RZ ;  /* 0x0000000802027810 */ /* 0x000fc80007ffe0ff */
[----:B------:R-:W-:Y:S02]  /*19b50*/  ISETP.NE.AND P1, PT, R2, RZ, PT ;  /* 0x000000ff0200720c */ /* 0x000fe40003f25270 */
[----:B------:R-:W-:Y:S02]  /*19b60*/  LEA R3, R40, R3, 0x3 ;  /* 0x0000000328037211 */ /* 0x000fe400078e18ff */
[----:B------:R-:W-:-:S15]  /*19b70*/  LEA R8, R9, R8, 0x3 ;  /* 0x0000000809087211 */ /* 0x000fde00078e18ff */
[----:B------:R-:W-:-:S15]  /*19b80*/  NOP ;  /* 0x0000000000007918 */ /* 0x000fde0000000000 */
[----:B------:R-:W-:-:S15]  /*19b90*/  NOP ;  /* 0x0000000000007918 */ /* 0x000fde0000000000 */
[----:B----4-:R-:W2:-:S15]  /*19ba0*/  DFMA R12, R12, R54, R42 ;  /* 0x000000360c0c722b */ /* 0x010e9e000000002a */
        /* <DEDUP_REMOVED lines=56> */
.L_x_493:
[----:B------:R-:W-:Y:S05]  /*19f30*/  @!P0 BRA `(.L_x_495) ;  /* 0x0000000400bc8947 */ /* 0x000fea0003800000 */
[----:B------:R-:W-:Y:S02]  /*19f40*/  ISETP.GE.U32.AND P0, PT, R5, 0x4, PT ;  /* 0x000000040500780c */ /* 0x000fe40003f06070 */
[----:B------:R-:W-:-:S11]  /*19f50*/  ISETP.NE.AND P1, PT, R4, RZ, PT ;  /* 0x000000ff0400720c */ /* 0x000fd60003f25270 */
[----:B------:R-:W-:Y:S05]  /*19f60*/  @!P0 BRA `(.L_x_496) ;  /* 0x0000000000e48947 */ /* 0x000fea0003800000 */
[----:B------:R-:W0:Y:S08]  /*19f70*/  LDC R29, c[0x0][0x608] ;  /* 0x00018200ff1d7b82 */ /* 0x000e300000000800 */
[----:B---3--:R-:W1:Y:S01]  /*19f80*/  LDC R25, c[0x0][0x604] ;  /* 0x00018100ff197b82 */ /* 0x008e620000000800 */
        /* <DEDUP_REMOVED lines=55> */
.L_x_496:
[----:B------:R-:W-:Y:S05]  /*1a300*/  @!P1 BRA `(.L_x_495) ;  /* 0x0000000000c89947 */ /* 0x000fea0003800000 */
[----:B------:R-:W-:Y:S02]  /*1a310*/  ISETP.NE.AND P0, PT, R6, RZ, PT ;  /* 0x000000ff0600720c */ /* 0x000fe40003f05270 */
[----:B------:R-:W-:-:S04]  /*1a320*/  LOP3.LUT R0, R0, 0x1, RZ, 0xc0, !PT ;  /* 0x0000000100007812 */ /* 0x000fc800078ec0ff */
[----:B------:R-:W-:-:S07]  /*1a330*/  ISETP.NE.U32.AND P1, PT, R0, 0x1, PT ;  /* 0x000000010000780c */ /* 0x000fce0003f25070 */
[----:B--2-4-:R-:W2:Y:S08]  /*1a340*/  @P0 LDC R18, c[0x0][0x608] ;  /* 0x00018200ff120b82 */ /* 0x014eb00000000800 */
[----:B------:R-:W4:Y:S08]  /*1a350*/  @P0 LDC R16, c[0x0][0x604] ;  /* 0x00018100ff100b82 */ /* 0x000f300000000800 */
[----:B------:R-:W0:Y:S08]  /*1a360*/  @!P1 LDC R0, c[0x0][0x604] ;  /* 0x00018100ff009b82 */ /* 0x000e300000000800 */
[----:B------:R-:W1:Y:S01]  /*1a370*/  @!P1 LDC R4, c[0x0][0x608] ;  /* 0x00018200ff049b82 */ /* 0x000e620000000800 */
[----:B--2---:R-:W-:-:S04]  /*1a380*/  @P0 IMAD R9, R7, R18, RZ ;  /* 0x0000001207090224 */ /* 0x004fc800078e02ff */
[----:B------:R-:W-:-:S04]  /*1a390*/  @P0 IMAD.WIDE R8, R9, 0x8, R38 ;  /* 0x0000000809080825 */ /* 0x000fc800078e0226 */
[C---:B----4-:R-:W-:Y:S01]  /*1a3a0*/  @P0 IMAD R3, R7.reuse, R16, RZ ;  /* 0x0000001007030224 */ /* 0x050fe200078e02ff */
[----:B------:R-:W-:Y:S01]  /*1a3b0*/  @P0 IADD3 R7, PT, PT, R7, 0x2, RZ ;  /* 0x0000000207070810 */ /* 0x000fe20007ffe0ff */
[----:B------:R-:W-:Y:S02]  /*1a3c0*/  @P0 IMAD.WIDE R18, R18, 0x8, R8 ;  /* 0x0000000812120825 */ /* 0x000fe400078e0208 */
[----:B------:R-:W2:Y:S02]  /*1a3d0*/  @P0 LDG.E.64 R8, desc[UR6][R8.64] ;  /* 0x0000000608080981 */ /* 0x000ea4000c1e1b00 */
[----:B------:R-:W-:Y:S02]  /*1a3e0*/  @P0 IMAD.WIDE R2, R3, 0x10, R36 ;  /* 0x0000001003020825 */ /* 0x000fe400078e0224 */
[----:B------:R-:W4:Y:S02]  /*1a3f0*/  @P0 LDG.E.64 R18, desc[UR6][R18.64] ;  /* 0x0000000612120981 */ /* 0x000f24000c1e1b00 */
[----:B0-----:R-:W-:-:S02]  /*1a400*/  @!P1 IMAD R5, R7, R0, RZ ;  /* 0x0000000007059224 */ /* 0x001fc400078e02ff */
[----:B------:R-:W-:Y:S01]  /*1a410*/  @P0 IMAD.WIDE R16, R16, 0x10, R2 ;  /* 0x0000001010100825 */ /* 0x000fe200078e0202 */
[----:B-1-3--:R-:W2:Y:S03]  /*1a420*/  @P0 LDG.E.128 R12, desc[UR6][R2.64] ;  /* 0x00000006020c0981 */ /* 0x00aea6000c1e1d00 */
[----:B------:R-:W-:Y:S01]  /*1a430*/  @!P1 IMAD R7, R7, R4, RZ ;  /* 0x0000000407079224 */ /* 0x000fe200078e02ff */
[----:B------:R-:W4:Y:S01]  /*1a440*/  @P0 LDG.E.128 R20, desc[UR6][R16.64] ;  /* 0x0000000610140981 */ /* 0x000f22000c1e1d00 */
[----:B------:R-:W-:-:S04]  /*1a450*/  @!P1 IMAD.WIDE R36, R5, 0x10, R36 ;  /* 0x0000001005249825 */ /* 0x000fc800078e0224 */
[----:B------:R-:W-:Y:S02]  /*1a460*/  @!P1 IMAD.WIDE R38, R7, 0x8, R38 ;  /* 0x0000000807269825 */ /* 0x000fe400078e0226 */
[----:B------:R-:W3:Y:S04]  /*1a470*/  @!P1 LDG.E.128 R4, desc[UR6][R36.64] ;  /* 0x0000000624049981 */ /* 0x000ee8000c1e1d00 */
[----:B------:R-:W3:Y:S01]  /*1a480*/  @!P1 LDG.E.64 R38, desc[UR6][R38.64] ;  /* 0x0000000626269981 */ /* 0x000ee2000c1e1b00 */
[----:B--2--5:R-:W4:-:S15]  /*1a490*/  @P0 DFMA R12, R12, R8, R32 ;  /* 0x000000080c0c022b */ /* 0x024f1e0000000020 */
        /* <DEDUP_REMOVED lines=9> */
[----:B----4-:R-:W3:-:S15]  /*1a530*/  @P0 DFMA R32, R20, R18, R12 ;  /* 0x000000121420022b */ /* 0x010ede000000000c */
        /* <DEDUP_REMOVED lines=9> */
[----:B---3--:R1:W2:-:S15]  /*1a5d0*/  @!P1 DFMA R32, R4, R38, R32 ;  /* 0x000000260420922b */ /* 0x00829e0000000020 */
[----:B------:R-:W-:-:S15]  /*1a5e0*/  NOP ;  /* 0x0000000000007918 */ /* 0x000fde0000000000 */
[----:B------:R-:W-:-:S15]  /*1a5f0*/  NOP ;  /* 0x0000000000007918 */ /* 0x000fde0000000000 */
[----:B------:R-:W-:-:S15]  /*1a600*/  NOP ;  /* 0x0000000000007918 */ /* 0x000fde0000000000 */
[----:B------:R-:W-:-:S04]  /*1a610*/  NOP ;  /* 0x0000000000007918 */ /* 0x000fc80000000000 */
[----:B0-2---:R1:W0:Y:S02]  /*1a620*/  @!P1 DFMA R34, R6, R38, R34 ;  /* 0x000000260622922b */ /* 0x0052240000000022 */
.L_x_495:
[----:B0----5:R-:W-:Y:S01]  /*1a630*/  STG.E.128 desc[UR6][R10.64], R32 ;  /* 0x000000200a007986 */ /* 0x021fe2000c101d06 */
[----:B------:R-:W-:Y:S05]  /*1a640*/  EXIT ;  /* 0x000000000000794d */ /* 0x000fea0003800000 */
.L_x_497:
        /* <DEDUP_REMOVED lines=11> */
.L_x_1244:


//--------------------- .text._ZN2at6native69_GLOBAL__N__64f4e359_31_FunctionOfAMatrixUtilsKernel_cu_9e10b42f_318216_elemwise_kernelILi128ELi8EZNS1_43_compute_linear_combination_internal_kernelIfEEvRNS_14TensorIteratorEiiiEUliE_EEviT1_ --------------------------
	.section	.text._ZN2at6native69_GLOBAL__N__64f4e359_31_FunctionOfAMatrixUtilsKernel_cu_9e10b42f_318216_elemwise_kernelILi128ELi8EZNS1_43_compute_linear_combination_internal_kernelIfEEvRNS_14TensorIteratorEiiiEUliE_EEviT1_,"ax",@progbits
	.align	128
.text._ZN2at6native69_GLOBAL__N__64f4e359_31_FunctionOfAMatrixUtilsKernel_cu_9e10b42f_318216_elemwise_kernelILi128ELi8EZNS1_43_compute_linear_combination_internal_kernelIfEEvRNS_14TensorIteratorEiiiEUliE_EEviT1_:
        .type           _ZN2at6native69_GLOBAL__N__64f4e359_31_FunctionOfAMatrixUtilsKernel_cu_9e10b42f_318216_elemwise_kernelILi128ELi8EZNS1_43_compute_linear_combination_internal_kernelIfEEvRNS_14TensorIteratorEiiiEUliE_EEviT1_,@function
        .size           _ZN2at6native69_GLOBAL__N__64f4e359_31_FunctionOfAMatrixUtilsKernel_cu_9e10b42f_318216_elemwise_kernelILi128ELi8EZNS1_43_compute_linear_combination_internal_kernelIfEEvRNS_14TensorIteratorEiiiEUliE_EEviT1_,(.L_x_1245 - _ZN2at6native69_GLOBAL__N__64f4e359_31_FunctionOfAMatrixUtilsKernel_cu_9e10b42f_318216_elemwise_kernelILi128ELi8EZNS1_43_compute_linear_combination_internal_kernelIfEEvRNS_14TensorIteratorEiiiEUliE_EEviT1_)
        .other          _ZN2at6native69_GLOBAL__N__64f4e359_31_FunctionOfAMatrixUtilsKernel_cu_9e10b42f_318216_elemwise_kernelILi128ELi8EZNS1_43_compute_linear_combination_internal_kernelIfEEvRNS_14TensorIteratorEiiiEUliE_EEviT1_,@"STO_CUDA_ENTRY STV_DEFAULT"
_ZN2at6native69_GLOBAL__N__64f4e359_31_FunctionOfAMatrixUtilsKernel_cu_9e10b42f_318216_elemwise_kernelILi128ELi8EZNS1_43_compute_linear_combination_internal_kernelIfEEvRNS_14TensorIteratorEiiiEUliE_EEviT1_:
        /* <DEDUP_REMOVED lines=20> */
[----:B0-----:R0:W5:Y:S01]  /*0140*/  LDG.E R37, desc[UR6][R4.64] ;  /* 0x0000000604257981 */ /* 0x001162000c1e1900 */
[----:B------:R-:W-:Y:S01]  /*0150*/  ISETP.GE.U32.AND P0, PT, R0, 0x10, PT ;  /* 0x000000100000780c */ /* 0x000fe20003f06070 */
[----:B------:R-:W-:Y:S01]  /*0160*/  HFMA2 R33, -RZ, RZ, 0, 0 ;  /* 0x00000000ff217431 */ /* 0x000fe200000001ff */
[----:B------:R-:W-:-:S11]  /*0170*/  ISETP.NE.AND P1, PT, R2, RZ, PT ;  /* 0x000000ff0200720c */ /* 0x000fd60003f25270 */
[----:B0-----:R-:W-:Y:S05]  /*0180*/  @!P0 BRA `(.L_x_502) ;  /* 0x0000000400708947 */ /* 0x001fea0003800000 */
[----:B------:R-:W-:Y:S02]  /*0190*/  LOP3.LUT R33, R0, 0x7ffffff0, RZ, 0xc0, !PT ;  /* 0x7ffffff000217812 */ /* 0x000fe400078ec0ff */
[----:B------:R-:W-:Y:S02]  /*01a0*/  CS2R R34, SRZ ;  /* 0x0000000000227805 */ /* 0x000fe4000001ff00 */
[----:B------:R-:W-:-:S07]  /*01b0*/  IADD3 R51, PT, PT, -R33, RZ, RZ ;  /* 0x000000ff21337210 */ /* 0x000fce0007ffe1ff */
.L_x_503:
[----:B------:R-:W0:Y:S08]  /*01c0*/  LDC.64 R6, c[0x0][0x5f0] ;  /* 0x00017c00ff067b82 */ /* 0x000e300000000a00 */
[----:B------:R-:W1:Y:S08]  /*01d0*/  LDC.64 R8, c[0x0][0x5f8] ;  /* 0x00017e00ff087b82 */ /* 0x000e700000000a00 */
[----:B------:R-:W2:Y:S08]  /*01e0*/  LDC R41, c[0x0][0x604] ;  /* 0x00018100ff297b82 */ /* 0x000eb00000000800 */
[----:B------:R-:W3:Y:S01]  /*01f0*/  LDC R39, c[0x0][0x608] ;  /* 0x00018200ff277b82 */ /* 0x000ee20000000800 */
[----:B0-----:R-:W-:-:S05]  /*0200*/  IMAD.WIDE R6, R35, 0x4, R6 ;  /* 0x0000000423067825 */ /* 0x001fca00078e0206 */
[----:B------:R0:W4:Y:S01]  /*0210*/  LDG.E R38, desc[UR6][R6.64] ;  /* 0x0000000606267981 */ /* 0x000122000c1e1900 */
[----:B-1----:R-:W-:-:S05]  /*0220*/  IMAD.WIDE R8, R34, 0x4, R8 ;  /* 0x0000000422087825 */ /* 0x002fca00078e0208 */
[----:B------:R1:W4:Y:S01]  /*0230*/  LDG.E R36, desc[UR6][R8.64] ;  /* 0x0000000608247981 */ /* 0x000322000c1e1900 */
[----:B--2---:R-:W-:-:S05]  /*0240*/  IMAD.WIDE R10, R41, 0x4, R6 ;  /* 0x00000004290a7825 */ /* 0x004fca00078e0206 */
[----:B------:R2:W4:Y:S01]  /*0250*/  LDG.E R48, desc[UR6][R10.64] ;  /* 0x000000060a307981 */ /* 0x000522000c1e1900 */
[----:B------:R-:W-:-:S04]  /*0260*/  IMAD.WIDE R58, R41, 0x4, R10 ;  /* 0x00000004293a7825 */ /* 0x000fc800078e020a */
[----:B---3--:R-:W-:Y:S01]  /*0270*/  IMAD.WIDE R56, R39, 0x4, R8 ;  /* 0x0000000427387825 */ /* 0x008fe200078e0208 */
[----:B------:R-:W3:Y:S03]  /*0280*/  LDG.E R46, desc[UR6][R58.64] ;  /* 0x000000063a2e7981 */ /* 0x000ee6000c1e1900 */
[----:B------:R-:W-:Y:S01]  /*0290*/  IMAD.WIDE R14, R41, 0x4, R58 ;  /* 0x00000004290e7825 */ /* 0x000fe200078e023a */
        /* <DEDUP_REMOVED lines=8> */
[----:B------:R2:W3:Y:S03]  /*0320*/  LDG.E R45, desc[UR6][R12.64] ;  /* 0x000000060c2d7981 */ /* 0x0004e6000c1e1900 */
[----:B------:R-:W-:Y:S01]  /*0330*/  IMAD.WIDE R30, R39, 0x4, R12 ;  /* 0x00000004271e7825 */ /* 0x000fe200078e020c */
[----:B------:R-:W3:Y:S03]  /*0340*/  LDG.E R40, desc[UR6][R22.64] ;  /* 0x0000000616287981 */ /* 0x000ee6000c1e1900 */
[----:B------:R-:W-:Y:S01]  /*0350*/  IMAD.WIDE R24, R41, 0x4, R22 ;  /* 0x0000000429187825 */ /* 0x000fe200078e0216 */
[----:B------:R2:W3:Y:S03]  /*0360*/  LDG.E R43, desc[UR6][R30.64] ;  /* 0x000000061e2b7981 */ /* 0x0004e6000c1e1900 */
[C---:B------:R-:W-:Y:S01]  /*0370*/  IMAD.WIDE R28, R39.reuse, 0x4, R30 ;  /* 0x00000004271c7825 */ /* 0x040fe200078e021e */
[----:B------:R2:W3:Y:S03]  /*0380*/  LDG.E R50, desc[UR6][R24.64] ;  /* 0x0000000618327981 */ /* 0x0004e6000c1e1900 */
[----:B------:R-:W-:-:S02]  /*0390*/  IMAD.WIDE R26, R39, 0x4, R28 ;  /* 0x00000004271a7825 */ /* 0x000fc400078e021c */
[----:B------:R-:W3:Y:S02]  /*03a0*/  LDG.E R29, desc[UR6][R28.64] ;  /* 0x000000061c1d7981 */ /* 0x000ee4000c1e1900 */
[----:B------:R-:W-:Y:S02]  /*03b0*/  IMAD.WIDE R18, R41, 0x4, R24 ;  /* 0x0000000429127825 */ /* 0x000fe400078e0218 */
[----:B------:R2:W3:Y:S02]  /*03c0*/  LDG.E R53, desc[UR6][R26.64] ;  /* 0x000000061a357981 */ /* 0x0004e4000c1e1900 */
[----:B------:R-:W-:Y:S02]  /*03d0*/  IMAD.WIDE R16, R39, 0x4, R26 ;  /* 0x0000000427107825 */ /* 0x000fe400078e021a */
[----:B------:R-:W3:Y:S02]  /*03e0*/  LDG.E R52, desc[UR6][R18.64] ;  /* 0x0000000612347981 */ /* 0x000ee4000c1e1900 */
[----:B------:R-:W-:-:S02]  /*03f0*/  IMAD.WIDE R20, R41, 0x4, R18 ;  /* 0x0000000429147825 */ /* 0x000fc400078e0212 */
[----:B------:R2:W3:Y:S02]  /*0400*/  LDG.E R55, desc[UR6][R16.64] ;  /* 0x0000000610377981 */ /* 0x0004e4000c1e1900 */
[----:B0-----:R-:W-:-:S04]  /*0410*/  IMAD.WIDE R6, R39, 0x4, R16 ;  /* 0x0000000427067825 */ /* 0x001fc800078e0210 */
[----:B-1----:R-:W-:Y:S01]  /*0420*/  IMAD.WIDE R8, R41, 0x4, R20 ;  /* 0x0000000429087825 */ /* 0x002fe200078e0214 */
[----:B------:R0:W3:Y:S03]  /*0430*/  LDG.E R57, desc[UR6][R6.64] ;  /* 0x0000000606397981 */ /* 0x0000e6000c1e1900 */
[----:B--2---:R-:W-:Y:S01]  /*0440*/  IMAD.WIDE R10, R39, 0x4, R6 ;  /* 0x00000004270a7825 */ /* 0x004fe200078e0206 */
[----:B------:R-:W2:Y:S03]  /*0450*/  LDG.E R20, desc[UR6][R20.64] ;  /* 0x0000000614147981 */ /* 0x000ea6000c1e1900 */
[----:B------:R-:W-:Y:S01]  /*0460*/  IMAD.WIDE R12, R41, 0x4, R8 ;  /* 0x00000004290c7825 */ /* 0x000fe200078e0208 */
[----:B------:R1:W2:Y:S03]  /*0470*/  LDG.E R28, desc[UR6][R8.64] ;  /* 0x00000006081c7981 */ /* 0x0002a6000c1e1900 */
[----:B------:R-:W-:Y:S01]  /*0480*/  IMAD.WIDE R14, R39, 0x4, R10 ;  /* 0x00000004270e7825 */ /* 0x000fe200078e020a */
[----:B------:R1:W2:Y:S03]  /*0490*/  LDG.E R59, desc[UR6][R10.64] ;  /* 0x000000060a3b7981 */ /* 0x0002a6000c1e1900 */
[----:B------:R-:W-:Y:S01]  /*04a0*/  IMAD.WIDE R30, R41, 0x4, R12 ;  /* 0x00000004291e7825 */ /* 0x000fe200078e020c */
[----:B------:R1:W2:Y:S03]  /*04b0*/  LDG.E R54, desc[UR6][R12.64] ;  /* 0x000000060c367981 */ /* 0x0002a6000c1e1900 */
[----:B------:R-:W-:-:S02]  /*04c0*/  IMAD.WIDE R22, R39, 0x4, R14 ;  /* 0x0000000427167825 */ /* 0x000fc400078e020e */
[----:B------:R-:W2:Y:S02]  /*04d0*/  LDG.E R15, desc[UR6][R14.64] ;  /* 0x000000060e0f7981 */ /* 0x000ea4000c1e1900 */
[----:B------:R-:W-:Y:S02]  /*04e0*/  IMAD.WIDE R24, R41, 0x4, R30 ;  /* 0x0000000429187825 */ /* 0x000fe400078e021e */
[----:B------:R-:W2:Y:S02]  /*04f0*/  LDG.E R30, desc[UR6][R30.64] ;  /* 0x000000061e1e7981 */ /* 0x000ea4000c1e1900 */
[----:B------:R-:W-:Y:S02]  /*0500*/  IMAD.WIDE R26, R39, 0x4, R22 ;  /* 0x00000004271a7825 */ /* 0x000fe400078e0216 */
[----:B------:R-:W2:Y:S02]  /*0510*/  LDG.E R23, desc[UR6][R22.64] ;  /* 0x0000000616177981 */ /* 0x000ea4000c1e1900 */
[----:B------:R-:W-:-:S02]  /*0520*/  IMAD.WIDE R16, R41, 0x4, R24 ;  /* 0x0000000429107825 */ /* 0x000fc400078e0218 */
[----:B------:R-:W2:Y:S02]  /*0530*/  LDG.E R24, desc[UR6][R24.64] ;  /* 0x0000000618187981 */ /* 0x000ea4000c1e1900 */
[----:B------:R-:W-:Y:S02]  /*0540*/  IMAD.WIDE R18, R39, 0x4, R26 ;  /* 0x0000000427127825 */ /* 0x000fe400078e021a */
[----:B------:R-:W2:Y:S02]  /*0550*/  LDG.E R27, desc[UR6][R26.64] ;  /* 0x000000061a1b7981 */ /* 0x000ea4000c1e1900 */
[----:B0-----:R-:W-:Y:S02]  /*0560*/  IMAD.WIDE R6, R41, 0x4, R16 ;  /* 0x0000000429067825 */ /* 0x001fe400078e0210 */
[----:B------:R-:W2:Y:S02]  /*0570*/  LDG.E R16, desc[UR6][R16.64] ;  /* 0x0000000610107981 */ /* 0x000ea4000c1e1900 */
[----:B-1----:R-:W-:-:S02]  /*0580*/  IMAD.WIDE R8, R39, 0x4, R18 ;  /* 0x0000000427087825 */ /* 0x002fc400078e0212 */
[----:B------:R-:W2:Y:S02]  /*0590*/  LDG.E R19, desc[UR6][R18.64] ;  /* 0x0000000612137981 */ /* 0x000ea4000c1e1900 */
[----:B------:R-:W-:Y:S02]  /*05a0*/  IMAD.WIDE R10, R41, 0x4, R6 ;  /* 0x00000004290a7825 */ /* 0x000fe400078e0206 */
[----:B------:R-:W2:Y:S02]  /*05b0*/  LDG.E R14, desc[UR6][R6.64] ;  /* 0x00000006060e7981 */ /* 0x000ea4000c1e1900 */
[----:B------:R-:W-:Y:S02]  /*05c0*/  IMAD.WIDE R12, R39, 0x4, R8 ;  /* 0x00000004270c7825 */ /* 0x000fe400078e0208 */
[----:B------:R-:W2:Y:S04]  /*05d0*/  LDG.E R9, desc[UR6][R8.64] ;  /* 0x0000000608097981 */ /* 0x000ea8000c1e1900 */
[----:B------:R-:W2:Y:S04]  /*05e0*/  LDG.E R10, desc[UR6][R10.64] ;  /* 0x000000060a0a7981 */ /* 0x000ea8000c1e1900 */
[----:B------:R-:W2:Y:S01]  /*05f0*/  LDG.E R12, desc[UR6][R12.64] ;  /* 0x000000060c0c7981 */ /* 0x000ea2000c1e1900 */
[----:B------:R-:W-:-:S04]  /*0600*/  IADD3 R51, PT, PT, R51, 0x10, RZ ;  /* 0x0000001033337810 */ /* 0x000fc80007ffe0ff */
[----:B------:R-:W-:Y:S02]  /*0610*/  ISETP.NE.AND P0, PT, R51, RZ, PT ;  /* 0x000000ff3300720c */ /* 0x000fe40003f05270 */
[----:B------:R-:W-:Y:S02]  /*0620*/  LEA R35, R41, R35, 0x4 ;  /* 0x0000002329237211 */ /* 0x000fe400078e20ff */
[----:B------:R-:W-:Y:S01]  /*0630*/  LEA R34, R39, R34, 0x4 ;  /* 0x0000002227227211 */ /* 0x000fe200078e20ff */
[----:B----45:R-:W-:-:S04]  /*0640*/  FFMA.FTZ R37, R38, R36, R37 ;  /* 0x0000002426257223 */ /* 0x030fc80000010025 */
[----:B---3--:R-:W-:-:S04]  /*0650*/  FFMA.FTZ R37, R48, R49, R37 ;  /* 0x0000003130257223 */ /* 0x008fc80000010025 */
[----:B------:R-:W-:-:S04]  /*0660*/  FFMA.FTZ R37, R46, R47, R37 ;  /* 0x0000002f2e257223 */ /* 0x000fc80000010025 */
[----:B------:R-:W-:-:S04]  /*0670*/  FFMA.FTZ R37, R44, R45, R37 ;  /* 0x0000002d2c257223 */ /* 0x000fc80000010025 */
[----:B------:R-:W-:-:S04]  /*0680*/  FFMA.FTZ R37, R42, R43, R37 ;  /* 0x0000002b2a257223 */ /* 0x000fc80000010025 */
[----:B------:R-:W-:-:S04]  /*0690*/  FFMA.FTZ R29, R40, R29, R37 ;  /* 0x0000001d281d7223 */ /* 0x000fc80000010025 */
[----:B------:R-:W-:-:S04]  /*06a0*/  FFMA.FTZ R29, R50, R53, R29 ;  /* 0x00000035321d7223 */ /* 0x000fc8000001001d */
[----:B------:R-:W-:-:S04]  /*06b0*/  FFMA.FTZ R29, R52, R55, R29 ;  /* 0x00000037341d7223 */ /* 0x000fc8000001001d */
[----:B--2---:R-:W-:-:S04]  /*06c0*/  FFMA.FTZ R29, R20, R57, R29 ;  /* 0x00000039141d7223 */ /* 0x004fc8000001001d */
[----:B------:R-:W-:-:S04]  /*06d0*/  FFMA.FTZ R29, R28, R59, R29 ;  /* 0x0000003b1c1d7223 */ /* 0x000fc8000001001d */
[----:B------:R-:W-:-:S04]  /*06e0*/  FFMA.FTZ R15, R54, R15, R29 ;  /* 0x0000000f360f7223 */ /* 0x000fc8000001001d */
[----:B------:R-:W-:-:S04]  /*06f0*/  FFMA.FTZ R15, R30, R23, R15 ;  /* 0x000000171e0f7223 */ /* 0x000fc8000001000f */
[----:B------:R-:W-:-:S04]  /*0700*/  FFMA.FTZ R15, R24, R27, R15 ;  /* 0x0000001b180f7223 */ /* 0x000fc8000001000f */
[----:B------:R-:W-:-:S04]  /*0710*/  FFMA.FTZ R15, R16, R19, R15 ;  /* 0x00000013100f7223 */ /* 0x000fc8000001000f */
[----:B------:R-:W-:-:S04]  /*0720*/  FFMA.FTZ R9, R14, R9, R15 ;  /* 0x000000090e097223 */ /* 0x000fc8000001000f */
[----:B------:R-:W-:Y:S01]  /*0730*/  FFMA.FTZ R37, R10, R12, R9 ;  /* 0x0000000c0a257223 */ /* 0x000fe20000010009 */
[----:B------:R-:W-:Y:S06]  /*0740*/  @P0 BRA `(.L_x_503) ;  /* 0xfffffff8009c0947 */ /* 0x000fec000383ffff */
.L_x_502:
        /* <DEDUP_REMOVED lines=11> */
[----:B------:R0:W2:Y:S01]  /*0800*/  LDG.E R28, desc[UR6][R6.64] ;  /* 0x00000006061c7981 */ /* 0x0000a2000c1e1900 */
[----:B------:R-:W-:-:S04]  /*0810*/  IMAD.WIDE R10, R39, 0x4, R6 ;  /* 0x00000004270a7825 */ /* 0x000fc800078e0206 */
[----:B---3--:R-:W-:Y:S01]  /*0820*/  IMAD.WIDE R8, R13, 0x4, R8 ;  /* 0x000000040d087825 */ /* 0x008fe200078e0208 */
[----:B------:R-:W3:Y:S03]  /*0830*/  LDG.E R31, desc[UR6][R10.64] ;  /* 0x000000060a1f7981 */ /* 0x000ee6000c1e1900 */
[----:B------:R-:W-:Y:S01]  /*0840*/  IMAD.WIDE R14, R39, 0x4, R10 ;  /* 0x00000004270e7825 */ /* 0x000fe200078e020a */
[----:B------:R1:W2:Y:S03]  /*0850*/  LDG.E R29, desc[UR6][R8.64] ;  /* 0x00000006081d7981 */ /* 0x0002a6000c1e1900 */
[----:B------:R-:W-:Y:S01]  /*0860*/  IMAD.WIDE R12, R41, 0x4, R8 ;  /* 0x00000004290c7825 */ /* 0x000fe200078e0208 */
[----:B------:R-:W4:Y:S03]  /*0870*/  LDG.E R35, desc[UR6][R14.64] ;  /* 0x000000060e237981 */ /* 0x000f26000c1e1900 */
[----:B------:R-:W-:Y:S01]  /*0880*/  IMAD.WIDE R18, R39, 0x4, R14 ;  /* 0x0000000427127825 */ /* 0x000fe200078e020e */
[----:B------:R1:W3:Y:S03]  /*0890*/  LDG.E R30, desc[UR6][R12.64] ;  /* 0x000000060c1e7981 */ /* 0x0002e6000c1e1900 */
[----:B------:R-:W-:-:S04]  /*08a0*/  IMAD.WIDE R16, R41, 0x4, R12 ;  /* 0x0000000429107825 */ /* 0x000fc800078e020c */
[----:B------:R-:W-:Y:S02]  /*08b0*/  IMAD.WIDE R20, R41, 0x4, R16 ;  /* 0x0000000429147825 */ /* 0x000fe400078e0210 */
[----:B------:R-:W4:Y:S02]  /*08c0*/  LDG.E R16, desc[UR6][R16.64] ;  /* 0x0000000610107981 */ /* 0x000f24000c1e1900 */
[----:B------:R-:W-:Y:S02]  /*08d0*/  IMAD.WIDE R22, R39, 0x4, R18 ;  /* 0x0000000427167825 */ /* 0x000fe400078e0212 */
[----:B------:R-:W4:Y:S02]  /*08e0*/  LDG.E R19, desc[UR6][R18.64] ;  /* 0x0000000612137981 */ /* 0x000f24000c1e1900 */
[----:B------:R-:W-:Y:S02]  /*08f0*/  IMAD.WIDE R24, R41, 0x4, R20 ;  /* 0x0000000429187825 */ /* 0x000fe400078e0214 */
[----:B------:R-:W4:Y:S02]  /*0900*/  LDG.E R20, desc[UR6][R20.64] ;  /* 0x0000000614147981 */ /* 0x000f24000c1e1900 */
[----:B0-----:R-:W-:-:S02]  /*0910*/  IMAD.WIDE R6, R39, 0x4, R22 ;  /* 0x0000000427067825 */ /* 0x001fc400078e0216 */
[----:B------:R-:W4:Y:S02]  /*0920*/  LDG.E R23, desc[UR6][R22.64] ;  /* 0x0000000616177981 */ /* 0x000f24000c1e1900 */
[----:B------:R-:W-:Y:S02]  /*0930*/  IMAD.WIDE R26, R41, 0x4, R24 ;  /* 0x00000004291a7825 */ /* 0x000fe400078e0218 */
[----:B------:R-:W4:Y:S02]  /*0940*/  LDG.E R24, desc[UR6][R24.64] ;  /* 0x0000000618187981 */ /* 0x000f24000c1e1900 */
[----:B-1----:R-:W-:Y:S02]  /*0950*/  IMAD.WIDE R8, R39, 0x4, R6 ;  /* 0x0000000427087825 */ /* 0x002fe400078e0206 */
[----:B------:R-:W4:Y:S02]  /*0960*/  LDG.E R7, desc[UR6][R6.64] ;  /* 0x0000000606077981 */ /* 0x000f24000c1e1900 */
[----:B------:R-:W-:-:S02]  /*0970*/  IMAD.WIDE R10, R41, 0x4, R26 ;  /* 0x00000004290a7825 */ /* 0x000fc400078e021a */
[----:B------:R-:W4:Y:S02]  /*0980*/  LDG.E R26, desc[UR6][R26.64] ;  /* 0x000000061a1a7981 */ /* 0x000f24000c1e1900 */
[----:B------:R-:W-:Y:S02]  /*0990*/  IMAD.WIDE R12, R39, 0x4, R8 ;  /* 0x00000004270c7825 */ /* 0x000fe400078e0208 */
[----:B------:R-:W4:Y:S02]  /*09a0*/  LDG.E R34, desc[UR6][R8.64] ;  /* 0x0000000608227981 */ /* 0x000f24000c1e1900 */
[----:B------:R-:W-:Y:S02]  /*09b0*/  IMAD.WIDE R14, R41, 0x4, R10 ;  /* 0x00000004290e7825 */ /* 0x000fe400078e020a */
[----:B------:R-:W4:Y:S04]  /*09c0*/  LDG.E R10, desc[UR6][R10.64] ;  /* 0x000000060a0a7981 */ /* 0x000f28000c1e1900 */
[----:B------:R-:W4:Y:S04]  /*09d0*/  LDG.E R12, desc[UR6][R12.64] ;  /* 0x000000060c0c7981 */ /* 0x000f28000c1e1900 */
[----:B------:R-:W4:Y:S01]  /*09e0*/  LDG.E R14, desc[UR6][R14.64] ;  /* 0x000000060e0e7981 */ /* 0x000f22000c1e1900 */
[----:B------:R-:W-:Y:S01]  /*09f0*/  IADD3 R33, PT, PT, R33, 0x8, RZ ;  /* 0x0000000821217810 */ /* 0x000fe20007ffe0ff */
[----:B--2--5:R-:W-:-:S04]  /*0a00*/  FFMA.FTZ R28, R28, R29, R37 ;  /* 0x0000001d1c1c7223 */ /* 0x024fc80000010025 */
[----:B---3--:R-:W-:-:S04]  /*0a10*/  FFMA.FTZ R28, R31, R30, R28 ;  /* 0x0000001e1f1c7223 */ /* 0x008fc8000001001c */
[----:B----4-:R-:W-:-:S04]  /*0a20*/  FFMA.FTZ R16, R35, R16, R28 ;  /* 0x0000001023107223 */ /* 0x010fc8000001001c */
[----:B------:R-:W-:-:S04]  /*0a30*/  FFMA.FTZ R16, R19, R20, R16 ;  /* 0x0000001413107223 */ /* 0x000fc80000010010 */
[----:B------:R-:W-:-:S04]  /*0a40*/  FFMA.FTZ R16, R23, R24, R16 ;  /* 0x0000001817107223 */ /* 0x000fc80000010010 */
[----:B------:R-:W-:-:S04]  /*0a50*/  FFMA.FTZ R7, R7, R26, R16 ;  /* 0x0000001a07077223 */ /* 0x000fc80000010010 */
[----:B------:R-:W-:-:S04]  /*0a60*/  FFMA.FTZ R7, R34, R10, R7 ;  /* 0x0000000a22077223 */ /* 0x000fc80000010007 */
[----:B------:R-:W-:-:S07]  /*0a70*/  FFMA.FTZ R37, R12, R14, R7 ;  /* 0x0000000e0c257223 */ /* 0x000fce0000010007 */
.L_x_505:
        /* <DEDUP_REMOVED lines=16> */
[----:B------:R-:W2:Y:S02]  /*0b80*/  LDG.E R8, desc[UR6][R8.64] ;  /* 0x0000000608087981 */ /* 0x000ea4000c1e1900 */
[----:B------:R-:W-:Y:S02]  /*0b90*/  IMAD.WIDE R14, R19, 0x4, R10 ;  /* 0x00000004130e7825 */ /* 0x000fe400078e020a */
[----:B------:R-:W3:Y:S02]  /*0ba0*/  LDG.E R11, desc[UR6][R10.64] ;  /* 0x000000060a0b7981 */ /* 0x000ee4000c1e1900 */
[----:B------:R-:W-:Y:S02]  /*0bb0*/  IMAD.WIDE R16, R21, 0x4, R12 ;  /* 0x0000000415107825 */ /* 0x000fe400078e020c */
[----:B------:R-:W3:Y:S02]  /*0bc0*/  LDG.E R12, desc[UR6][R12.64] ;  /* 0x000000060c0c7981 */ /* 0x000ee4000c1e1900 */
[----:B------:R-:W-:-:S02]  /*0bd0*/  IMAD.WIDE R18, R19, 0x4, R14 ;  /* 0x0000000413127825 */ /* 0x000fc400078e020e */
        /* <DEDUP_REMOVED lines=9> */
[----:B------:R-:W-:-:S07]  /*0c70*/  FFMA.FTZ R37, R19, R20, R6 ;  /* 0x0000001413257223 */ /* 0x000fce0000010006 */
.L_x_506:
        /* <DEDUP_REMOVED lines=8> */
[----:B------:R-:W2:Y:S01]  /*0d00*/  LDG.E R10, desc[UR6][R6.64] ;  /* 0x00000006060a7981 */ /* 0x000ea2000c1e1900 */
[----:B---3--:R-:W-:-:S05]  /*0d10*/  IMAD.WIDE R8, R33, 0x4, R8 ;  /* 0x0000000421087825 */ /* 0x008fca00078e0208 */
[----:B------:R-:W2:Y:S01]  /*0d20*/  LDG.E R11, desc[UR6][R8.64] ;  /* 0x00000006080b7981 */ /* 0x000ea2000c1e1900 */
[----:B------:R-:W-:Y:S01]  /*0d30*/  ISETP.NE.AND P0, PT, R22, 0x1, PT ;  /* 0x000000011600780c */ /* 0x000fe20003f05270 */
[----:B--2--5:R-:W-:-:S12]  /*0d40*/  FFMA.FTZ R37, R10, R11, R37 ;  /* 0x0000000b0a257223 */ /* 0x024fd80000010025 */
[----:B------:R-:W-:Y:S05]  /*0d50*/  @!P0 BRA `(.L_x_504) ;  /* 0x00000000002c8947 */ /* 0x000fea0003800000 */
[----:B------:R-:W-:Y:S01]  /*0d60*/  ISETP.NE.AND P0, PT, R22, 0x2, PT ;  /* 0x000000021600780c */ /* 0x000fe20003f05270 */
[----:B------:R-:W-:-:S04]  /*0d70*/  IMAD.WIDE R10, R15, 0x4, R6 ;  /* 0x000000040f0a7825 */ /* 0x000fc800078e0206 */
[----:B------:R-:W-:Y:S01]  /*0d80*/  IMAD.WIDE R12, R17, 0x4, R8 ;  /* 0x00000004110c7825 */ /* 0x000fe200078e0208 */
[----:B------:R-:W2:Y:S07]  /*0d90*/  LDG.E R14, desc[UR6][R10.64] ;  /* 0x000000060a0e7981 */ /* 0x000eae000c1e1900 */
[----:B------:R-:W-:-:S04]  /*0da0*/  @P0 IMAD.WIDE R6, R15, 0x4, R10 ;  /* 0x000000040f060825 */ /* 0x000fc800078e020a */
[----:B------:R-:W-:Y:S02]  /*0db0*/  @P0 IMAD.WIDE R8, R17, 0x4, R12 ;  /* 0x0000000411080825 */ /* 0x000fe400078e020c */
[----:B------:R-:W2:Y:S04]  /*0dc0*/  LDG.E R12, desc[UR6][R12.64] ;  /* 0x000000060c0c7981 */ /* 0x000ea8000c1e1900 */
[----:B------:R-:W3:Y:S04]  /*0dd0*/  @P0 LDG.E R6, desc[UR6][R6.64] ;  /* 0x0000000606060981 */ /* 0x000ee8000c1e1900 */
[----:B------:R-:W3:Y:S01]  /*0de0*/  @P0 LDG.E R8, desc[UR6][R8.64] ;  /* 0x0000000608080981 */ /* 0x000ee2000c1e1900 */
[----:B--2---:R-:W-:-:S04]  /*0df0*/  FFMA.FTZ R37, R14, R12, R37 ;  /* 0x0000000c0e257223 */ /* 0x004fc80000010025 */
[----:B---3--:R-:W-:-:S07]  /*0e00*/  @P0 FFMA.FTZ R37, R6, R8, R37 ;  /* 0x0000000806250223 */ /* 0x008fce0000010025 */
.L_x_504:
[----:B-----5:R0:W-:Y:S01]  /*0e10*/  STG.E desc[UR6][R4.64], R37 ;  /* 0x0000002504007986 */ /* 0x0201e2000c101906 */
[----:B------:R-:W-:-:S04]  /*0e20*/  IADD3 R3, PT, PT, R3, 0x80, RZ ;  /* 0x0000008003037810 */ /* 0x000fc80007ffe0ff */
[----:B------:R-:W-:-:S13]  /*0e30*/  ISETP.GE.AND P0, PT, R3, UR4, PT ;  /* 0x0000000403007c0c */ /* 0x000fda000bf06270 */
[----:B0-----:R-:W-:Y:S05]  /*0e40*/  @P0 BRA `(.L_x_507) ;  /* 0x0000001800900947 */ /* 0x001fea0003800000 */
        /* <DEDUP_REMOVED lines=9> */
.L_x_509:
        /* <DEDUP_REMOVED lines=89> */
.L_x_508:
        /* <DEDUP_REMOVED lines=51> */
.L_x_511:
        /* <DEDUP_REMOVED lines=32> */
.L_x_512:
        /* <DEDUP_REMOVED lines=25> */
.L_x_510:
[----:B-----5:R0:W-:Y:S01]  /*1b30*/  STG.E desc[UR6][R4.64], R37 ;  /* 0x0000002504007986 */ /* 0x0201e2000c101906 */
[----:B------:R-:W-:-:S07]  /*1b40*/  IADD3 R3, PT, PT, R3, 0x80, RZ ;  /* 0x0000008003037810 */ /* 0x000fce0007ffe0ff */
.L_x_501:
[----:B------:R-:W-:-:S13]  /*1b50*/  ISETP.GE.AND P0, PT, R3, UR4, PT ;  /* 0x0000000403007c0c */ /* 0x000fda000bf06270 */
[----:B------:R-:W-:Y:S05]  /*1b60*/  @P0 BRA `(.L_x_513) ;  /* 0x0000001800980947 */ /* 0x000fea0003800000 */
[----:B0-----:R-:W0:Y:S02]  /*1b70*/  LDC.64 R4, c[0x0][0x5e8] ;  /* 0x00017a00ff047b82 */ /* 0x001e240000000a00 */
[----:B0-----:R0:W5:Y:S01]  /*1b80*/  LDG.E R37, desc[UR6][R4.64] ;  /* 0x0000000604257981 */ /* 0x001162000c1e1900 */
[----:B------:R-:W-:Y:S01]  /*1b90*/  ISETP.GE.U32.AND P0, PT, R0, 0x10, PT ;  /* 0x000000100000780c */ /* 0x000fe20003f06070 */
[----:B------:R-:W-:Y:S01]  /*1ba0*/  HFMA2 R33, -RZ, RZ, 0, 0 ;  /* 0x00000000ff217431 */ /* 0x000fe200000001ff */
[----:B------:R-:W-:-:S11]  /*1bb0*/  ISETP.NE.AND P1, PT, R2, RZ, PT ;  /* 0x000000ff0200720c */ /* 0x000fd60003f25270 */
[----:B0-----:R-:W-:Y:S05]  /*1bc0*/  @!P0 BRA `(.L_x_514) ;  /* 0x0000000400788947 */ /* 0x001fea0003800000 */
[----:B------:R-:W-:Y:S01]  /*1bd0*/  LOP3.LUT R33, R0, 0x7ffffff0, RZ, 0xc0, !PT ;  /* 0x7ffffff000217812 */ /* 0x000fe200078ec0ff */
[----:B------:R-:W-:Y:S01]  /*1be0*/  BSSY.RECONVERGENT B2, `(.L_x_514) ;  /* 0x000005c000027945 */ /* 0x000fe20003800200 */
[----:B------:R-:W-:Y:S02]  /*1bf0*/  CS2R R34, SRZ ;  /* 0x0000000000227805 */ /* 0x000fe4000001ff00 */
[----:B------:R-:W-:-:S07]  /*1c00*/  IADD3 R51, PT, PT, -R33, RZ, RZ ;  /* 0x000000ff21337210 */ /* 0x000fce0007ffe1ff */
.L_x_515:
        /* <DEDUP_REMOVED lines=89> */
[----:B------:R-:W-:Y:S05]  /*21a0*/  BSYNC.RECONVERGENT B2 ;  /* 0x0000000000027941 */ /* 0x000fea0003800200 */
.L_x_514:
        /* <DEDUP_REMOVED lines=51> */
.L_x_517:
        /* <DEDUP_REMOVED lines=32> */
.L_x_518:
        /* <DEDUP_REMOVED lines=25> */
.L_x_516:
[----:B-----5:R0:W-:Y:S01]  /*2870*/  STG.E desc[UR6][R4.64], R37 ;  /* 0x0000002504007986 */ /* 0x0201e2000c101906 */
[----:B------:R-:W-:-:S07]  /*2880*/  IADD3 R3, PT, PT, R3, 0x80, RZ ;  /* 0x0000008003037810 */ /* 0x000fce0007ffe0ff */
.L_x_507:
        /* <DEDUP_REMOVED lines=12> */
.L_x_521:
        /* <DEDUP_REMOVED lines=90> */
.L_x_520:
        /* <DEDUP_REMOVED lines=51> */
.L_x_523:
        /* <DEDUP_REMOVED lines=32> */
.L_x_524:
        /* <DEDUP_REMOVED lines=25> */
.L_x_522:
[----:B-----5:R1:W-:Y:S01]  /*35b0*/  STG.E desc[UR6][R4.64], R37 ;  /* 0x0000002504007986 */ /* 0x0203e2000c101906 */
[----:B------:R-:W-:-:S07]  /*35c0*/  IADD3 R3, PT, PT, R3, 0x80, RZ ;  /* 0x0000008003037810 */ /* 0x000fce0007ffe0ff */
.L_x_513:
[----:B------:R-:W-:-:S13]  /*35d0*/  ISETP.GE.AND P0, PT, R3, UR4, PT ;  /* 0x0000000403007c0c */ /* 0x000fda000bf06270 */
[----:B------:R-:W-:Y:S05]  /*35e0*/  @P0 BRA `(.L_x_525) ;  /* 0x00000018009c0947 */ /* 0x000fea0003800000 */
[----:B01----:R-:W0:Y:S02]  /*35f0*/  LDC.64 R4, c[0x0][0x5e8] ;  /* 0x00017a00ff047b82 */ /* 0x003e240000000a00 */
        /* <DEDUP_REMOVED lines=9> */
.L_x_527:
        /* <DEDUP_REMOVED lines=90> */
.L_x_526:
        /* <DEDUP_REMOVED lines=51> */
.L_x_529:
        /* <DEDUP_REMOVED lines=32> */
.L_x_530:
        /* <DEDUP_REMOVED lines=25> */
.L_x_528:
[----:B-----5:R1:W-:Y:S01]  /*42f0*/  STG.E desc[UR6][R4.64], R37 ;  /* 0x0000002504007986 */ /* 0x0203e2000c101906 */
[----:B------:R-:W-:-:S07]  /*4300*/  IADD3 R3, PT, PT, R3, 0x80, RZ ;  /* 0x0000008003037810 */ /* 0x000fce0007ffe0ff */
.L_x_519:
[----:B------:R-:W-:-:S13]  /*4310*/  ISETP.GE.AND P0, PT, R3, UR4, PT ;  /* 0x0000000403007c0c */ /* 0x000fda000bf06270 */
[----:B------:R-:W-:Y:S05]  /*4320*/  @P0 BREAK.RELIABLE B0 ;  /* 0x0000000000000942 */ /* 0x000fea0003800100 */
        /* <DEDUP_REMOVED lines=11> */
.L_x_533:
        /* <DEDUP_REMOVED lines=90> */
.L_x_532:
        /* <DEDUP_REMOVED lines=51> */
.L_x_535:
        /* <DEDUP_REMOVED lines=32> */
.L_x_536:
        /* <DEDUP_REMOVED lines=25> */
.L_x_534:
[----:B-----5:R2:W-:Y:S01]  /*5040*/  STG.E desc[UR6][R4.64], R37 ;  /* 0x0000002504007986 */ /* 0x0205e2000c101906 */
[----:B------:R-:W-:-:S07]  /*5050*/  IADD3 R3, PT, PT, R3, 0x80, RZ ;  /* 0x0000008003037810 */ /* 0x000fce0007ffe0ff */
.L_x_525:
[----:B------:R-:W-:-:S13]  /*5060*/  ISETP.GE.AND P0, PT, R3, UR4, PT ;  /* 0x0000000403007c0c */ /* 0x000fda000bf06270 */
[----:B------:R-:W-:Y:S05]  /*5070*/  @P0 BREAK.RELIABLE B0 ;  /* 0x0000000000000942 */ /* 0x000fea0003800100 */
[----:B------:R-:W-:Y:S05]  /*5080*/  @P0 BRA `(.L_x_531) ;  /* 0x0000000c004c0947 */ /* 0x000fea0003800000 */
[----:B------:R-:W-:Y:S05]  /*5090*/  BSYNC.RELIABLE B0 ;  /* 0x0000000000007941 */ /* 0x000fea0003800100 */
.L_x_500:
[----:B012---:R-:W0:Y:S02]  /*50a0*/  LDC.64 R4, c[0x0][0x5e8] ;  /* 0x00017a00ff047b82 */ /* 0x007e240000000a00 */
        /* <DEDUP_REMOVED lines=9> */
.L_x_538:
        /* <DEDUP_REMOVED lines=90> */
.L_x_537:
        /* <DEDUP_REMOVED lines=51> */
.L_x_540:
        /* <DEDUP_REMOVED lines=32> */
.L_x_541:
        /* <DEDUP_REMOVED lines=25> */
.L_x_539:
[----:B-----5:R3:W-:Y:S01]  /*5da0*/  STG.E desc[UR6][R4.64], R37 ;  /* 0x0000002504007986 */ /* 0x0207e2000c101906 */
[----:B------:R-:W-:-:S07]  /*5db0*/  IADD3 R3, PT, PT, R3, 0x80, RZ ;  /* 0x0000008003037810 */ /* 0x000fce0007ffe0ff */
.L_x_531:
[----:B------:R-:W-:Y:S05]  /*5dc0*/  BSYNC.RECONVERGENT B1 ;  /* 0x0000000000017941 */ /* 0x000fea0003800200 */
.L_x_499:
[----:B------:R-:W-:Y:S05]  /*5dd0*/  WARPSYNC.ALL ;  /* 0x0000000000007948 */ /* 0x000fea0003800000 */
[----:B------:R-:W-:-:S13]  /*5de0*/  ISETP.GE.AND P0, PT, R3, UR4, PT ;  /* 0x0000000403007c0c */ /* 0x000fda000bf06270 */
[----:B------:R-:W-:Y:S05]  /*5df0*/  @P0 EXIT ;  /* 0x000000000000094d */ /* 0x000fea0003800000 */
[----:B0123--:R-:W0:Y:S02]  /*5e00*/  LDC.64 R4, c[0x0][0x5e8] ;  /* 0x00017a00ff047b82 */ /* 0x00fe240000000a00 */
[----:B0-----:R0:W5:Y:S01]  /*5e10*/  LDG.E R37, desc[UR6][R4.64] ;  /* 0x0000000604257981 */ /* 0x001162000c1e1900 */
        /* <DEDUP_REMOVED lines=8> */
.L_x_543:
        /* <DEDUP_REMOVED lines=28> */
[----:B------:R-:W3:Y:S03]  /*6060*/  LDG.E R49, desc[UR6][R26.64] ;  /* 0x000000061a317981 */ /* 0x000ee6000c1e1900 */
[----:B------:R-:W-:-:S02]  /*6070*/  IMAD.WIDE R24, R39, 0x4, R30 ;  /* 0x0000000427187825 */ /* 0x000fc400078e021e */
[----:B------:R-:W3:Y:S02]  /*6080*/  LDG.E R31, desc[UR6][R30.64] ;  /* 0x000000061e1f7981 */ /* 0x000ee4000c1e1900 */
[----:B------:R-:W-:Y:S02]  /*6090*/  IMAD.WIDE R16, R41, 0x4, R26 ;  /* 0x0000000429107825 */ /* 0x000fe400078e021a */
[----:B------:R2:W3:Y:S02]  /*60a0*/  LDG.E R52, desc[UR6][R24.64] ;  /* 0x0000000618347981 */ /* 0x0004e4000c1e1900 */
[----:B------:R-:W-:Y:S02]  /*60b0*/  IMAD.WIDE R18, R39, 0x4, R24 ;  /* 0x0000000427127825 */ /* 0x000fe400078e0218 */
[----:B------:R2:W3:Y:S02]  /*60c0*/  LDG.E R51, desc[UR6][R16.64] ;  /* 0x0000000610337981 */ /* 0x0004e4000c1e1900 */
[----:B------:R-:W-:-:S02]  /*60d0*/  IMAD.WIDE R20, R41, 0x4, R16 ;  /* 0x0000000429147825 */ /* 0x000fc400078e0210 */
[----:B------:R2:W3:Y:S02]  /*60e0*/  LDG.E R54, desc[UR6][R18.64] ;  /* 0x0000000612367981 */ /* 0x0004e4000c1e1900 */
[----:B0-----:R-:W-:-:S04]  /*60f0*/  IMAD.WIDE R6, R39, 0x4, R18 ;  /* 0x0000000427067825 */ /* 0x001fc800078e0212 */
[----:B-1----:R-:W-:Y:S01]  /*6100*/  IMAD.WIDE R8, R41, 0x4, R20 ;  /* 0x0000000429087825 */ /* 0x002fe200078e0214 */
[----:B------:R-:W3:Y:S03]  /*6110*/  LDG.E R53, desc[UR6][R6.64] ;  /* 0x0000000606357981 */ /* 0x000ee6000c1e1900 */
        /* <DEDUP_REMOVED lines=20> */
[----:B------:R-:W-:-:S02]  /*6260*/  IMAD.WIDE R6, R39, 0x4, R18 ;  /* 0x0000000427067825 */ /* 0x000fc400078e0212 */
[----:B------:R-:W2:Y:S02]  /*6270*/  LDG.E R19, desc[UR6][R18.64] ;  /* 0x0000000612137981 */ /* 0x000ea4000c1e1900 */
[----:B-1----:R-:W-:Y:S02]  /*6280*/  IMAD.WIDE R10, R41, 0x4, R8 ;  /* 0x00000004290a7825 */ /* 0x002fe400078e0208 */
        /* <DEDUP_REMOVED lines=26> */
.L_x_542:
        /* <DEDUP_REMOVED lines=51> */
.L_x_545:
        /* <DEDUP_REMOVED lines=32> */
.L_x_546:
        /* <DEDUP_REMOVED lines=25> */
.L_x_544:
[----:B-----5:R-:W-:Y:S01]  /*6af0*/  STG.E desc[UR6][R4.64], R37 ;  /* 0x0000002504007986 */ /* 0x020fe2000c101906 */
[----:B------:R-:W-:Y:S05]  /*6b00*/  EXIT ;  /* 0x000000000000794d */ /* 0x000fea0003800000 */
.L_x_498:
        /* <DEDUP_REMOVED lines=361> */
.L_x_550:
[----:B------:R-:W0:Y:S02]  /*81a0*/  LDCU.64 UR8, c[0x0][0x5e8] ;  /* 0x0000bd00ff0877ac */ /* 0x000e240008000a00 */
[----:B0-----:R-:W-:-:S04]  /*81b0*/  IADD3 R22, P0, PT, R23, UR8, RZ ;  /* 0x0000000817167c10 */ /* 0x001fc8000ff1e0ff */
[----:B------:R-:W-:Y:S01]  /*81c0*/  IADD3.X R23, PT, PT, RZ, UR9, RZ, P0, !PT ;  /* 0x00000009ff177c10 */ /* 0x000fe200087fe4ff */
[----:B------:R-:W0:Y:S04]  /*81d0*/  LDCU.128 UR8, c[0x0][0x5f0] ;  /* 0x0000be00ff0877ac */ /* 0x000e280008000c00 */
[----:B------:R1:W5:Y:S01]  /*81e0*/  LDG.E R12, desc[UR6][R22.64] ;  /* 0x00000006160c7981 */ /* 0x000362000c1e1900 */
        /* <DEDUP_REMOVED lines=12> */
.L_x_552:
[----:B------:R-:W0:Y:S01]  /*82b0*/  LDC R13, c[0x0][0x604] ;  /* 0x00018100ff0d7b82 */ /* 0x000e220000000800 */
[----:B------:R-:W-:-:S04]  /*82c0*/  IMAD.WIDE R36, R10, 0x4, R24 ;  /* 0x000000040a247825 */ /* 0x000fc800078e0218 */
[----:B------:R-:W-:Y:S01]  /*82d0*/  IMAD.WIDE R42, R9, 0x4, R26 ;  /* 0x00000004092a7825 */ /* 0x000fe200078e021a */
[----:B------:R-:W2:Y:S02]  /*82e0*/  LDG.E R19, desc[UR6][R36.64] ;  /* 0x0000000624137981 */ /* 0x000ea4000c1e1900 */
[----:B------:R-:W1:Y:S02]  /*82f0*/  LDC R14, c[0x0][0x608] ;  /* 0x00018200ff0e7b82 */ /* 0x000e640000000800 */
[----:B------:R3:W2:Y:S01]  /*8300*/  LDG.E R17, desc[UR6][R42.64] ;  /* 0x000000062a117981 */ /* 0x0006a2000c1e1900 */
[----:B0-----:R-:W-:-:S05]  /*8310*/  IMAD.WIDE R54, R13, 0x4, R36 ;  /* 0x000000040d367825 */ /* 0x001fca00078e0224 */
[----:B------:R-:W4:Y:S01]  /*8320*/  LDG.E R16, desc[UR6][R54.64] ;  /* 0x0000000636107981 */ /* 0x000f22000c1e1900 */
[----:B------:R-:W-:-:S04]  /*8330*/  IMAD.WIDE R46, R13, 0x4, R54 ;  /* 0x000000040d2e7825 */ /* 0x000fc800078e0236 */
[C---:B-1----:R-:W-:Y:S01]  /*8340*/  IMAD.WIDE R48, R14.reuse, 0x4, R42 ;  /* 0x000000040e307825 */ /* 0x042fe200078e022a */
[----:B------:R-:W4:Y:S03]  /*8350*/  LDG.E R18, desc[UR6][R46.64] ;  /* 0x000000062e127981 */ /* 0x000f26000c1e1900 */
[C---:B------:R-:W-:Y:S01]  /*8360*/  IMAD.WIDE R30, R13.reuse, 0x4, R46 ;  /* 0x000000040d1e7825 */ /* 0x040fe200078e022e */
[----:B------:R0:W4:Y:S03]  /*8370*/  LDG.E R15, desc[UR6][R48.64] ;  /* 0x00000006300f7981 */ /* 0x000126000c1e1900 */
[C---:B------:R-:W-:Y:S01]  /*8380*/  IMAD.WIDE R52, R14.reuse, 0x4, R48 ;  /* 0x000000040e347825 */ /* 0x040fe200078e0230 */
[----:B------:R-:W4:Y:S03]  /*8390*/  LDG.E R58, desc[UR6][R30.64] ;  /* 0x000000061e3a7981 */ /* 0x000f26000c1e1900 */
[C---:B------:R-:W-:Y:S01]  /*83a0*/  IMAD.WIDE R40, R13.reuse, 0x4, R30 ;  /* 0x000000040d287825 */ /* 0x040fe200078e021e */
[----:B------:R-:W4:Y:S03]  /*83b0*/  LDG.E R11, desc[UR6][R52.64] ;  /* 0x00000006340b7981 */ /* 0x000f26000c1e1900 */
[C---:B------:R-:W-:Y:S01]  /*83c0*/  IMAD.WIDE R28, R14.reuse, 0x4, R52 ;  /* 0x000000040e1c7825 */ /* 0x040fe200078e0234 */
[----:B------:R-:W4:Y:S03]  /*83d0*/  LDG.E R56, desc[UR6][R40.64] ;  /* 0x0000000628387981 */ /* 0x000f26000c1e1900 */
[C---:B------:R-:W-:Y:S01]  /*83e0*/  IMAD.WIDE R32, R13.reuse, 0x4, R40 ;  /* 0x000000040d207825 */ /* 0x040fe200078e0228 */
[----:B------:R1:W4:Y:S03]  /*83f0*/  LDG.E R59, desc[UR6][R28.64] ;  /* 0x000000061c3b7981 */ /* 0x000326000c1e1900 */
[C---:B------:R-:W-:Y:S01]  /*8400*/  IMAD.WIDE R34, R14.reuse, 0x4, R28 ;  /* 0x000000040e227825 */ /* 0x040fe200078e021c */
[----:B------:R1:W4:Y:S03]  /*8410*/  LDG.E R54, desc[UR6][R32.64] ;  /* 0x0000000620367981 */ /* 0x000326000c1e1900 */
[C---:B------:R-:W-:Y:S01]  /*8420*/  IMAD.WIDE R60, R13.reuse, 0x4, R32 ;  /* 0x000000040d3c7825 */ /* 0x040fe200078e0220 */
[----:B------:R1:W4:Y:S03]  /*8430*/  LDG.E R57, desc[UR6][R34.64] ;  /* 0x0000000622397981 */ /* 0x000326000c1e1900 */
[C---:B------:R-:W-:Y:S01]  /*8440*/  IMAD.WIDE R20, R14.reuse, 0x4, R34 ;  /* 0x000000040e147825 */ /* 0x040fe200078e0222 */
[----:B------:R-:W4:Y:S03]  /*8450*/  LDG.E R52, desc[UR6][R60.64] ;  /* 0x000000063c347981 */ /* 0x000f26000c1e1900 */
[----:B------:R-:W-:Y:S01]  /*8460*/  IMAD.WIDE R50, R13, 0x4, R60 ;  /* 0x000000040d327825 */ /* 0x000fe200078e023c */
[----:B------:R-:W4:Y:S03]  /*8470*/  LDG.E R55, desc[UR6][R20.64] ;  /* 0x0000000614377981 */ /* 0x000f26000c1e1900 */
[----:B------:R-:W-:-:S04]  /*8480*/  IMAD.WIDE R38, R14, 0x4, R20 ;  /* 0x000000040e267825 */ /* 0x000fc800078e0214 */
[----:B---3--:R-:W-:Y:S01]  /*8490*/  IMAD.WIDE R42, R13, 0x4, R50 ;  /* 0x000000040d2a7825 */ /* 0x008fe200078e0232 */
[----:B------:R-:W3:Y:S03]  /*84a0*/  LDG.E R53, desc[UR6][R38.64] ;  /* 0x0000000626357981 */ /* 0x000ee6000c1e1900 */
[C---:B------:R-:W-:Y:S01]  /*84b0*/  IMAD.WIDE R44, R14.reuse, 0x4, R38 ;  /* 0x000000040e2c7825 */ /* 0x040fe200078e0226 */
[----:B------:R-:W3:Y:S04]  /*84c0*/  LDG.E R50, desc[UR6][R50.64] ;  /* 0x0000000632327981 */ /* 0x000ee8000c1e1900 */
[----:B------:R-:W3:Y:S01]  /*84d0*/  LDG.E R40, desc[UR6][R42.64] ;  /* 0x000000062a287981 */ /* 0x000ee2000c1e1900 */
[----:B------:R-:W-:-:S04]  /*84e0*/  IMAD.WIDE R36, R14, 0x4, R44 ;  /* 0x000000040e247825 */ /* 0x000fc800078e022c */
[C---:B0-----:R-:W-:Y:S01]  /*84f0*/  IMAD.WIDE R48, R13.reuse, 0x4, R42 ;  /* 0x000000040d307825 */ /* 0x041fe200078e022a */
[----:B------:R-:W3:Y:S03]  /*8500*/  LDG.E R51, desc[UR6][R44.64] ;  /* 0x000000062c337981 */ /* 0x000ee6000c1e1900 */
[C---:B------:R-:W-:Y:S01]  /*8510*/  IMAD.WIDE R46, R14.reuse, 0x4, R36 ;  /* 0x000000040e2e7825 */ /* 0x040fe200078e0224 */
[----:B------:R0:W3:Y:S03]  /*8520*/  LDG.E R41, desc[UR6][R36.64] ;  /* 0x0000000624297981 */ /* 0x0000e6000c1e1900 */
[C---:B-1----:R-:W-:Y:S01]  /*8530*/  IMAD.WIDE R28, R13.reuse, 0x4, R48 ;  /* 0x000000040d1c7825 */ /* 0x042fe200078e0230 */
[----:B------:R-:W3:Y:S03]  /*8540*/  LDG.E R20, desc[UR6][R48.64] ;  /* 0x0000000630147981 */ /* 0x000ee6000c1e1900 */
[C---:B------:R-:W-:Y:S01]  /*8550*/  IMAD.WIDE R30, R14.reuse, 0x4, R46 ;  /* 0x000000040e1e7825 */ /* 0x040fe200078e022e */
[----:B------:R1:W3:Y:S03]  /*8560*/  LDG.E R21, desc[UR6][R46.64] ;  /* 0x000000062e157981 */ /* 0x0002e6000c1e1900 */
[C---:B------:R-:W-:Y:S01]  /*8570*/  IMAD.WIDE R32, R13.reuse, 0x4, R28 ;  /* 0x000000040d207825 */ /* 0x040fe200078e021c */
[----:B------:R-:W3:Y:S03]  /*8580*/  LDG.E R60, desc[UR6][R28.64] ;  /* 0x000000061c3c7981 */ /* 0x000ee6000c1e1900 */
[----:B------:R-:W-:Y:S01]  /*8590*/  IMAD.WIDE R34, R14, 0x4, R30 ;  /* 0x000000040e227825 */ /* 0x000fe200078e021e */
[----:B------:R1:W3:Y:S03]  /*85a0*/  LDG.E R61, desc[UR6][R30.64] ;  /* 0x000000061e3d7981 */ /* 0x0002e6000c1e1900 */
[----:B0-----:R-:W-:-:S02]  /*85b0*/  IMAD.WIDE R36, R13, 0x4, R32 ;  /* 0x000000040d247825 */ /* 0x001fc400078e0220 */
[----:B------:R-:W3:Y:S02]  /*85c0*/  LDG.E R32, desc[UR6][R32.64] ;  /* 0x0000000620207981 */ /* 0x000ee4000c1e1900 */
[C---:B------:R-:W-:Y:S02]  /*85d0*/  IMAD.WIDE R38, R14.reuse, 0x4, R34 ;  /* 0x000000040e267825 */ /* 0x040fe400078e0222 */
[----:B------:R-:W3:Y:S02]  /*85e0*/  LDG.E R35, desc[UR6][R34.64] ;  /* 0x0000000622237981 */ /* 0x000ee4000c1e1900 */
[----:B------:R-:W-:Y:S02]  /*85f0*/  IMAD.WIDE R42, R13, 0x4, R36 ;  /* 0x000000040d2a7825 */ /* 0x000fe400078e0224 */
[----:B------:R-:W3:Y:S02]  /*8600*/  LDG.E R36, desc[UR6][R36.64] ;  /* 0x0000000624247981 */ /* 0x000ee4000c1e1900 */
[----:B------:R-:W-:-:S02]  /*8610*/  IMAD.WIDE R44, R14, 0x4, R38 ;  /* 0x000000040e2c7825 */ /* 0x000fc400078e0226 */
[----:B------:R-:W3:Y:S02]  /*8620*/  LDG.E R39, desc[UR6][R38.64] ;  /* 0x0000000626277981 */ /* 0x000ee4000c1e1900 */
[C---:B-1----:R-:W-:Y:S02]  /*8630*/  IMAD.WIDE R46, R13.reuse, 0x4, R42 ;  /* 0x000000040d2e7825 */ /* 0x042fe400078e022a */
[----:B------:R-:W3:Y:S02]  /*8640*/  LDG.E R42, desc[UR6][R42.64] ;  /* 0x000000062a2a7981 */ /* 0x000ee4000c1e1900 */
[----:B------:R-:W-:Y:S02]  /*8650*/  IMAD.WIDE R48, R14, 0x4, R44 ;  /* 0x000000040e307825 */ /* 0x000fe400078e022c */
[----:B------:R-:W3:Y:S02]  /*8660*/  LDG.E R45, desc[UR6][R44.64] ;  /* 0x000000062c2d7981 */ /* 0x000ee4000c1e1900 */
[----:B------:R-:W-:-:S02]  /*8670*/  IMAD.WIDE R30, R13, 0x4, R46 ;  /* 0x000000040d1e7825 */ /* 0x000fc400078e022e */
[----:B------:R-:W3:Y:S02]  /*8680*/  LDG.E R33, desc[UR6][R46.64] ;  /* 0x000000062e217981 */ /* 0x000ee4000c1e1900 */
[----:B------:R-:W-:Y:S02]  /*8690*/  IMAD.WIDE R28, R14, 0x4, R48 ;  /* 0x000000040e1c7825 */ /* 0x000fe400078e0230 */
[----:B------:R-:W3:Y:S04]  /*86a0*/  LDG.E R48, desc[UR6][R48.64] ;  /* 0x0000000630307981 */ /* 0x000ee8000c1e1900 */
[----:B------:R-:W3:Y:S04]  /*86b0*/  LDG.E R30, desc[UR6][R30.64] ;  /* 0x000000061e1e7981 */ /* 0x000ee8000c1e1900 */
[----:B------:R-:W3:Y:S01]  /*86c0*/  LDG.E R29, desc[UR6][R28.64] ;  /* 0x000000061c1d7981 */ /* 0x000ee2000c1e1900 */
[----:B------:R-:W-:-:S04]  /*86d0*/  IADD3 R7, PT, PT, R7, 0x10, RZ ;  /* 0x0000001007077810 */ /* 0x000fc80007ffe0ff */
[----:B------:R-:W-:Y:S02]  /*86e0*/  ISETP.NE.AND P1, PT, R7, RZ, PT ;  /* 0x000000ff0700720c */ /* 0x000fe40003f25270 */
[----:B------:R-:W-:Y:S02]  /*86f0*/  LEA R10, R13, R10, 0x4 ;  /* 0x0000000a0d0a7211 */ /* 0x000fe400078e20ff */
[----:B------:R-:W-:Y:S01]  /*8700*/  LEA R9, R14, R9, 0x4 ;  /* 0x000000090e097211 */ /* 0x000fe200078e20ff */
[----:B--2--5:R-:W-:-:S04]  /*8710*/  FFMA.FTZ R17, R19, R17, R12 ;  /* 0x0000001113117223 */ /* 0x024fc8000001000c */
[----:B----4-:R-:W-:-:S04]  /*8720*/  FFMA.FTZ R15, R16, R15, R17 ;  /* 0x0000000f100f7223 */ /* 0x010fc80000010011 */
[----:B------:R-:W-:-:S04]  /*8730*/  FFMA.FTZ R11, R18, R11, R15 ;  /* 0x0000000b120b7223 */ /* 0x000fc8000001000f */
[----:B------:R-:W-:-:S04]  /*8740*/  FFMA.FTZ R11, R58, R59, R11 ;  /* 0x0000003b3a0b7223 */ /* 0x000fc8000001000b */
[----:B------:R-:W-:-:S04]  /*8750*/  FFMA.FTZ R11, R56, R57, R11 ;  /* 0x00000039380b7223 */ /* 0x000fc8000001000b */
[----:B------:R-:W-:-:S04]  /*8760*/  FFMA.FTZ R11, R54, R55, R11 ;  /* 0x00000037360b7223 */ /* 0x000fc8000001000b */
[----:B---3--:R-:W-:-:S04]  /*8770*/  FFMA.FTZ R11, R52, R53, R11 ;  /* 0x00000035340b7223 */ /* 0x008fc8000001000b */
[----:B------:R-:W-:-:S04]  /*8780*/  FFMA.FTZ R11, R50, R51, R11 ;  /* 0x00000033320b7223 */ /* 0x000fc8000001000b */
[----:B------:R-:W-:-:S04]  /*8790*/  FFMA.FTZ R11, R40, R41, R11 ;  /* 0x00000029280b7223 */ /* 0x000fc8000001000b */
        /* <DEDUP_REMOVED lines=8> */
.L_x_551:
        /* <DEDUP_REMOVED lines=9> */
[----:B------:R-:W2:Y:S01]  /*88b0*/  LDG.E R7, desc[UR6][R10.64] ;  /* 0x000000060a077981 */ /* 0x000ea2000c1e1900 */
[----:B------:R-:W-:-:S04]  /*88c0*/  IMAD.WIDE R20, R43, 0x4, R10 ;  /* 0x000000042b147825 */ /* 0x000fc800078e020a */
[----:B------:R-:W-:Y:S01]  /*88d0*/  IMAD.WIDE R18, R19, 0x4, R26 ;  /* 0x0000000413127825 */ /* 0x000fe200078e021a */
[----:B------:R-:W3:Y:S03]  /*88e0*/  LDG.E R42, desc[UR6][R20.64] ;  /* 0x00000006142a7981 */ /* 0x000ee6000c1e1900 */
[----:B------:R-:W-:Y:S01]  /*88f0*/  IMAD.WIDE R30, R43, 0x4, R20 ;  /* 0x000000042b1e7825 */ /* 0x000fe200078e0214 */
[----:B------:R0:W2:Y:S03]  /*8900*/  LDG.E R9, desc[UR6][R18.64] ;  /* 0x0000000612097981 */ /* 0x0000a6000c1e1900 */
[----:B------:R-:W-:-:S04]  /*8910*/  IMAD.WIDE R28, R45, 0x4, R18 ;  /* 0x000000042d1c7825 */ /* 0x000fc800078e0212 */
[----:B------:R-:W-:Y:S01]  /*8920*/  IMAD.WIDE R34, R43, 0x4, R30 ;  /* 0x000000042b227825 */ /* 0x000fe200078e021e */
[----:B------:R1:W3:Y:S03]  /*8930*/  LDG.E R13, desc[UR6][R28.64] ;  /* 0x000000061c0d7981 */ /* 0x0002e6000c1e1900 */
[C---:B------:R-:W-:Y:S01]  /*8940*/  IMAD.WIDE R32, R45.reuse, 0x4, R28 ;  /* 0x000000042d207825 */ /* 0x040fe200078e021c */
[----:B------:R-:W4:Y:S03]  /*8950*/  LDG.E R30, desc[UR6][R30.64] ;  /* 0x000000061e1e7981 */ /* 0x000f26000c1e1900 */
[----:B------:R-:W-:Y:S02]  /*8960*/  IMAD.WIDE R14, R45, 0x4, R32 ;  /* 0x000000042d0e7825 */ /* 0x000fe400078e0220 */
[----:B------:R-:W4:Y:S02]  /*8970*/  LDG.E R32, desc[UR6][R32.64] ;  /* 0x0000000620207981 */ /* 0x000f24000c1e1900 */
[----:B------:R-:W-:-:S02]  /*8980*/  IMAD.WIDE R36, R43, 0x4, R34 ;  /* 0x000000042b247825 */ /* 0x000fc400078e0222 */
[----:B------:R-:W4:Y:S02]  /*8990*/  LDG.E R34, desc[UR6][R34.64] ;  /* 0x0000000622227981 */ /* 0x000f24000c1e1900 */
[----:B------:R-:W-:Y:S02]  /*89a0*/  IMAD.WIDE R38, R45, 0x4, R14 ;  /* 0x000000042d267825 */ /* 0x000fe400078e020e */
[----:B------:R-:W4:Y:S02]  /*89b0*/  LDG.E R14, desc[UR6][R14.64] ;  /* 0x000000060e0e7981 */ /* 0x000f24000c1e1900 */
[----:B------:R-:W-:Y:S02]  /*89c0*/  IMAD.WIDE R40, R43, 0x4, R36 ;  /* 0x000000042b287825 */ /* 0x000fe400078e0224 */
[----:B------:R-:W4:Y:S02]  /*89d0*/  LDG.E R36, desc[UR6][R36.64] ;  /* 0x0000000624247981 */ /* 0x000f24000c1e1900 */
[----:B------:R-:W-:-:S02]  /*89e0*/  IMAD.WIDE R16, R45, 0x4, R38 ;  /* 0x000000042d107825 */ /* 0x000fc400078e0226 */
[----:B------:R-:W4:Y:S02]  /*89f0*/  LDG.E R38, desc[UR6][R38.64] ;  /* 0x0000000626267981 */ /* 0x000f24000c1e1900 */
[----:B0-----:R-:W-:Y:S02]  /*8a00*/  IMAD.WIDE R18, R43, 0x4, R40 ;  /* 0x000000042b127825 */ /* 0x001fe400078e0228 */
[----:B------:R-:W4:Y:S02]  /*8a10*/  LDG.E R40, desc[UR6][R40.64] ;  /* 0x0000000628287981 */ /* 0x000f24000c1e1900 */
[----:B------:R-:W-:Y:S02]  /*8a20*/  IMAD.WIDE R10, R45, 0x4, R16 ;  /* 0x000000042d0a7825 */ /* 0x000fe400078e0210 */
[----:B------:R-:W4:Y:S02]  /*8a30*/  LDG.E R16, desc[UR6][R16.64] ;  /* 0x0000000610107981 */ /* 0x000f24000c1e1900 */
[----:B------:R-:W-:-:S02]  /*8a40*/  IMAD.WIDE R20, R43, 0x4, R18 ;  /* 0x000000042b147825 */ /* 0x000fc400078e0212 */
[----:B------:R-:W4:Y:S02]  /*8a50*/  LDG.E R44, desc[UR6][R18.64] ;  /* 0x00000006122c7981 */ /* 0x000f24000c1e1900 */
[----:B-1----:R-:W-:Y:S02]  /*8a60*/  IMAD.WIDE R28, R45, 0x4, R10 ;  /* 0x000000042d1c7825 */ /* 0x002fe400078e020a */
        /* <DEDUP_REMOVED lines=12> */
.L_x_554:
        /* <DEDUP_REMOVED lines=30> */
.L_x_555:
[----:B------:R-:W-:Y:S05]  /*8d10*/  @!P1 BRA `(.L_x_553) ;  /* 0x0000000000589947 */ /* 0x000fea0003800000 */
[----:B------:R-:W0:Y:S08]  /*8d20*/  LDC R11, c[0x0][0x604] ;  /* 0x00018100ff0b7b82 */ /* 0x000e300000000800 */
[----:B------:R-:W1:Y:S01]  /*8d30*/  LDC R13, c[0x0][0x608] ;  /* 0x00018200ff0d7b82 */ /* 0x000e620000000800 */
[----:B0-----:R-:W-:-:S04]  /*8d40*/  IMAD R7, R8, R11, RZ ;  /* 0x0000000b08077224 */ /* 0x001fc800078e02ff */
[----:B------:R-:W-:-:S04]  /*8d50*/  IMAD.WIDE R24, R7, 0x4, R24 ;  /* 0x0000000407187825 */ /* 0x000fc800078e0218 */
[----:B-1----:R-:W-:Y:S01]  /*8d60*/  IMAD R9, R8, R13, RZ ;  /* 0x0000000d08097224 */ /* 0x002fe200078e02ff */
[----:B------:R-:W2:Y:S03]  /*8d70*/  LDG.E R7, desc[UR6][R24.64] ;  /* 0x0000000618077981 */ /* 0x000ea6000c1e1900 */
[----:B------:R-:W-:-:S05]  /*8d80*/  IMAD.WIDE R26, R9, 0x4, R26 ;  /* 0x00000004091a7825 */ /* 0x000fca00078e021a */
        /* <DEDUP_REMOVED lines=15> */
.L_x_553:
[----:B-----5:R0:W-:Y:S01]  /*8e80*/  STG.E desc[UR6][R22.64], R12 ;  /* 0x0000000c16007986 */ /* 0x0201e2000c101906 */
        /* <DEDUP_REMOVED lines=351> */
.L_x_557:
        /* <DEDUP_REMOVED lines=17> */
.L_x_559:
        /* <DEDUP_REMOVED lines=87> */
.L_x_558:
        /* <DEDUP_REMOVED lines=49> */
.L_x_561:
        /* <DEDUP_REMOVED lines=30> */
.L_x_562:
        /* <DEDUP_REMOVED lines=23> */
.L_x_560:
[----:B-----5:R0:W-:Y:S01]  /*b160*/  STG.E desc[UR6][R22.64], R12 ;  /* 0x0000000c16007986 */ /* 0x0201e2000c101906 */
[----:B------:R-:W-:-:S07]  /*b170*/  IADD3 R3, PT, PT, R3, 0x80, RZ ;  /* 0x0000008003037810 */ /* 0x000fce0007ffe0ff */
.L_x_549:
        /* <DEDUP_REMOVED lines=350> */
.L_x_564:
        /* <DEDUP_REMOVED lines=18> */
.L_x_566:
        /* <DEDUP_REMOVED lines=88> */
.L_x_565:
        /* <DEDUP_REMOVED lines=49> */
.L_x_568:
        /* <DEDUP_REMOVED lines=30> */
.L_x_569:
        /* <DEDUP_REMOVED lines=23> */
.L_x_567:
[----:B-----5:R0:W-:Y:S01]  /*d460*/  STG.E desc[UR6][R22.64], R12 ;  /* 0x0000000c16007986 */ /* 0x0201e2000c101906 */
[----:B------:R-:W-:-:S07]  /*d470*/  IADD3 R3, PT, PT, R3, 0x80, RZ ;  /* 0x0000008003037810 */ /* 0x000fce0007ffe0ff */
.L_x_556:
        /* <DEDUP_REMOVED lines=350> */
.L_x_571:
        /* <DEDUP_REMOVED lines=18> */
.L_x_573:
        /* <DEDUP_REMOVED lines=88> */
.L_x_572:
        /* <DEDUP_REMOVED lines=49> */
.L_x_575:
        /* <DEDUP_REMOVED lines=30> */
.L_x_576:
        /* <DEDUP_REMOVED lines=23> */
.L_x_574:
[----:B-----5:R1:W-:Y:S01]  /*f760*/  STG.E desc[UR6][R22.64], R12 ;  /* 0x0000000c16007986 */ /* 0x0203e2000c101906 */
[----:B------:R-:W-:-:S07]  /*f770*/  IADD3 R3, PT, PT, R3, 0x80, RZ ;  /* 0x0000008003037810 */ /* 0x000fce0007ffe0ff */
.L_x_563:
        /* <DEDUP_REMOVED lines=350> */
.L_x_578:
        /* <DEDUP_REMOVED lines=18> */
.L_x_580:
        /* <DEDUP_REMOVED lines=88> */
.L_x_579:
        /* <DEDUP_REMOVED lines=49> */
.L_x_582:
        /* <DEDUP_REMOVED lines=30> */
.L_x_583:
        /* <DEDUP_REMOVED lines=23> */
.L_x_581:
[----:B-----5:R1:W-:Y:S01]  /*11a60*/  STG.E desc[UR6][R22.64], R12 ;  /* 0x0000000c16007986 */ /* 0x0203e2000c101906 */
[----:B------:R-:W-:-:S07]  /*11a70*/  IADD3 R3, PT, PT, R3, 0x80, RZ ;  /* 0x0000008003037810 */ /* 0x000fce0007ffe0ff */
.L_x_570:
        /* <DEDUP_REMOVED lines=351> */
.L_x_585:
        /* <DEDUP_REMOVED lines=18> */
.L_x_587:
        /* <DEDUP_REMOVED lines=88> */
.L_x_586:
        /* <DEDUP_REMOVED lines=49> */
.L_x_589:
        /* <DEDUP_REMOVED lines=30> */
.L_x_590:
        /* <DEDUP_REMOVED lines=23> */
.L_x_588:
[----:B-----5:R2:W-:Y:S01]  /*13d70*/  STG.E desc[UR6][R22.64], R12 ;  /* 0x0000000c16007986 */ /* 0x0205e2000c101906 */
[----:B------:R-:W-:-:S07]  /*13d80*/  IADD3 R3, PT, PT, R3, 0x80, RZ ;  /* 0x0000008003037810 */ /* 0x000fce0007ffe0ff */
.L_x_577:
[----:B------:R-:W-:-:S13]  /*13d90*/  ISETP.GE.AND P0, PT, R3, UR4, PT ;  /* 0x0000000403007c0c */ /* 0x000fda000bf06270 */
[----:B------:R-:W-:Y:S05]  /*13da0*/  @P0 BREAK.RELIABLE B0 ;  /* 0x0000000000000942 */ /* 0x000fea0003800100 */
[----:B------:R-:W-:Y:S05]  /*13db0*/  @P0 BRA `(.L_x_584) ;  /* 0x0000002000bc0947 */ /* 0x000fea0003800000 */
[----:B------:R-:W-:Y:S05]  /*13dc0*/  BSYNC.RELIABLE B0 ;  /* 0x0000000000007941 */ /* 0x000fea0003800100 */
.L_x_548:
        /* <DEDUP_REMOVED lines=348> */
.L_x_591:
        /* <DEDUP_REMOVED lines=18> */
.L_x_593:
        /* <DEDUP_REMOVED lines=88> */
.L_x_592:
        /* <DEDUP_REMOVED lines=49> */
.L_x_595:
        /* <DEDUP_REMOVED lines=30> */
.L_x_596:
        /* <DEDUP_REMOVED lines=23> */
.L_x_594:
[----:B-----5:R3:W-:Y:S01]  /*16090*/  STG.E desc[UR6][R22.64], R12 ;  /* 0x0000000c16007986 */ /* 0x0207e2000c101906 */
[----:B------:R-:W-:-:S07]  /*160a0*/  IADD3 R3, PT, PT, R3, 0x80, RZ ;  /* 0x0000008003037810 */ /* 0x000fce0007ffe0ff */
.L_x_584:
[----:B------:R-:W-:Y:S05]  /*160b0*/  BSYNC.RECONVERGENT B1 ;  /* 0x0000000000017941 */ /* 0x000fea0003800200 */
.L_x_547:
        /* <DEDUP_REMOVED lines=15> */
[C---:B-123--:R-:W-:Y:S02]  /*161b0*/  IMAD R22, R3.reuse, UR11, RZ ;  /* 0x0000000b03167c24 */ /* 0x04efe4000f8e02ff */
        /* <DEDUP_REMOVED lines=335> */
.L_x_597:
[----:B------:R-:W0:Y:S01]  /*176b0*/  LDCU.64 UR4, c[0x0][0x5e8] ;  /* 0x0000bd00ff0477ac */ /* 0x000e220008000a00 */
[----:B------:R-:W1:Y:S01]  /*176c0*/  LDCU.128 UR8, c[0x0][0x5f0] ;  /* 0x0000be00ff0877ac */ /* 0x000e620008000c00 */
[----:B0-----:R-:W-:-:S04]  /*176d0*/  IADD3 R20, P0, PT, R21, UR4, RZ ;  /* 0x0000000415147c10 */ /* 0x001fc8000ff1e0ff */
[----:B------:R-:W-:-:S05]  /*176e0*/  IADD3.X R21, PT, PT, RZ, UR5, RZ, P0, !PT ;  /* 0x00000005ff157c10 */ /* 0x000fca00087fe4ff */
[----:B------:R0:W5:Y:S01]  /*176f0*/  LDG.E R8, desc[UR6][R20.64] ;  /* 0x0000000614087981 */ /* 0x000162000c1e1900 */
        /* <DEDUP_REMOVED lines=8> */
[----:B------:R-:W-:Y:S02]  /*17780*/  LOP3.LUT R3, R0, 0x7ffffff0, RZ, 0xc0, !PT ;  /* 0x7ffffff000037812 */ /* 0x000fe400078ec0ff */
[----:B------:R-:W-:Y:S02]  /*17790*/  CS2R R6, SRZ ;  /* 0x0000000000067805 */ /* 0x000fe4000001ff00 */
[----:B------:R-:W-:-:S07]  /*177a0*/  IADD3 R2, PT, PT, -R3, RZ, RZ ;  /* 0x000000ff03027210 */ /* 0x000fce0007ffe1ff */
.L_x_599:
[----:B------:R-:W0:Y:S01]  /*177b0*/  LDC R10, c[0x0][0x604] ;  /* 0x00018100ff0a7b82 */ /* 0x000e220000000800 */
[----:B------:R-:W-:-:S04]  /*177c0*/  IMAD.WIDE R12, R7, 0x4, R22 ;  /* 0x00000004070c7825 */ /* 0x000fc800078e0216 */
[----:B------:R-:W-:-:S03]  /*177d0*/  IMAD.WIDE R14, R6, 0x4, R24 ;  /* 0x00000004060e7825 */ /* 0x000fc600078e0218 */
[----:B------:R-:W1:Y:S02]  /*177e0*/  LDC R9, c[0x0][0x608] ;  /* 0x00018200ff097b82 */ /* 0x000e640000000800 */
[----:B------:R-:W2:Y:S01]  /*177f0*/  LDG.E R11, desc[UR6][R14.64] ;  /* 0x000000060e0b7981 */ /* 0x000ea2000c1e1900 */
[----:B0-----:R-:W-:-:S03]  /*17800*/  IMAD.WIDE R36, R10, 0x4, R12 ;  /* 0x000000040a247825 */ /* 0x001fc600078e020c */
[----:B------:R-:W2:Y:S01]  /*17810*/  LDG.E R13, desc[UR6][R12.64] ;  /* 0x000000060c0d7981 */ /* 0x000ea2000c1e1900 */
[----:B------:R-:W-:-:S03]  /*17820*/  IMAD.WIDE R34, R10, 0x4, R36 ;  /* 0x000000040a227825 */ /* 0x000fc600078e0224 */
[----:B------:R-:W3:Y:S01]  /*17830*/  LDG.E R52, desc[UR6][R36.64] ;  /* 0x0000000624347981 */ /* 0x000ee2000c1e1900 */
[----:B-1----:R-:W-:-:S03]  /*17840*/  IMAD.WIDE R54, R9, 0x4, R14 ;  /* 0x0000000409367825 */ /* 0x002fc600078e020e */
[----:B------:R0:W4:Y:S01]  /*17850*/  LDG.E R42, desc[UR6][R34.64] ;  /* 0x00000006222a7981 */ /* 0x000122000c1e1900 */
[----:B------:R-:W-:-:S04]  /*17860*/  IMAD.WIDE R40, R10, 0x4, R34 ;  /* 0x000000040a287825 */ /* 0x000fc800078e0222 */
[C---:B------:R-:W-:Y:S01]  /*17870*/  IMAD.WIDE R58, R9.reuse, 0x4, R54 ;  /* 0x00000004093a7825 */ /* 0x040fe200078e0236 */
[----:B------:R-:W4:Y:S03]  /*17880*/  LDG.E R18, desc[UR6][R40.64] ;  /* 0x0000000628127981 */ /* 0x000f26000c1e1900 */
[C---:B------:R-:W-:Y:S01]  /*17890*/  IMAD.WIDE R56, R10.reuse, 0x4, R40 ;  /* 0x000000040a387825 */ /* 0x040fe200078e0228 */
[----:B------:R-:W3:Y:S03]  /*178a0*/  LDG.E R55, desc[UR6][R54.64] ;  /* 0x0000000636377981 */ /* 0x000ee6000c1e1900 */
[C---:B------:R-:W-:Y:S01]  /*178b0*/  IMAD.WIDE R38, R9.reuse, 0x4, R58 ;  /* 0x0000000409267825 */ /* 0x040fe200078e023a */
        /* <DEDUP_REMOVED lines=17> */
[C---:B0-----:R-:W-:Y:S01]  /*179d0*/  IMAD.WIDE R34, R10.reuse, 0x4, R30 ;  /* 0x000000040a227825 */ /* 0x041fe200078e021e */
[----:B------:R0:W4:Y:S03]  /*179e0*/  LDG.E R57, desc[UR6][R28.64] ;  /* 0x000000061c397981 */ /* 0x000126000c1e1900 */
[C---:B------:R-:W-:Y:S01]  /*179f0*/  IMAD.WIDE R32, R9.reuse, 0x4, R28 ;  /* 0x0000000409207825 */ /* 0x040fe200078e021c */
[----:B------:R-:W4:Y:S03]  /*17a00*/  LDG.E R56, desc[UR6][R30.64] ;  /* 0x000000061e387981 */ /* 0x000f26000c1e1900 */
[C---:B-1----:R-:W-:Y:S01]  /*17a10*/  IMAD.WIDE R38, R10.reuse, 0x4, R34 ;  /* 0x000000040a267825 */ /* 0x042fe200078e0222 */
[----:B------:R1:W4:Y:S03]  /*17a20*/  LDG.E R59, desc[UR6][R32.64] ;  /* 0x00000006203b7981 */ /* 0x000326000c1e1900 */
[C---:B------:R-:W-:Y:S01]  /*17a30*/  IMAD.WIDE R36, R9.reuse, 0x4, R32 ;  /* 0x0000000409247825 */ /* 0x040fe200078e0220 */
[----:B------:R-:W4:Y:S03]  /*17a40*/  LDG.E R58, desc[UR6][R34.64] ;  /* 0x00000006223a7981 */ /* 0x000f26000c1e1900 */
[----:B------:R-:W-:Y:S01]  /*17a50*/  IMAD.WIDE R44, R10, 0x4, R38 ;  /* 0x000000040a2c7825 */ /* 0x000fe200078e0226 */
[----:B------:R1:W4:Y:S03]  /*17a60*/  LDG.E R61, desc[UR6][R36.64] ;  /* 0x00000006243d7981 */ /* 0x000326000c1e1900 */
[C---:B------:R-:W-:Y:S01]  /*17a70*/  IMAD.WIDE R40, R9.reuse, 0x4, R36 ;  /* 0x0000000409287825 */ /* 0x040fe200078e0224 */
[----:B------:R-:W4:Y:S03]  /*17a80*/  LDG.E R38, desc[UR6][R38.64] ;  /* 0x0000000626267981 */ /* 0x000f26000c1e1900 */
[----:B------:R-:W-:-:S02]  /*17a90*/  IMAD.WIDE R46, R9, 0x4, R40 ;  /* 0x00000004092e7825 */ /* 0x000fc400078e0228 */
[----:B------:R-:W4:Y:S02]  /*17aa0*/  LDG.E R41, desc[UR6][R40.64] ;  /* 0x0000000628297981 */ /* 0x000f24000c1e1900 */
[C---:B------:R-:W-:Y:S02]  /*17ab0*/  IMAD.WIDE R48, R10.reuse, 0x4, R44 ;  /* 0x000000040a307825 */ /* 0x040fe400078e022c */
[----:B------:R-:W4:Y:S02]  /*17ac0*/  LDG.E R44, desc[UR6][R44.64] ;  /* 0x000000062c2c7981 */ /* 0x000f24000c1e1900 */
[----:B------:R-:W-:Y:S02]  /*17ad0*/  IMAD.WIDE R50, R9, 0x4, R46 ;  /* 0x0000000409327825 */ /* 0x000fe400078e022e */
[----:B------:R-:W4:Y:S02]  /*17ae0*/  LDG.E R47, desc[UR6][R46.64] ;  /* 0x000000062e2f7981 */ /* 0x000f24000c1e1900 */
[----:B------:R-:W-:-:S02]  /*17af0*/  IMAD.WIDE R26, R10, 0x4, R48 ;  /* 0x000000040a1a7825 */ /* 0x000fc400078e0230 */
[----:B------:R-:W4:Y:S02]  /*17b00*/  LDG.E R48, desc[UR6][R48.64] ;  /* 0x0000000630307981 */ /* 0x000f24000c1e1900 */
[C---:B0-----:R-:W-:Y:S02]  /*17b10*/  IMAD.WIDE R28, R9.reuse, 0x4, R50 ;  /* 0x00000004091c7825 */ /* 0x041fe400078e0232 */
        /* <DEDUP_REMOVED lines=11> */
[----:B------:R-:W-:-:S04]  /*17bd0*/  IADD3 R2, PT, PT, R2, 0x10, RZ ;  /* 0x0000001002027810 */ /* 0x000fc80007ffe0ff */
[----:B------:R-:W-:Y:S02]  /*17be0*/  ISETP.NE.AND P1, PT, R2, RZ, PT ;  /* 0x000000ff0200720c */ /* 0x000fe40003f25270 */
[----:B------:R-:W-:Y:S02]  /*17bf0*/  LEA R7, R10, R7, 0x4 ;  /* 0x000000070a077211 */ /* 0x000fe400078e20ff */
[----:B------:R-:W-:Y:S01]  /*17c00*/  LEA R6, R9, R6, 0x4 ;  /* 0x0000000609067211 */ /* 0x000fe200078e20ff */
[----:B--2--5:R-:W-:-:S04]  /*17c10*/  FFMA.FTZ R11, R13, R11, R8 ;  /* 0x0000000b0d0b7223 */ /* 0x024fc80000010008 */
[----:B---3--:R-:W-:-:S04]  /*17c20*/  FFMA.FTZ R11, R52, R55, R11 ;  /* 0x00000037340b7223 */ /* 0x008fc8000001000b */
[----:B----4-:R-:W-:-:S04]  /*17c30*/  FFMA.FTZ R11, R42, R53, R11 ;  /* 0x000000352a0b7223 */ /* 0x010fc8000001000b */
        /* <DEDUP_REMOVED lines=14> */
.L_x_598:
        /* <DEDUP_REMOVED lines=9> */
[----:B------:R0:W2:Y:S01]  /*17db0*/  LDG.E R9, desc[UR6][R6.64] ;  /* 0x0000000606097981 */ /* 0x0000a2000c1e1900 */
[----:B------:R-:W-:-:S04]  /*17dc0*/  IMAD.WIDE R12, R41, 0x4, R6 ;  /* 0x00000004290c7825 */ /* 0x000fc800078e0206 */
[----:B------:R-:W-:Y:S01]  /*17dd0*/  IMAD.WIDE R10, R11, 0x4, R24 ;  /* 0x000000040b0a7825 */ /* 0x000fe200078e0218 */
        /* <DEDUP_REMOVED lines=37> */
.L_x_601:
        /* <DEDUP_REMOVED lines=30> */
.L_x_602:
[----:B------:R-:W-:Y:S05]  /*18210*/  @!P1 BRA `(.L_x_600) ;  /* 0x0000000000589947 */ /* 0x000fea0003800000 */
[----:B------:R-:W0:Y:S08]  /*18220*/  LDC R9, c[0x0][0x604] ;  /* 0x00018100ff097b82 */ /* 0x000e300000000800 */
[----:B------:R-:W1:Y:S01]  /*18230*/  LDC R11, c[0x0][0x608] ;  /* 0x00018200ff0b7b82 */ /* 0x000e620000000800 */
[----:B0-----:R-:W-:-:S04]  /*18240*/  IMAD R5, R3, R9, RZ ;  /* 0x0000000903057224 */ /* 0x001fc800078e02ff */
[----:B------:R-:W-:-:S04]  /*18250*/  IMAD.WIDE R22, R5, 0x4, R22 ;  /* 0x0000000405167825 */ /* 0x000fc800078e0216 */
[----:B-1----:R-:W-:-:S04]  /*18260*/  IMAD R3, R3, R11, RZ ;  /* 0x0000000b03037224 */ /* 0x002fc800078e02ff */
[----:B------:R-:W-:Y:S02]  /*18270*/  IMAD.WIDE R24, R3, 0x4, R24 ;  /* 0x0000000403187825 */ /* 0x000fe400078e0218 */
[----:B------:R-:W2:Y:S04]  /*18280*/  LDG.E R3, desc[UR6][R22.64] ;  /* 0x0000000616037981 */ /* 0x000ea8000c1e1900 */
        /* <DEDUP_REMOVED lines=15> */
.L_x_600:
[----:B-----5:R-:W-:Y:S01]  /*18380*/  STG.E desc[UR6][R20.64], R8 ;  /* 0x0000000814007986 */ /* 0x020fe2000c101906 */
[----:B------:R-:W-:Y:S05]  /*18390*/  EXIT ;  /* 0x000000000000794d */ /* 0x000fea0003800000 */
.L_x_603:
        /* <DEDUP_REMOVED lines=14> */
.L_x_1245:


//--------------------- .text._ZN2at6native69_GLOBAL__N__64f4e359_31_FunctionOfAMatrixUtilsKernel_cu_9e10b42f_318216_elemwise_kernelILi128ELi8EZNS1_43_compute_linear_combination_internal_kernelIdEEvRNS_14TensorIteratorEiiiEUliE_EEviT1_ --------------------------
	.section	.text._ZN2at6native69_GLOBAL__N__64f4e359_31_FunctionOfAMatrixUtilsKernel_cu_9e10b42f_318216_elemwise_kernelILi128ELi8EZNS1_43_compute_linear_combination_internal_kernelIdEEvRNS_14TensorIteratorEiiiEUliE_EEviT1_,"ax",@progbits
	.align	128
.text._ZN2at6native69_GLOBAL__N__64f4e359_31_FunctionOfAMatrixUtilsKernel_cu_9e10b42f_318216_elemwise_kernelILi128ELi8EZNS1_43_compute_linear_combination_internal_kernelIdEEvRNS_14TensorIteratorEiiiEUliE_EEviT1_:
        .type           _ZN2at6native69_GLOBAL__N__64f4e359_31_FunctionOfAMatrixUtilsKernel_cu_9e10b42f_318216_elemwise_kernelILi128ELi8EZNS1_43_compute_linear_combination_internal_kernelIdEEvRNS_14TensorIteratorEiiiEUliE_EEviT1_,@function
        .size           _ZN2at6native69_GLOBAL__N__64f4e359_31_FunctionOfAMatrixUtilsKernel_cu_9e10b42f_318216_elemwise_kernelILi128ELi8EZNS1_43_compute_linear_combination_internal_kernelIdEEvRNS_14TensorIteratorEiiiEUliE_EEviT1_,(.L_x_1246 - _ZN2at6native69_GLOBAL__N__64f4e359_31_FunctionOfAMatrixUtilsKernel_cu_9e10b42f_318216_elemwise_kernelILi128ELi8EZNS1_43_compute_linear_combination_internal_kernelIdEEvRNS_14TensorIteratorEiiiEUliE_EEviT1_)
        .other          _ZN2at6native69_GLOBAL__N__64f4e359_31_FunctionOfAMatrixUtilsKernel_cu_9e10b42f_318216_elemwise_kernelILi128ELi8EZNS1_43_compute_linear_combination_internal_kernelIdEEvRNS_14TensorIteratorEiiiEUliE_EEviT1_,@"STO_CUDA_ENTRY STV_DEFAULT"
_ZN2at6native69_GLOBAL__N__64f4e359_31_FunctionOfAMatrixUtilsKernel_cu_9e10b42f_318216_elemwise_kernelILi128ELi8EZNS1_43_compute_linear_combination_internal_kernelIdEEvRNS_14TensorIteratorEiiiEUliE_EEviT1_:
        /* <DEDUP_REMOVED lines=29> */
.L_x_609:
[----:B------:R-:W0:Y:S08]  /*01d0*/  LDC.64 R14, c[0x0][0x5f0] ;  /* 0x00017c00ff0e7b82 */ /* 0x000e300000000a00 */
[----:B------:R-:W1:Y:S08]  /*01e0*/  LDC.64 R12, c[0x0][0x5f8] ;  /* 0x00017e00ff0c7b82 */ /* 0x000e700000000a00 */
[----:B------:R-:W2:Y:S08]  /*01f0*/  LDC R60, c[0x0][0x604] ;  /* 0x00018100ff3c7b82 */ /* 0x000eb00000000800 */
[----:B------:R-:W3:Y:S01]  /*0200*/  LDC R58, c[0x0][0x608] ;  /* 0x00018200ff3a7b82 */ /* 0x000ee20000000800 */
[----:B0-----:R-:W-:-:S04]  /*0210*/  IMAD.WIDE R14, R5, 0x8, R14 ;  /* 0x00000008050e7825 */ /* 0x001fc800078e020e */
[----:B-1----:R-:W-:-:S05]  /*0220*/  IMAD.WIDE R12, R7, 0x8, R12 ;  /* 0x00000008070c7825 */ /* 0x002fca00078e020c */
[----:B------:R-:W4:Y:S01]  /*0230*/  LDG.E.64 R16, desc[UR6][R12.64] ;  /* 0x000000060c107981 */ /* 0x000f22000c1e1b00 */
[----:B--2---:R-:W-:-:S03]  /*0240*/  IMAD.WIDE R18, R60, 0x8, R14 ;  /* 0x000000083c127825 */ /* 0x004fc600078e020e */
[----:B------:R-:W4:Y:S01]  /*0250*/  LDG.E.64 R14, desc[UR6][R14.64] ;  /* 0x000000060e0e7981 */ /* 0x000f22000c1e1b00 */
[----:B------:R-:W-:-:S03]  /*0260*/  IMAD.WIDE R22, R60, 0x8, R18 ;  /* 0x000000083c167825 */ /* 0x000fc600078e0212 */
[----:B------:R-:W2:Y:S01]  /*0270*/  LDG.E.64 R18, desc[UR6][R18.64] ;  /* 0x0000000612127981 */ /* 0x000ea2000c1e1b00 */
[----:B---3--:R-:W-:-:S04]  /*0280*/  IMAD.WIDE R20, R58, 0x8, R12 ;  /* 0x000000083a147825 */ /* 0x008fc800078e020c */
[----:B------:R-:W-:Y:S02]  /*0290*/  IMAD.WIDE R24, R58, 0x8, R20 ;  /* 0x000000083a187825 */ /* 0x000fe400078e0214 */
[----:B------:R-:W2:Y:S02]  /*02a0*/  LDG.E.64 R20, desc[UR6][R20.64] ;  /* 0x0000000614147981 */ /* 0x000ea4000c1e1b00 */
[----:B------:R-:W-:Y:S02]  /*02b0*/  IMAD.WIDE R26, R60, 0x8, R22 ;  /* 0x000000083c1a7825 */ /* 0x000fe400078e0216 */
[----:B------:R-:W3:Y:S02]  /*02c0*/  LDG.E.64 R22, desc[UR6][R22.64] ;  /* 0x0000000616167981 */ /* 0x000ee4000c1e1b00 */
[----:B------:R-:W-:Y:S02]  /*02d0*/  IMAD.WIDE R30, R58, 0x8, R24 ;  /* 0x000000083a1e7825 */ /* 0x000fe400078e0218 */
[----:B------:R-:W3:Y:S04]  /*02e0*/  LDG.E.64 R24, desc[UR6][R24.64] ;  /* 0x0000000618187981 */ /* 0x000ee8000c1e1b00 */
[----:B------:R-:W3:Y:S04]  /*02f0*/  LDG.E.64 R28, desc[UR6][R26.64] ;  /* 0x000000061a1c7981 */ /* 0x000ee8000c1e1b00 */
[----:B------:R-:W3:Y:S01]  /*0300*/  LDG.E.64 R32, desc[UR6][R30.64] ;  /* 0x000000061e207981 */ /* 0x000ee2000c1e1b00 */
[----:B------:R-:W-:-:S04]  /*0310*/  IMAD.WIDE R34, R60, 0x8, R26 ;  /* 0x000000083c227825 */ /* 0x000fc800078e021a */
[----:B------:R-:W-:Y:S01]  /*0320*/  IMAD.WIDE R36, R58, 0x8, R30 ;  /* 0x000000083a247825 */ /* 0x000fe200078e021e */
[----:B------:R-:W3:Y:S04]  /*0330*/  LDG.E.64 R52, desc[UR6][R34.64] ;  /* 0x0000000622347981 */ /* 0x000ee8000c1e1b00 */
[----:B------:R0:W3:Y:S01]  /*0340*/  LDG.E.64 R12, desc[UR6][R36.64] ;  /* 0x00000006240c7981 */ /* 0x0000e2000c1e1b00 */
[----:B------:R-:W-:-:S04]  /*0350*/  IMAD.WIDE R48, R60, 0x8, R34 ;  /* 0x000000083c307825 */ /* 0x000fc800078e0222 */
[----:B------:R-:W-:-:S04]  /*0360*/  IMAD.WIDE R50, R58, 0x8, R36 ;  /* 0x000000083a327825 */ /* 0x000fc800078e0224 */
[----:B------:R-:W-:Y:S02]  /*0370*/  IMAD.WIDE R44, R60, 0x8, R48 ;  /* 0x000000083c2c7825 */ /* 0x000fe400078e0230 */
[----:B------:R-:W3:Y:S02]  /*0380*/  LDG.E.64 R48, desc[UR6][R48.64] ;  /* 0x0000000630307981 */ /* 0x000ee4000c1e1b00 */
[----:B------:R-:W-:Y:S02]  /*0390*/  IMAD.WIDE R46, R58, 0x8, R50 ;  /* 0x000000083a2e7825 */ /* 0x000fe400078e0232 */
[----:B------:R-:W3:Y:S02]  /*03a0*/  LDG.E.64 R50, desc[UR6][R50.64] ;  /* 0x0000000632327981 */ /* 0x000ee4000c1e1b00 */
[----:B------:R-:W-:Y:S02]  /*03b0*/  IMAD.WIDE R40, R60, 0x8, R44 ;  /* 0x000000083c287825 */ /* 0x000fe400078e022c */
[----:B------:R-:W3:Y:S02]  /*03c0*/  LDG.E.64 R44, desc[UR6][R44.64] ;  /* 0x000000062c2c7981 */ /* 0x000ee4000c1e1b00 */
[----:B------:R-:W-:-:S02]  /*03d0*/  IMAD.WIDE R42, R58, 0x8, R46 ;  /* 0x000000083a2a7825 */ /* 0x000fc400078e022e */
[----:B------:R-:W3:Y:S02]  /*03e0*/  LDG.E.64 R46, desc[UR6][R46.64] ;  /* 0x000000062e2e7981 */ /* 0x000ee4000c1e1b00 */
[----:B0-----:R-:W-:Y:S02]  /*03f0*/  IMAD.WIDE R36, R60, 0x8, R40 ;  /* 0x000000083c247825 */ /* 0x001fe400078e0228 */
        /* <DEDUP_REMOVED lines=8> */
[----:B------:R-:W3:Y:S01]  /*0480*/  LDG.E.64 R30, desc[UR6][R30.64] ;  /* 0x000000061e1e7981 */ /* 0x000ee2000c1e1b00 */
[----:B----45:R-:W2:-:S15]  /*0490*/  DFMA R14, R14, R16, R10 ;  /* 0x000000100e0e722b */ /* 0x030e9e000000000a */
        /* <DEDUP_REMOVED lines=9> */
[----:B---3--:R0:W1:Y:S02]  /*0530*/  DFMA R14, R22, R24, R14 ;  /* 0x00000018160e722b */ /* 0x008064000000000e */
[C---:B0-----:R-:W-:Y:S02]  /*0540*/  IMAD.WIDE R22, R58.reuse, 0x8, R26 ;  /* 0x000000083a167825 */ /* 0x041fe400078e021a */
[----:B------:R-:W2:Y:S02]  /*0550*/  LDG.E.64 R26, desc[UR6][R26.64] ;  /* 0x000000061a1a7981 */ /* 0x000ea4000c1e1b00 */
[C---:B------:R-:W-:Y:S02]  /*0560*/  IMAD.WIDE R18, R58.reuse, 0x8, R22 ;  /* 0x000000083a127825 */ /* 0x040fe400078e0216 */
[----:B------:R-:W3:Y:S02]  /*0570*/  LDG.E.64 R22, desc[UR6][R22.64] ;  /* 0x0000000616167981 */ /* 0x000ee4000c1e1b00 */
[----:B------:R-:W-:-:S02]  /*0580*/  IMAD.WIDE R54, R58, 0x8, R18 ;  /* 0x000000083a367825 */ /* 0x000fc400078e0212 */
[----:B------:R-:W4:-:S15]  /*0590*/  LDG.E.64 R18, desc[UR6][R18.64] ;  /* 0x0000000612127981 */ /* 0x000f1e000c1e1b00 */
[----:B------:R-:W-:-:S15]  /*05a0*/  NOP ;  /* 0x0000000000007918 */ /* 0x000fde0000000000 */
[----:B------:R-:W-:-:S15]  /*05b0*/  NOP ;  /* 0x0000000000007918 */ /* 0x000fde0000000000 */
[----:B------:R-:W-:-:S07]  /*05c0*/  NOP ;  /* 0x0000000000007918 */ /* 0x000fce0000000000 */
[----:B-1----:R0:W1:Y:S02]  /*05d0*/  DFMA R14, R28, R32, R14 ;  /* 0x000000201c0e722b */ /* 0x002064000000000e */
[C---:B0-----:R-:W-:Y:S02]  /*05e0*/  IMAD.WIDE R32, R60.reuse, 0x8, R36 ;  /* 0x000000083c207825 */ /* 0x041fe400078e0224 */
[----:B------:R-:W2:Y:S02]  /*05f0*/  LDG.E.64 R36, desc[UR6][R36.64] ;  /* 0x0000000624247981 */ /* 0x000ea4000c1e1b00 */
[C---:B------:R-:W-:Y:S02]  /*0600*/  IMAD.WIDE R28, R60.reuse, 0x8, R32 ;  /* 0x000000083c1c7825 */ /* 0x040fe400078e0220 */
[----:B------:R-:W3:Y:S02]  /*0610*/  LDG.E.64 R32, desc[UR6][R32.64] ;  /* 0x0000000620207981 */ /* 0x000ee4000c1e1b00 */
[----:B------:R-:W-:-:S02]  /*0620*/  IMAD.WIDE R24, R60, 0x8, R28 ;  /* 0x000000083c187825 */ /* 0x000fc400078e021c */
[----:B------:R-:W4:Y:S02]  /*0630*/  LDG.E.64 R28, desc[UR6][R28.64] ;  /* 0x000000061c1c7981 */ /* 0x000f24000c1e1b00 */
[C---:B------:R-:W-:Y:S02]  /*0640*/  IMAD.WIDE R20, R60.reuse, 0x8, R24 ;  /* 0x000000083c147825 */ /* 0x040fe400078e0218 */
[----:B------:R-:W4:Y:S02]  /*0650*/  LDG.E.64 R24, desc[UR6][R24.64] ;  /* 0x0000000618187981 */ /* 0x000f24000c1e1b00 */
[C---:B------:R-:W-:Y:S02]  /*0660*/  IMAD.WIDE R16, R60.reuse, 0x8, R20 ;  /* 0x000000083c107825 */ /* 0x040fe400078e0214 */
[----:B------:R-:W4:Y:S02]  /*0670*/  LDG.E.64 R20, desc[UR6][R20.64] ;  /* 0x0000000614147981 */ /* 0x000f24000c1e1b00 */
[----:B------:R-:W-:-:S02]  /*0680*/  IMAD.WIDE R10, R60, 0x8, R16 ;  /* 0x000000083c0a7825 */ /* 0x000fc400078e0210 */
[----:B------:R-:W4:-:S15]  /*0690*/  LDG.E.64 R16, desc[UR6][R16.64] ;  /* 0x0000000610107981 */ /* 0x000f1e000c1e1b00 */
[----:B------:R-:W-:-:S15]  /*06a0*/  NOP ;  /* 0x0000000000007918 */ /* 0x000fde0000000000 */
[----:B------:R-:W-:-:S10]  /*06b0*/  NOP ;  /* 0x0000000000007918 */ /* 0x000fd40000000000 */
[----:B-1----:R0:W1:Y:S02]  /*06c0*/  DFMA R52, R52, R12, R14 ;  /* 0x0000000c3434722b */ /* 0x002064000000000e */
[----:B0-----:R0:W4:Y:S04]  /*06d0*/  LDG.E.64 R12, desc[UR6][R10.64] ;  /* 0x000000060a0c7981 */ /* 0x001128000c1e1b00 */
[----:B------:R1:W4:Y:S01]  /*06e0*/  LDG.E.64 R14, desc[UR6][R54.64] ;  /* 0x00000006360e7981 */ /* 0x000322000c1e1b00 */
[----:B0-----:R-:W-:-:S04]  /*06f0*/  IMAD.WIDE R10, R60, 0x8, R10 ;  /* 0x000000083c0a7825 */ /* 0x001fc800078e020a */
[----:B-1----:R-:W-:Y:S02]  /*0700*/  IMAD.WIDE R54, R58, 0x8, R54 ;  /* 0x000000083a367825 */ /* 0x002fe400078e0236 */
[----:B------:R-:W4:Y:S04]  /*0710*/  LDG.E.64 R10, desc[UR6][R10.64] ;  /* 0x000000060a0a7981 */ /* 0x000f28000c1e1b00 */
[----:B------:R-:W4:Y:S01]  /*0720*/  LDG.E.64 R54, desc[UR6][R54.64] ;  /* 0x0000000636367981 */ /* 0x000f22000c1e1b00 */
[----:B------:R-:W-:-:S04]  /*0730*/  IADD3 R56, PT, PT, R56, 0x10, RZ ;  /* 0x0000001038387810 */ /* 0x000fc80007ffe0ff */
[----:B------:R-:W-:Y:S02]  /*0740*/  ISETP.NE.AND P0, PT, R56, RZ, PT ;  /* 0x000000ff3800720c */ /* 0x000fe40003f05270 */
[----:B------:R-:W-:Y:S02]  /*0750*/  LEA R5, R60, R5, 0x4 ;  /* 0x000000053c057211 */ /* 0x000fe400078e20ff */
[----:B------:R-:W-:-:S15]  /*0760*/  LEA R7, R58, R7, 0x4 ;  /* 0x000000073a077211 */ /* 0x000fde00078e20ff */
[----:B------:R-:W-:-:S15]  /*0770*/  NOP ;  /* 0x0000000000007918 */ /* 0x000fde0000000000 */
[----:B------:R-:W-:-:S08]  /*0780*/  NOP ;  /* 0x0000000000007918 */ /* 0x000fd00000000000 */
[----:B------:R-:W0:-:S15]  /*0790*/  DFMA R48, R48, R50, R52 ;  /* 0x000000323030722b */ /* 0x000e1e0000000034 */
        /* <DEDUP_REMOVED lines=9> */
[----:B0-----:R-:W2:-:S15]  /*0830*/  DFMA R40, R40, R42, R44 ;  /* 0x0000002a2828722b */ /* 0x001e9e000000002c */
        /* <DEDUP_REMOVED lines=14> */
[----:B----4-:R-:W0:-:S15]  /*0920*/  DFMA R28, R28, R30, R32 ;  /* 0x0000001e1c1c722b */ /* 0x010e1e0000000020 */
        /* <DEDUP_REMOVED lines=24> */
[----:B0-----:R0:W1:Y:S02]  /*0ab0*/  DFMA R10, R10, R54, R12 ;  /* 0x000000360a0a722b */ /* 0x001064000000000c */
[----:B01----:R-:W-:Y:S05]  /*0ac0*/  @P0 BRA `(.L_x_609) ;  /* 0xfffffff400c00947 */ /* 0x003fea000383ffff */
.L_x_608:
        /* <DEDUP_REMOVED lines=16> */
[----:B------:R-:W-:Y:S02]  /*0bd0*/  IMAD.WIDE R18, R5, 0x8, R14 ;  /* 0x0000000805127825 */ /* 0x000fe400078e020e */
[----:B------:R-:W2:Y:S02]  /*0be0*/  LDG.E.64 R14, desc[UR6][R14.64] ;  /* 0x000000060e0e7981 */ /* 0x000ea4000c1e1b00 */
[----:B------:R-:W-:Y:S02]  /*0bf0*/  IMAD.WIDE R24, R7, 0x8, R20 ;  /* 0x0000000807187825 */ /* 0x000fe400078e0214 */
[----:B------:R-:W4:Y:S02]  /*0c00*/  LDG.E.64 R20, desc[UR6][R20.64] ;  /* 0x0000000614147981 */ /* 0x000f24000c1e1b00 */
[----:B------:R-:W-:-:S02]  /*0c10*/  IMAD.WIDE R22, R5, 0x8, R18 ;  /* 0x0000000805167825 */ /* 0x000fc400078e0212 */
[----:B------:R-:W3:Y:S02]  /*0c20*/  LDG.E.64 R18, desc[UR6][R18.64] ;  /* 0x0000000612127981 */ /* 0x000ee4000c1e1b00 */
[----:B------:R-:W-:Y:S02]  /*0c30*/  IMAD.WIDE R28, R7, 0x8, R24 ;  /* 0x00000008071c7825 */ /* 0x000fe400078e0218 */
[----:B------:R-:W4:Y:S02]  /*0c40*/  LDG.E.64 R24, desc[UR6][R24.64] ;  /* 0x0000000618187981 */ /* 0x000f24000c1e1b00 */
[C---:B------:R-:W-:Y:S02]  /*0c50*/  IMAD.WIDE R26, R5.reuse, 0x8, R22 ;  /* 0x00000008051a7825 */ /* 0x040fe400078e0216 */
[----:B------:R-:W4:Y:S02]  /*0c60*/  LDG.E.64 R22, desc[UR6][R22.64] ;  /* 0x0000000616167981 */ /* 0x000f24000c1e1b00 */
[----:B------:R-:W-:-:S02]  /*0c70*/  IMAD.WIDE R30, R5, 0x8, R26 ;  /* 0x00000008051e7825 */ /* 0x000fc400078e021a */
[----:B------:R-:W4:Y:S02]  /*0c80*/  LDG.E.64 R26, desc[UR6][R26.64] ;  /* 0x000000061a1a7981 */ /* 0x000f24000c1e1b00 */
[----:B------:R-:W-:Y:S02]  /*0c90*/  IMAD.WIDE R32, R7, 0x8, R28 ;  /* 0x0000000807207825 */ /* 0x000fe400078e021c */
[----:B------:R-:W4:Y:S02]  /*0ca0*/  LDG.E.64 R28, desc[UR6][R28.64] ;  /* 0x000000061c1c7981 */ /* 0x000f24000c1e1b00 */
[----:B------:R-:W-:Y:S02]  /*0cb0*/  IMAD.WIDE R34, R5, 0x8, R30 ;  /* 0x0000000805227825 */ /* 0x000fe400078e021e */
        /* <DEDUP_REMOVED lines=8> */
[----:B------:R-:W4:Y:S04]  /*0d40*/  LDG.E.64 R38, desc[UR6][R42.64] ;  /* 0x000000062a267981 */ /* 0x000f28000c1e1b00 */
[----:B------:R-:W4:Y:S04]  /*0d50*/  LDG.E.64 R40, desc[UR6][R40.64] ;  /* 0x0000000628287981 */ /* 0x000f28000c1e1b00 */
[----:B------:R-:W4:Y:S01]  /*0d60*/  LDG.E.64 R44, desc[UR6][R44.64] ;  /* 0x000000062c2c7981 */ /* 0x000f22000c1e1b00 */
[----:B------:R-:W-:Y:S01]  /*0d70*/  IADD3 R6, PT, PT, R6, 0x8, RZ ;  /* 0x0000000806067810 */ /* 0x000fe20007ffe0ff */
[----:B--2--5:R-:W3:-:S15]  /*0d80*/  DFMA R12, R12, R14, R10 ;  /* 0x0000000e0c0c722b */ /* 0x024ede000000000a */
        /* <DEDUP_REMOVED lines=35> */
.L_x_611:
[----:B------:R-:W-:Y:S05]  /*0fc0*/  @!P1 BRA `(.L_x_610) ;  /* 0x0000000400209947 */ /* 0x000fea0003800000 */
[----:B------:R-:W-:Y:S02]  /*0fd0*/  ISETP.GE.U32.AND P0, PT, R4, 0x4, PT ;  /* 0x000000040400780c */ /* 0x000fe40003f06070 */
[----:B------:R-:W-:-:S04]  /*0fe0*/  LOP3.LUT R5, R0, 0x3, RZ, 0xc0, !PT ;  /* 0x0000000300057812 */ /* 0x000fc800078ec0ff */
[----:B------:R-:W-:-:S07]  /*0ff0*/  ISETP.NE.AND P1, PT, R5, RZ, PT ;  /* 0x000000ff0500720c */ /* 0x000fce0003f25270 */
[----:B------:R-:W-:Y:S06]  /*1000*/  @!P0 BRA `(.L_x_612) ;  /* 0x00000000009c8947 */ /* 0x000fec0003800000 */
[----:B------:R-:W2:Y:S08]  /*1010*/  LDC R27, c[0x0][0x604] ;  /* 0x00018100ff1b7b82 */ /* 0x000eb00000000800 */
[----:B------:R-:W3:Y:S08]  /*1020*/  LDC R29, c[0x0][0x608] ;  /* 0x00018200ff1d7b82 */ /* 0x000ef00000000800 */
[----:B0-----:R-:W0:Y:S08]  /*1030*/  LDC.64 R12, c[0x0][0x5f0] ;  /* 0x00017c00ff0c7b82 */ /* 0x001e300000000a00 */
[----:B------:R-:W4:Y:S01]  /*1040*/  LDC.64 R14, c[0x0][0x5f8] ;  /* 0x00017e00ff0e7b82 */ /* 0x000f220000000a00 */
[----:B--2---:R-:W-:-:S02]  /*1050*/  IMAD R7, R6, R27, RZ ;  /* 0x0000001b06077224 */ /* 0x004fc400078e02ff */
[----:B---3--:R-:W-:Y:S02]  /*1060*/  IMAD R17, R6, R29, RZ ;  /* 0x0000001d06117224 */ /* 0x008fe400078e02ff */
[----:B0-----:R-:W-:-:S04]  /*1070*/  IMAD.WIDE R12, R7, 0x8, R12 ;  /* 0x00000008070c7825 */ /* 0x001fc800078e020c */
[----:B----4-:R-:W-:-:S04]  /*1080*/  IMAD.WIDE R14, R17, 0x8, R14 ;  /* 0x00000008110e7825 */ /* 0x010fc800078e020e */
[----:B------:R-:W-:Y:S02]  /*1090*/  IMAD.WIDE R16, R27, 0x8, R12 ;  /* 0x000000081b107825 */ /* 0x000fe400078e020c */
[----:B------:R-:W1:Y:S02]  /*10a0*/  LDG.E.64 R12, desc[UR6][R12.64] ;  /* 0x000000060c0c7981 */ /* 0x000e64000c1e1b00 */
[----:B------:R-:W-:Y:S02]  /*10b0*/  IMAD.WIDE R18, R29, 0x8, R14 ;  /* 0x000000081d127825 */ /* 0x000fe400078e020e */
[----:B------:R-:W1:Y:S02]  /*10c0*/  LDG.E.64 R14, desc[UR6][R14.64] ;  /* 0x000000060e0e7981 */ /* 0x000e64000c1e1b00 */
[----:B------:R-:W-:Y:S02]  /*10d0*/  IMAD.WIDE R20, R27, 0x8, R16 ;  /* 0x000000081b147825 */ /* 0x000fe400078e0210 */
[----:B------:R-:W2:Y:S02]  /*10e0*/  LDG.E.64 R16, desc[UR6][R16.64] ;  /* 0x0000000610107981 */ /* 0x000ea4000c1e1b00 */
[----:B------:R-:W-:-:S02]  /*10f0*/  IMAD.WIDE R22, R29, 0x8, R18 ;  /* 0x000000081d167825 */ /* 0x000fc400078e0212 */
[----:B------:R-:W2:Y:S02]  /*1100*/  LDG.E.64 R18, desc[UR6][R18.64] ;  /* 0x0000000612127981 */ /* 0x000ea4000c1e1b00 */
[----:B------:R-:W-:Y:S02]  /*1110*/  IMAD.WIDE R26, R27, 0x8, R20 ;  /* 0x000000081b1a7825 */ /* 0x000fe400078e0214 */
[----:B------:R-:W3:Y:S02]  /*1120*/  LDG.E.64 R20, desc[UR6][R20.64] ;  /* 0x0000000614147981 */ /* 0x000ee4000c1e1b00 */
[----:B------:R-:W-:Y:S02]  /*1130*/  IMAD.WIDE R28, R29, 0x8, R22 ;  /* 0x000000081d1c7825 */ /* 0x000fe400078e0216 */
[----:B------:R-:W3:Y:S04]  /*1140*/  LDG.E.64 R24, desc[UR6][R22.64] ;  /* 0x0000000616187981 */ /* 0x000ee8000c1e1b00 */
[----:B------:R-:W4:Y:S04]  /*1150*/  LDG.E.64 R26, desc[UR6][R26.64] ;  /* 0x000000061a1a7981 */ /* 0x000f28000c1e1b00 */
[----:B------:R-:W4:Y:S01]  /*1160*/  LDG.E.64 R28, desc[UR6][R28.64] ;  /* 0x000000061c1c7981 */ /* 0x000f22000c1e1b00 */
[----:B------:R-:W-:Y:S01]  /*1170*/  IADD3 R6, PT, PT, R6, 0x4, RZ ;  /* 0x0000000406067810 */ /* 0x000fe20007ffe0ff */
[----:B-1---5:R-:W2:-:S15]  /*1180*/  DFMA R12, R12, R14, R10 ;  /* 0x0000000e0c0c722b */ /* 0x022e9e000000000a */
        /* <DEDUP_REMOVED lines=14> */
[----:B----4-:R2:W3:Y:S02]  /*1270*/  DFMA R10, R26, R28, R12 ;  /* 0x0000001c1a0a722b */ /* 0x0104e4000000000c */
.L_x_612:
[----:B------:R-:W-:Y:S05]  /*1280*/  @!P1 BRA `(.L_x_610) ;  /* 0x0000000000709947 */ /* 0x000fea0003800000 */
[----:B------:R-:W4:Y:S08]  /*1290*/  LDC R19, c[0x0][0x604] ;  /* 0x00018100ff137b82 */ /* 0x000f300000000800 */
[----:B------:R-:W0:Y:S08]  /*12a0*/  LDC R21, c[0x0][0x608] ;  /* 0x00018200ff157b82 */ /* 0x000e300000000800 */
[----:B------:R-:W1:Y:S08]  /*12b0*/  LDC.64 R14, c[0x0][0x5f0] ;  /* 0x00017c00ff0e7b82 */ /* 0x000e700000000a00 */
[----:B------:R-:W3:Y:S01]  /*12c0*/  LDC.64 R16, c[0x0][0x5f8] ;  /* 0x00017e00ff107b82 */ /* 0x000ee20000000a00 */
[----:B----4-:R-:W-:-:S02]  /*12d0*/  IMAD R7, R6, R19, RZ ;  /* 0x0000001306077224 */ /* 0x010fc400078e02ff */
[----:B0-2---:R-:W-:Y:S02]  /*12e0*/  IMAD R13, R6, R21, RZ ;  /* 0x00000015060d7224 */ /* 0x005fe400078e02ff */
[----:B-1----:R-:W-:-:S05]  /*12f0*/  IMAD.WIDE R14, R7, 0x8, R14 ;  /* 0x00000008070e7825 */ /* 0x002fca00078e020e */
[----:B------:R-:W2:Y:S01]  /*1300*/  LDG.E.64 R6, desc[UR6][R14.64] ;  /* 0x000000060e067981 */ /* 0x000ea2000c1e1b00 */
[----:B---3--:R-:W-:-:S05]  /*1310*/  IMAD.WIDE R16, R13, 0x8, R16 ;  /* 0x000000080d107825 */ /* 0x008fca00078e0210 */
[----:B------:R-:W2:Y:S01]  /*1320*/  LDG.E.64 R12, desc[UR6][R16.64] ;  /* 0x00000006100c7981 */ /* 0x000ea2000c1e1b00 */
[----:B------:R-:W-:Y:S01]  /*1330*/  ISETP.NE.AND P0, PT, R5, 0x1, PT ;  /* 0x000000010500780c */ /* 0x000fe20003f05270 */
[----:B--2--5:R4:W0:-:S12]  /*1340*/  DFMA R10, R6, R12, R10 ;  /* 0x0000000c060a722b */ /* 0x024818000000000a */
[----:B0---4-:R-:W-:Y:S05]  /*1350*/  @!P0 BRA `(.L_x_610) ;  /* 0x00000000003c8947 */ /* 0x011fea0003800000 */
[----:B------:R-:W-:Y:S01]  /*1360*/  ISETP.NE.AND P0, PT, R5, 0x2, PT ;  /* 0x000000020500780c */ /* 0x000fe20003f05270 */
[----:B------:R-:W-:-:S04]  /*1370*/  IMAD.WIDE R6, R19, 0x8, R14 ;  /* 0x0000000813067825 */ /* 0x000fc800078e020e */
[----:B------:R-:W-:-:S08]  /*1380*/  IMAD.WIDE R12, R21, 0x8, R16 ;  /* 0x00000008150c7825 */ /* 0x000fd000078e0210 */
[----:B------:R-:W-:Y:S02]  /*1390*/  @P0 IMAD.WIDE R14, R19, 0x8, R6 ;  /* 0x00000008130e0825 */ /* 0x000fe400078e0206 */
[----:B------:R-:W2:Y:S02]  /*13a0*/  LDG.E.64 R6, desc[UR6][R6.64] ;  /* 0x0000000606067981 */ /* 0x000ea4000c1e1b00 */
[----:B------:R-:W-:Y:S02]  /*13b0*/  @P0 IMAD.WIDE R16, R21, 0x8, R12 ;  /* 0x0000000815100825 */ /* 0x000fe400078e020c */
[----:B------:R-:W2:Y:S04]  /*13c0*/  LDG.E.64 R12, desc[UR6][R12.64] ;  /* 0x000000060c0c7981 */ /* 0x000ea8000c1e1b00 */
[----:B------:R-:W3:Y:S04]  /*13d0*/  @P0 LDG.E.64 R14, desc[UR6][R14.64] ;  /* 0x000000060e0e0981 */ /* 0x000ee8000c1e1b00 */
[----:B------:R-:W3:Y:S01]  /*13e0*/  @P0 LDG.E.64 R16, desc[UR6][R16.64] ;  /* 0x0000000610100981 */ /* 0x000ee2000c1e1b00 */
[----:B--2---:R-:W3:-:S15]  /*13f0*/  DFMA R10, R6, R12, R10 ;  /* 0x0000000c060a722b */ /* 0x004ede000000000a */
[----:B------:R-:W-:-:S15]  /*1400*/  NOP ;  /* 0x0000000000007918 */ /* 0x000fde0000000000 */
[----:B------:R-:W-:-:S15]  /*1410*/  NOP ;  /* 0x0000000000007918 */ /* 0x000fde0000000000 */
[----:B------:R-:W-:-:S15]  /*1420*/  NOP ;  /* 0x0000000000007918 */ /* 0x000fde0000000000 */
[----:B------:R-:W-:-:S04]  /*1430*/  NOP ;  /* 0x0000000000007918 */ /* 0x000fc80000000000 */
[----:B---3--:R4:W0:Y:S02]  /*1440*/  @P0 DFMA R10, R14, R16, R10 ;  /* 0x000000100e0a022b */ /* 0x008824000000000a */
.L_x_610:
[----:B01-3-5:R0:W-:Y:S01]  /*1450*/  STG.E.64 desc[UR6][R8.64], R10 ;  /* 0x0000000a08007986 */ /* 0x02b1e2000c101b06 */
        /* <DEDUP_REMOVED lines=13> */
.L_x_615:
[----:B----4-:R-:W0:Y:S08]  /*1530*/  LDC.64 R14, c[0x0][0x5f0] ;  /* 0x00017c00ff0e7b82 */ /* 0x010e300000000a00 */
[----:B--2---:R-:W1:Y:S08]  /*1540*/  LDC.64 R12, c[0x0][0x5f8] ;  /* 0x00017e00ff0c7b82 */ /* 0x004e700000000a00 */
        /* <DEDUP_REMOVED lines=142> */
.L_x_614:
[----:B------:R-:W-:Y:S05]  /*1e30*/  @!P1 BRA `(.L_x_616) ;  /* 0x00000008005c9947 */ /* 0x000fea0003800000 */
[----:B------:R-:W-:Y:S02]  /*1e40*/  ISETP.GE.U32.AND P0, PT, R2, 0x8, PT ;  /* 0x000000080200780c */ /* 0x000fe40003f06070 */
[----:B------:R-:W-:-:S11]  /*1e50*/  ISETP.NE.AND P1, PT, R4, RZ, PT ;  /* 0x000000ff0400720c */ /* 0x000fd60003f25270 */
[----:B------:R-:W-:Y:S05]  /*1e60*/  @!P0 BRA `(.L_x_617) ;  /* 0x00000004002c8947 */ /* 0x000fea0003800000 */
[----:B------:R-:W0:Y:S08]  /*1e70*/  LDC R7, c[0x0][0x604] ;  /* 0x00018100ff077b82 */ /* 0x000e300000000800 */
[----:B------:R-:W1:Y:S08]  /*1e80*/  LDC R5, c[0x0][0x608] ;  /* 0x00018200ff057b82 */ /* 0x000e700000000800 */
[----:B--2---:R-:W2:Y:S08]  /*1e90*/  LDC.64 R12, c[0x0][0x5f0] ;  /* 0x00017c00ff0c7b82 */ /* 0x004eb00000000a00 */
[----:B----4-:R-:W3:Y:S01]  /*1ea0*/  LDC.64 R14, c[0x0][0x5f8] ;  /* 0x00017e00ff0e7b82 */ /* 0x010ee20000000a00 */
        /* <DEDUP_REMOVED lines=71> */
.L_x_617:
[----:B------:R-:W-:Y:S05]  /*2320*/  @!P1 BRA `(.L_x_616) ;  /* 0x0000000400209947 */ /* 0x000fea0003800000 */
[----:B------:R-:W-:Y:S02]  /*2330*/  ISETP.GE.U32.AND P0, PT, R4, 0x4, PT ;  /* 0x000000040400780c */ /* 0x000fe40003f06070 */
[----:B------:R-:W-:-:S04]  /*2340*/  LOP3.LUT R5, R0, 0x3, RZ, 0xc0, !PT ;  /* 0x0000000300057812 */ /* 0x000fc800078ec0ff */
[----:B------:R-:W-:-:S07]  /*2350*/  ISETP.NE.AND P1, PT, R5, RZ, PT ;  /* 0x000000ff0500720c */ /* 0x000fce0003f25270 */
[----:B------:R-:W-:Y:S06]  /*2360*/  @!P0 BRA `(.L_x_618) ;  /* 0x00000000009c8947 */ /* 0x000fec0003800000 */
[----:B--2---:R-:W2:Y:S08]  /*2370*/  LDC R27, c[0x0][0x604] ;  /* 0x00018100ff1b7b82 */ /* 0x004eb00000000800 */
[----:B------:R-:W3:Y:S08]  /*2380*/  LDC R29, c[0x0][0x608] ;  /* 0x00018200ff1d7b82 */ /* 0x000ef00000000800 */
[----:B0-----:R-:W0:Y:S08]  /*2390*/  LDC.64 R12, c[0x0][0x5f0] ;  /* 0x00017c00ff0c7b82 */ /* 0x001e300000000a00 */
[----:B----4-:R-:W4:Y:S01]  /*23a0*/  LDC.64 R14, c[0x0][0x5f8] ;  /* 0x00017e00ff0e7b82 */ /* 0x010f220000000a00 */
        /* <DEDUP_REMOVED lines=34> */
[----:B----4-:R3:W0:Y:S02]  /*25d0*/  DFMA R10, R26, R28, R12 ;  /* 0x0000001c1a0a722b */ /* 0x010624000000000c */
.L_x_618:
[----:B------:R-:W-:Y:S05]  /*25e0*/  @!P1 BRA `(.L_x_616) ;  /* 0x0000000000709947 */ /* 0x000fea0003800000 */
[----:B------:R-:W0:Y:S08]  /*25f0*/  LDC R19, c[0x0][0x604] ;  /* 0x00018100ff137b82 */ /* 0x000e300000000800 */
[----:B------:R-:W2:Y:S08]  /*2600*/  LDC R21, c[0x0][0x608] ;  /* 0x00018200ff157b82 */ /* 0x000eb00000000800 */
[----:B----4-:R-:W4:Y:S08]  /*2610*/  LDC.64 R14, c[0x0][0x5f0] ;  /* 0x00017c00ff0e7b82 */ /* 0x010f300000000a00 */
[----:B------:R-:W1:Y:S01]  /*2620*/  LDC.64 R16, c[0x0][0x5f8] ;  /* 0x00017e00ff107b82 */ /* 0x000e620000000a00 */
[----:B0-----:R-:W-:-:S02]  /*2630*/  IMAD R7, R6, R19, RZ ;  /* 0x0000001306077224 */ /* 0x001fc400078e02ff */
[----:B--23--:R-:W-:Y:S02]  /*2640*/  IMAD R13, R6, R21, RZ ;  /* 0x00000015060d7224 */ /* 0x00cfe400078e02ff */
[----:B----4-:R-:W-:-:S05]  /*2650*/  IMAD.WIDE R14, R7, 0x8, R14 ;  /* 0x00000008070e7825 */ /* 0x010fca00078e020e */
[----:B------:R-:W2:Y:S01]  /*2660*/  LDG.E.64 R6, desc[UR6][R14.64] ;  /* 0x000000060e067981 */ /* 0x000ea2000c1e1b00 */
[----:B-1----:R-:W-:-:S05]  /*2670*/  IMAD.WIDE R16, R13, 0x8, R16 ;  /* 0x000000080d107825 */ /* 0x002fca00078e0210 */
[----:B------:R-:W2:Y:S01]  /*2680*/  LDG.E.64 R12, desc[UR6][R16.64] ;  /* 0x00000006100c7981 */ /* 0x000ea2000c1e1b00 */
[----:B------:R-:W-:Y:S01]  /*2690*/  ISETP.NE.AND P0, PT, R5, 0x1, PT ;  /* 0x000000010500780c */ /* 0x000fe20003f05270 */
[----:B--2--5:R0:W1:-:S12]  /*26a0*/  DFMA R10, R6, R12, R10 ;  /* 0x0000000c060a722b */ /* 0x024058000000000a */
[----:B01----:R-:W-:Y:S05]  /*26b0*/  @!P0 BRA `(.L_x_616) ;  /* 0x00000000003c8947 */ /* 0x003fea0003800000 */
        /* <DEDUP_REMOVED lines=14> */
[----:B---3--:R0:W1:Y:S02]  /*27a0*/  @P0 DFMA R10, R14, R16, R10 ;  /* 0x000000100e0a022b */ /* 0x008064000000000a */
.L_x_616:
[----:B01---5:R0:W-:Y:S01]  /*27b0*/  STG.E.64 desc[UR6][R8.64], R10 ;  /* 0x0000000a08007986 */ /* 0x0231e2000c101b06 */
[----:B------:R-:W-:-:S07]  /*27c0*/  IADD3 R3, PT, PT, R3, 0x80, RZ ;  /* 0x0000008003037810 */ /* 0x000fce0007ffe0ff */
.L_x_607:
        /* <DEDUP_REMOVED lines=13> */
.L_x_621:
[----:B----4-:R-:W0:Y:S08]  /*28a0*/  LDC.64 R14, c[0x0][0x5f0] ;  /* 0x00017c00ff0e7b82 */ /* 0x010e300000000a00 */
[----:B--23--:R-:W1:Y:S08]  /*28b0*/  LDC.64 R12, c[0x0][0x5f8] ;  /* 0x00017e00ff0c7b82 */ /* 0x00ce700000000a00 */
        /* <DEDUP_REMOVED lines=142> */
[----:B------:R-:W-:Y:S05]  /*31a0*/  BSYNC.RECONVERGENT B2 ;  /* 0x0000000000027941 */ /* 0x000fea0003800200 */
.L_x_620:
[----:B------:R-:W-:Y:S05]  /*31b0*/  @!P1 BRA `(.L_x_622) ;  /* 0x00000008005c9947 */ /* 0x000fea0003800000 */
[----:B------:R-:W-:Y:S02]  /*31c0*/  ISETP.GE.U32.AND P0, PT, R2, 0x8, PT ;  /* 0x000000080200780c */ /* 0x000fe40003f06070 */
[----:B------:R-:W-:-:S11]  /*31d0*/  ISETP.NE.AND P1, PT, R4, RZ, PT ;  /* 0x000000ff0400720c */ /* 0x000fd60003f25270 */
[----:B------:R-:W-:Y:S05]  /*31e0*/  @!P0 BRA `(.L_x_623) ;  /* 0x00000004002c8947 */ /* 0x000fea0003800000 */
[----:B------:R-:W0:Y:S08]  /*31f0*/  LDC R7, c[0x0][0x604] ;  /* 0x00018100ff077b82 */ /* 0x000e300000000800 */
[----:B------:R-:W1:Y:S08]  /*3200*/  LDC R5, c[0x0][0x608] ;  /* 0x00018200ff057b82 */ /* 0x000e700000000800 */
[----:B--23--:R-:W2:Y:S08]  /*3210*/  LDC.64 R12, c[0x0][0x5f0] ;  /* 0x00017c00ff0c7b82 */ /* 0x00ceb00000000a00 */
        /* <DEDUP_REMOVED lines=72> */
.L_x_623:
[----:B------:R-:W-:Y:S05]  /*36a0*/  @!P1 BRA `(.L_x_622) ;  /* 0x0000000400209947 */ /* 0x000fea0003800000 */
[----:B------:R-:W-:Y:S02]  /*36b0*/  ISETP.GE.U32.AND P0, PT, R4, 0x4, PT ;  /* 0x000000040400780c */ /* 0x000fe40003f06070 */
[----:B------:R-:W-:-:S04]  /*36c0*/  LOP3.LUT R5, R0, 0x3, RZ, 0xc0, !PT ;  /* 0x0000000300057812 */ /* 0x000fc800078ec0ff */
[----:B------:R-:W-:-:S07]  /*36d0*/  ISETP.NE.AND P1, PT, R5, RZ, PT ;  /* 0x000000ff0500720c */ /* 0x000fce0003f25270 */
[----:B------:R-:W-:Y:S06]  /*36e0*/  @!P0 BRA `(.L_x_624) ;  /* 0x00000000009c8947 */ /* 0x000fec0003800000 */
[----:B--23--:R-:W2:Y:S08]  /*36f0*/  LDC R27, c[0x0][0x604] ;  /* 0x00018100ff1b7b82 */ /* 0x00ceb00000000800 */
        /* <DEDUP_REMOVED lines=37> */
[----:B----4-:R0:W1:Y:S02]  /*3950*/  DFMA R10, R26, R28, R12 ;  /* 0x0000001c1a0a722b */ /* 0x010064000000000c */
.L_x_624:
        /* <DEDUP_REMOVED lines=29> */
.L_x_622:
[----:B-1---5:R1:W-:Y:S01]  /*3b30*/  STG.E.64 desc[UR6][R8.64], R10 ;  /* 0x0000000a08007986 */ /* 0x0223e2000c101b06 */
[----:B------:R-:W-:-:S07]  /*3b40*/  IADD3 R3, PT, PT, R3, 0x80, RZ ;  /* 0x0000008003037810 */ /* 0x000fce0007ffe0ff */
.L_x_613:
[----:B------:R-:W-:-:S13]  /*3b50*/  ISETP.GE.AND P0, PT, R3, UR4, PT ;  /* 0x0000000403007c0c */ /* 0x000fda000bf06270 */
[----:B------:R-:W-:Y:S05]  /*3b60*/  @P0 BRA `(.L_x_625) ;  /* 0x0000002400b80947 */ /* 0x000fea0003800000 */
[----:B-1----:R-:W1:Y:S02]  /*3b70*/  LDC.64 R8, c[0x0][0x5e8] ;  /* 0x00017a00ff087b82 */ /* 0x002e640000000a00 */
[----:B-1----:R1:W5:Y:S01]  /*3b80*/  LDG.E.64 R10, desc[UR6][R8.64] ;  /* 0x00000006080a7981 */ /* 0x002362000c1e1b00 */
[----:B------:R-:W-:Y:S01]  /*3b90*/  ISETP.GE.U32.AND P0, PT, R0, 0x10, PT ;  /* 0x000000100000780c */ /* 0x000fe20003f06070 */
[----:B------:R-:W-:Y:S01]  /*3ba0*/  HFMA2 R6, -RZ, RZ, 0, 0 ;  /* 0x00000000ff067431 */ /* 0x000fe200000001ff */
[----:B------:R-:W-:-:S11]  /*3bb0*/  ISETP.NE.AND P1, PT, R2, RZ, PT ;  /* 0x000000ff0200720c */ /* 0x000fd60003f25270 */
[----:B-1----:R-:W-:Y:S05]  /*3bc0*/  @!P0 BRA `(.L_x_626) ;  /* 0x0000000800588947 */ /* 0x002fea0003800000 */
[----:B------:R-:W-:Y:S01]  /*3bd0*/  LOP3.LUT R6, R0, 0x7ffffff0, RZ, 0xc0, !PT ;  /* 0x7ffffff000067812 */ /* 0x000fe200078ec0ff */
[----:B------:R-:W-:Y:S01]  /*3be0*/  BSSY.RECONVERGENT B2, `(.L_x_626) ;  /* 0x0000094000027945 */ /* 0x000fe20003800200 */
[----:B------:R-:W-:Y:S02]  /*3bf0*/  MOV R5, RZ ;  /* 0x000000ff00057202 */ /* 0x000fe40000000f00 */
[----:B------:R-:W-:Y:S02]  /*3c00*/  MOV R7, RZ ;  /* 0x000000ff00077202 */ /* 0x000fe40000000f00 */
[----:B------:R-:W-:-:S07]  /*3c10*/  IADD3 R56, PT, PT, -R6, RZ, RZ ;  /* 0x000000ff06387210 */ /* 0x000fce0007ffe1ff */
.L_x_627:
[----:B0---4-:R-:W0:Y:S08]  /*3c20*/  LDC.64 R14, c[0x0][0x5f0] ;  /* 0x00017c00ff0e7b82 */ /* 0x011e300000000a00 */
        /* <DEDUP_REMOVED lines=141> */
[----:B0-----:R1:W0:Y:S02]  /*4500*/  DFMA R10, R10, R54, R12 ;  /* 0x000000360a0a722b */ /* 0x001224000000000c */
[----:B01----:R-:W-:Y:S05]  /*4510*/  @P0 BRA `(.L_x_627) ;  /* 0xfffffff400c00947 */ /* 0x003fea000383ffff */
[----:B------:R-:W-:Y:S05]  /*4520*/  BSYNC.RECONVERGENT B2 ;  /* 0x0000000000027941 */ /* 0x000fea0003800200 */
.L_x_626:
[----:B------:R-:W-:Y:S05]  /*4530*/  @!P1 BRA `(.L_x_628) ;  /* 0x00000008005c9947 */ /* 0x000fea0003800000 */
[----:B------:R-:W-:Y:S02]  /*4540*/  ISETP.GE.U32.AND P0, PT, R2, 0x8, PT ;  /* 0x000000080200780c */ /* 0x000fe40003f06070 */
[----:B------:R-:W-:-:S11]  /*4550*/  ISETP.NE.AND P1, PT, R4, RZ, PT ;  /* 0x000000ff0400720c */ /* 0x000fd60003f25270 */
[----:B------:R-:W-:Y:S05]  /*4560*/  @!P0 BRA `(.L_x_629) ;  /* 0x00000004002c8947 */ /* 0x000fea0003800000 */
[----:B------:R-:W1:Y:S08]  /*4570*/  LDC R7, c[0x0][0x604] ;  /* 0x00018100ff077b82 */ /* 0x000e700000000800 */
[----:B------:R-:W1:Y:S08]  /*4580*/  LDC R5, c[0x0][0x608] ;  /* 0x00018200ff057b82 */ /* 0x000e700000000800 */
[----:B0-23--:R-:W0:Y:S08]  /*4590*/  LDC.64 R12, c[0x0][0x5f0] ;  /* 0x00017c00ff0c7b82 */ /* 0x00de300000000a00 */
[----:B----4-:R-:W2:Y:S01]  /*45a0*/  LDC.64 R14, c[0x0][0x5f8] ;  /* 0x00017e00ff0e7b82 */ /* 0x010ea20000000a00 */
[----:B-1----:R-:W-:-:S02]  /*45b0*/  IMAD R17, R6, R7, RZ ;  /* 0x0000000706117224 */ /* 0x002fc400078e02ff */
[----:B------:R-:W-:Y:S02]  /*45c0*/  IMAD R19, R6, R5, RZ ;  /* 0x0000000506137224 */ /* 0x000fe400078e02ff */
[----:B0-----:R-:W-:-:S04]  /*45d0*/  IMAD.WIDE R12, R17, 0x8, R12 ;  /* 0x00000008110c7825 */ /* 0x001fc800078e020c */
[----:B------:R-:W-:Y:S02]  /*45e0*/  IMAD.WIDE R16, R7, 0x8, R12 ;  /* 0x0000000807107825 */ /* 0x000fe400078e020c */
[----:B------:R-:W3:Y:S02]  /*45f0*/  LDG.E.64 R12, desc[UR6][R12.64] ;  /* 0x000000060c0c7981 */ /* 0x000ee4000c1e1b00 */
[----:B--2---:R-:W-:-:S04]  /*4600*/  IMAD.WIDE R14, R19, 0x8, R14 ;  /* 0x00000008130e7825 */ /* 0x004fc800078e020e */
[----:B------:R-:W-:Y:S02]  /*4610*/  IMAD.WIDE R20, R7, 0x8, R16 ;  /* 0x0000000807147825 */ /* 0x000fe400078e0210 */
[----:B------:R-:W2:Y:S02]  /*4620*/  LDG.E.64 R16, desc[UR6][R16.64] ;  /* 0x0000000610107981 */ /* 0x000ea4000c1e1b00 */
[----:B------:R-:W-:Y:S02]  /*4630*/  IMAD.WIDE R18, R5, 0x8, R14 ;  /* 0x0000000805127825 */ /* 0x000fe400078e020e */
[----:B------:R-:W3:Y:S02]  /*4640*/  LDG.E.64 R14, desc[UR6][R14.64] ;  /* 0x000000060e0e7981 */ /* 0x000ee4000c1e1b00 */
[----:B------:R-:W-:Y:S02]  /*4650*/  IMAD.WIDE R24, R7, 0x8, R20 ;  /* 0x0000000807187825 */ /* 0x000fe400078e0214 */
[----:B------:R-:W4:Y:S02]  /*4660*/  LDG.E.64 R20, desc[UR6][R20.64] ;  /* 0x0000000614147981 */ /* 0x000f24000c1e1b00 */
[----:B------:R-:W-:-:S02]  /*4670*/  IMAD.WIDE R22, R5, 0x8, R18 ;  /* 0x0000000805167825 */ /* 0x000fc400078e0212 */
[----:B------:R-:W2:Y:S02]  /*4680*/  LDG.E.64 R18, desc[UR6][R18.64] ;  /* 0x0000000612127981 */ /* 0x000ea4000c1e1b00 */
        /* <DEDUP_REMOVED lines=21> */
[----:B---3-5:R-:W2:-:S15]  /*47e0*/  DFMA R12, R12, R14, R10 ;  /* 0x0000000e0c0c722b */ /* 0x028e9e000000000a */
        /* <DEDUP_REMOVED lines=35> */
.L_x_629:
[----:B------:R-:W-:Y:S05]  /*4a20*/  @!P1 BRA `(.L_x_628) ;  /* 0x0000000400209947 */ /* 0x000fea0003800000 */
[----:B------:R-:W-:Y:S02]  /*4a30*/  ISETP.GE.U32.AND P0, PT, R4, 0x4, PT ;  /* 0x000000040400780c */ /* 0x000fe40003f06070 */
[----:B------:R-:W-:-:S04]  /*4a40*/  LOP3.LUT R5, R0, 0x3, RZ, 0xc0, !PT ;  /* 0x0000000300057812 */ /* 0x000fc800078ec0ff */
[----:B------:R-:W-:-:S07]  /*4a50*/  ISETP.NE.AND P1, PT, R5, RZ, PT ;  /* 0x000000ff0500720c */ /* 0x000fce0003f25270 */
[----:B------:R-:W-:Y:S06]  /*4a60*/  @!P0 BRA `(.L_x_630) ;  /* 0x00000000009c8947 */ /* 0x000fec0003800000 */
[----:B0-23--:R-:W0:Y:S08]  /*4a70*/  LDC R27, c[0x0][0x604] ;  /* 0x00018100ff1b7b82 */ /* 0x00de300000000800 */
[----:B------:R-:W2:Y:S08]  /*4a80*/  LDC R29, c[0x0][0x608] ;  /* 0x00018200ff1d7b82 */ /* 0x000eb00000000800 */
[----:B-1----:R-:W1:Y:S08]  /*4a90*/  LDC.64 R12, c[0x0][0x5f0] ;  /* 0x00017c00ff0c7b82 */ /* 0x002e700000000a00 */
[----:B----4-:R-:W3:Y:S01]  /*4aa0*/  LDC.64 R14, c[0x0][0x5f8] ;  /* 0x00017e00ff0e7b82 */ /* 0x010ee20000000a00 */
[----:B0-----:R-:W-:-:S02]  /*4ab0*/  IMAD R7, R6, R27, RZ ;  /* 0x0000001b06077224 */ /* 0x001fc400078e02ff */
[----:B--2---:R-:W-:Y:S02]  /*4ac0*/  IMAD R17, R6, R29, RZ ;  /* 0x0000001d06117224 */ /* 0x004fe400078e02ff */
[----:B-1----:R-:W-:-:S04]  /*4ad0*/  IMAD.WIDE R12, R7, 0x8, R12 ;  /* 0x00000008070c7825 */ /* 0x002fc800078e020c */
[----:B---3--:R-:W-:-:S04]  /*4ae0*/  IMAD.WIDE R14, R17, 0x8, R14 ;  /* 0x00000008110e7825 */ /* 0x008fc800078e020e */
[----:B------:R-:W-:Y:S02]  /*4af0*/  IMAD.WIDE R16, R27, 0x8, R12 ;  /* 0x000000081b107825 */ /* 0x000fe400078e020c */
[----:B------:R-:W2:Y:S02]  /*4b00*/  LDG.E.64 R12, desc[UR6][R12.64] ;  /* 0x000000060c0c7981 */ /* 0x000ea4000c1e1b00 */
[----:B------:R-:W-:Y:S02]  /*4b10*/  IMAD.WIDE R18, R29, 0x8, R14 ;  /* 0x000000081d127825 */ /* 0x000fe400078e020e */
[----:B------:R-:W2:Y:S02]  /*4b20*/  LDG.E.64 R14, desc[UR6][R14.64] ;  /* 0x000000060e0e7981 */ /* 0x000ea4000c1e1b00 */
[----:B------:R-:W-:Y:S02]  /*4b30*/  IMAD.WIDE R20, R27, 0x8, R16 ;  /* 0x000000081b147825 */ /* 0x000fe400078e0210 */
[----:B------:R-:W3:Y:S02]  /*4b40*/  LDG.E.64 R16, desc[UR6][R16.64] ;  /* 0x0000000610107981 */ /* 0x000ee4000c1e1b00 */
[----:B------:R-:W-:-:S02]  /*4b50*/  IMAD.WIDE R22, R29, 0x8, R18 ;  /* 0x000000081d167825 */ /* 0x000fc400078e0212 */
[----:B------:R-:W3:Y:S02]  /*4b60*/  LDG.E.64 R18, desc[UR6][R18.64] ;  /* 0x0000000612127981 */ /* 0x000ee4000c1e1b00 */
[----:B------:R-:W-:Y:S02]  /*4b70*/  IMAD.WIDE R26, R27, 0x8, R20 ;  /* 0x000000081b1a7825 */ /* 0x000fe400078e0214 */
[----:B------:R-:W4:Y:S02]  /*4b80*/  LDG.E.64 R20, desc[UR6][R20.64] ;  /* 0x0000000614147981 */ /* 0x000f24000c1e1b00 */
[----:B------:R-:W-:Y:S02]  /*4b90*/  IMAD.WIDE R28, R29, 0x8, R22 ;  /* 0x000000081d1c7825 */ /* 0x000fe400078e0216 */
        /* <DEDUP_REMOVED lines=19> */
[----:B0-----:R0:W1:Y:S02]  /*4cd0*/  DFMA R10, R26, R28, R12 ;  /* 0x0000001c1a0a722b */ /* 0x001064000000000c */
.L_x_630:
[----:B------:R-:W-:Y:S05]  /*4ce0*/  @!P1 BRA `(.L_x_628) ;  /* 0x0000000000709947 */ /* 0x000fea0003800000 */
[----:B------:R-:W1:Y:S08]  /*4cf0*/  LDC R19, c[0x0][0x604] ;  /* 0x00018100ff137b82 */ /* 0x000e700000000800 */
[----:B------:R-:W2:Y:S08]  /*4d00*/  LDC R21, c[0x0][0x608] ;  /* 0x00018200ff157b82 */ /* 0x000eb00000000800 */
[----:B0---4-:R-:W0:Y:S08]  /*4d10*/  LDC.64 R14, c[0x0][0x5f0] ;  /* 0x00017c00ff0e7b82 */ /* 0x011e300000000a00 */
[----:B------:R-:W4:Y:S01]  /*4d20*/  LDC.64 R16, c[0x0][0x5f8] ;  /* 0x00017e00ff107b82 */ /* 0x000f220000000a00 */
[----:B-1----:R-:W-:-:S02]  /*4d30*/  IMAD R7, R6, R19, RZ ;  /* 0x0000001306077224 */ /* 0x002fc400078e02ff */
[----:B--23--:R-:W-:Y:S02]  /*4d40*/  IMAD R13, R6, R21, RZ ;  /* 0x00000015060d7224 */ /* 0x00cfe400078e02ff */
[----:B0-----:R-:W-:-:S05]  /*4d50*/  IMAD.WIDE R14, R7, 0x8, R14 ;  /* 0x00000008070e7825 */ /* 0x001fca00078e020e */
[----:B------:R-:W2:Y:S01]  /*4d60*/  LDG.E.64 R6, desc[UR6][R14.64] ;  /* 0x000000060e067981 */ /* 0x000ea2000c1e1b00 */
[----:B----4-:R-:W-:-:S05]  /*4d70*/  IMAD.WIDE R16, R13, 0x8, R16 ;  /* 0x000000080d107825 */ /* 0x010fca00078e0210 */
        /* <DEDUP_REMOVED lines=19> */
.L_x_628:
[----:B01---5:R1:W-:Y:S01]  /*4eb0*/  STG.E.64 desc[UR6][R8.64], R10 ;  /* 0x0000000a08007986 */ /* 0x0233e2000c101b06 */
[----:B------:R-:W-:-:S07]  /*4ec0*/  IADD3 R3, PT, PT, R3, 0x80, RZ ;  /* 0x0000008003037810 */ /* 0x000fce0007ffe0ff */
.L_x_619:
        /* <DEDUP_REMOVED lines=13> */
.L_x_633:
        /* <DEDUP_REMOVED lines=145> */
.L_x_632:
        /* <DEDUP_REMOVED lines=79> */
.L_x_635:
        /* <DEDUP_REMOVED lines=44> */
.L_x_636:
        /* <DEDUP_REMOVED lines=29> */
.L_x_634:
[----:B-1---5:R1:W-:Y:S01]  /*6230*/  STG.E.64 desc[UR6][R8.64], R10 ;  /* 0x0000000a08007986 */ /* 0x0223e2000c101b06 */
[----:B------:R-:W-:-:S07]  /*6240*/  IADD3 R3, PT, PT, R3, 0x80, RZ ;  /* 0x0000008003037810 */ /* 0x000fce0007ffe0ff */
.L_x_625:
[----:B------:R-:W-:-:S13]  /*6250*/  ISETP.GE.AND P0, PT, R3, UR4, PT ;  /* 0x0000000403007c0c */ /* 0x000fda000bf06270 */
[----:B------:R-:W-:Y:S05]  /*6260*/  @P0 BREAK.RELIABLE B0 ;  /* 0x0000000000000942 */ /* 0x000fea0003800100 */
        /* <DEDUP_REMOVED lines=12> */
.L_x_639:
        /* <DEDUP_REMOVED lines=145> */
.L_x_638:
        /* <DEDUP_REMOVED lines=79> */
.L_x_641:
        /* <DEDUP_REMOVED lines=44> */
.L_x_642:
        /* <DEDUP_REMOVED lines=29> */
.L_x_640:
[----:B01---5:R0:W-:Y:S01]  /*75c0*/  STG.E.64 desc[UR6][R8.64], R10 ;  /* 0x0000000a08007986 */ /* 0x0231e2000c101b06 */
[----:B------:R-:W-:-:S07]  /*75d0*/  IADD3 R3, PT, PT, R3, 0x80, RZ ;  /* 0x0000008003037810 */ /* 0x000fce0007ffe0ff */
.L_x_631:
[----:B------:R-:W-:-:S13]  /*75e0*/  ISETP.GE.AND P0, PT, R3, UR4, PT ;  /* 0x0000000403007c0c */ /* 0x000fda000bf06270 */
[----:B------:R-:W-:Y:S05]  /*75f0*/  @P0 BREAK.RELIABLE B0 ;  /* 0x0000000000000942 */ /* 0x000fea0003800100 */
[----:B------:R-:W-:Y:S05]  /*7600*/  @P0 BRA `(.L_x_637) ;  /* 0x0000001000dc0947 */ /* 0x000fea0003800000 */
[----:B------:R-:W-:Y:S05]  /*7610*/  BSYNC.RELIABLE B0 ;  /* 0x0000000000007941 */ /* 0x000fea0003800100 */
.L_x_606:
        /* <DEDUP_REMOVED lines=11> */
.L_x_644:
        /* <DEDUP_REMOVED lines=145> */
.L_x_643:
        /* <DEDUP_REMOVED lines=79> */
.L_x_646:
        /* <DEDUP_REMOVED lines=44> */
.L_x_647:
        /* <DEDUP_REMOVED lines=29> */
.L_x_645:
[----:B-1---5:R1:W-:Y:S01]  /*8960*/  STG.E.64 desc[UR6][R8.64], R10 ;  /* 0x0000000a08007986 */ /* 0x0223e2000c101b06 */
[----:B------:R-:W-:-:S07]  /*8970*/  IADD3 R3, PT, PT, R3, 0x80, RZ ;  /* 0x0000008003037810 */ /* 0x000fce0007ffe0ff */
.L_x_637:
[----:B------:R-:W-:Y:S05]  /*8980*/  BSYNC.RECONVERGENT B1 ;  /* 0x0000000000017941 */ /* 0x000fea0003800200 */
.L_x_605:
[----:B------:R-:W-:Y:S05]  /*8990*/  WARPSYNC.ALL ;  /* 0x0000000000007948 */ /* 0x000fea0003800000 */
[----:B------:R-:W-:-:S13]  /*89a0*/  ISETP.GE.AND P0, PT, R3, UR4, PT ;  /* 0x0000000403007c0c */ /* 0x000fda000bf06270 */
[----:B------:R-:W-:Y:S05]  /*89b0*/  @P0 EXIT ;  /* 0x000000000000094d */ /* 0x000fea0003800000 */
[----:B01----:R-:W0:Y:S02]  /*89c0*/  LDC.64 R8, c[0x0][0x5e8] ;  /* 0x00017a00ff087b82 */ /* 0x003e240000000a00 */
        /* <DEDUP_REMOVED lines=9> */
.L_x_649:
[----:B------:R-:W0:Y:S08]  /*8a60*/  LDC.64 R10, c[0x0][0x5f0] ;  /* 0x00017c00ff0a7b82 */ /* 0x000e300000000a00 */
[----:B--23--:R-:W1:Y:S08]  /*8a70*/  LDC.64 R12, c[0x0][0x5f8] ;  /* 0x00017e00ff0c7b82 */ /* 0x00ce700000000a00 */
[----:B------:R-:W2:Y:S08]  /*8a80*/  LDC R56, c[0x0][0x604] ;  /* 0x00018100ff387b82 */ /* 0x000eb00000000800 */
[----:B------:R-:W3:Y:S01]  /*8a90*/  LDC R57, c[0x0][0x608] ;  /* 0x00018200ff397b82 */ /* 0x000ee20000000800 */
[----:B0-----:R-:W-:-:S05]  /*8aa0*/  IMAD.WIDE R10, R3, 0x8, R10 ;  /* 0x00000008030a7825 */ /* 0x001fca00078e020a */
[----:B----4-:R-:W4:Y:S01]  /*8ab0*/  LDG.E.64 R14, desc[UR6][R10.64] ;  /* 0x000000060a0e7981 */ /* 0x010f22000c1e1b00 */
[----:B-1----:R-:W-:-:S05]  /*8ac0*/  IMAD.WIDE R12, R6, 0x8, R12 ;  /* 0x00000008060c7825 */ /* 0x002fca00078e020c */
[----:B------:R-:W4:Y:S01]  /*8ad0*/  LDG.E.64 R16, desc[UR6][R12.64] ;  /* 0x000000060c107981 */ /* 0x000f22000c1e1b00 */
[----:B--2---:R-:W-:-:S04]  /*8ae0*/  IMAD.WIDE R18, R56, 0x8, R10 ;  /* 0x0000000838127825 */ /* 0x004fc800078e020a */
[----:B------:R-:W-:Y:S02]  /*8af0*/  IMAD.WIDE R22, R56, 0x8, R18 ;  /* 0x0000000838167825 */ /* 0x000fe400078e0212 */
[----:B------:R-:W2:Y:S02]  /*8b00*/  LDG.E.64 R18, desc[UR6][R18.64] ;  /* 0x0000000612127981 */ /* 0x000ea4000c1e1b00 */
[----:B---3--:R-:W-:-:S04]  /*8b10*/  IMAD.WIDE R20, R57, 0x8, R12 ;  /* 0x0000000839147825 */ /* 0x008fc800078e020c */
[C---:B------:R-:W-:Y:S02]  /*8b20*/  IMAD.WIDE R24, R57.reuse, 0x8, R20 ;  /* 0x0000000839187825 */ /* 0x040fe400078e0214 */
[----:B------:R-:W2:Y:S02]  /*8b30*/  LDG.E.64 R20, desc[UR6][R20.64] ;  /* 0x0000000614147981 */ /* 0x000ea4000c1e1b00 */
[C---:B------:R-:W-:Y:S02]  /*8b40*/  IMAD.WIDE R26, R56.reuse, 0x8, R22 ;  /* 0x00000008381a7825 */ /* 0x040fe400078e0216 */
        /* <DEDUP_REMOVED lines=11> */
[C---:B------:R-:W-:Y:S02]  /*8c00*/  IMAD.WIDE R44, R56.reuse, 0x8, R48 ;  /* 0x00000008382c7825 */ /* 0x040fe400078e0230 */
[----:B------:R-:W3:Y:S02]  /*8c10*/  LDG.E.64 R48, desc[UR6][R48.64] ;  /* 0x0000000630307981 */ /* 0x000ee4000c1e1b00 */
[C---:B------:R-:W-:Y:S02]  /*8c20*/  IMAD.WIDE R46, R57.reuse, 0x8, R50 ;  /* 0x00000008392e7825 */ /* 0x040fe400078e0232 */
        /* <DEDUP_REMOVED lines=31> */
[----:B------:R-:W4:Y:S02]  /*8e20*/  LDG.E.64 R18, desc[UR6][R18.64] ;  /* 0x0000000612127981 */ /* 0x000f24000c1e1b00 */
[----:B------:R-:W-:-:S06]  /*8e30*/  IMAD.WIDE R52, R57, 0x8, R58 ;  /* 0x0000000839347825 */ /* 0x000fcc00078e023a */
[----:B------:R-:W4:-:S15]  /*8e40*/  LDG.E.64 R52, desc[UR6][R52.64] ;  /* 0x0000000634347981 */ /* 0x000f1e000c1e1b00 */
[----:B------:R-:W-:-:S15]  /*8e50*/  NOP ;  /* 0x0000000000007918 */ /* 0x000fde0000000000 */
[----:B------:R-:W-:-:S14]  /*8e60*/  NOP ;  /* 0x0000000000007918 */ /* 0x000fdc0000000000 */
        /* <DEDUP_REMOVED lines=12> */
[----:B------:R-:W4:Y:S02]  /*8f30*/  LDG.E.64 R16, desc[UR6][R16.64] ;  /* 0x0000000610107981 */ /* 0x000f24000c1e1b00 */
[----:B------:R-:W-:-:S06]  /*8f40*/  IMAD.WIDE R54, R56, 0x8, R60 ;  /* 0x0000000838367825 */ /* 0x000fcc00078e023c */
[----:B------:R-:W4:-:S15]  /*8f50*/  LDG.E.64 R54, desc[UR6][R54.64] ;  /* 0x0000000636367981 */ /* 0x000f1e000c1e1b00 */
[----:B------:R-:W-:-:S15]  /*8f60*/  NOP ;  /* 0x0000000000007918 */ /* 0x000fde0000000000 */
[----:B------:R-:W-:-:S02]  /*8f70*/  NOP ;  /* 0x0000000000007918 */ /* 0x000fc40000000000 */
[----:B-1----:R0:W1:Y:S02]  /*8f80*/  DFMA R10, R10, R12, R14 ;  /* 0x0000000c0a0a722b */ /* 0x002064000000000e */
[----:B0-----:R-:W4:Y:S04]  /*8f90*/  LDG.E.64 R12, desc[UR6][R60.64] ;  /* 0x000000063c0c7981 */ /* 0x001f28000c1e1b00 */
[----:B------:R-:W4:Y:S01]  /*8fa0*/  LDG.E.64 R14, desc[UR6][R58.64] ;  /* 0x000000063a0e7981 */ /* 0x000f22000c1e1b00 */
        /* <DEDUP_REMOVED lines=59> */
.L_x_648:
[----:B------:R-:W-:Y:S05]  /*9360*/  @!P1 BRA `(.L_x_650) ;  /* 0x00000008005c9947 */ /* 0x000fea0003800000 */
[----:B------:R-:W-:Y:S02]  /*9370*/  ISETP.GE.U32.AND P0, PT, R2, 0x8, PT ;  /* 0x000000080200780c */ /* 0x000fe40003f06070 */
[----:B------:R-:W-:-:S11]  /*9380*/  ISETP.NE.AND P1, PT, R4, RZ, PT ;  /* 0x000000ff0400720c */ /* 0x000fd60003f25270 */
[----:B------:R-:W-:Y:S05]  /*9390*/  @!P0 BRA `(.L_x_651) ;  /* 0x00000004002c8947 */ /* 0x000fea0003800000 */
[----:B------:R-:W0:Y:S08]  /*93a0*/  LDC R32, c[0x0][0x604] ;  /* 0x00018100ff207b82 */ /* 0x000e300000000800 */
[----:B--23--:R-:W1:Y:S08]  /*93b0*/  LDC R12, c[0x0][0x608] ;  /* 0x00018200ff0c7b82 */ /* 0x00ce700000000800 */
        /* <DEDUP_REMOVED lines=8> */
[----:B----4-:R-:W-:Y:S02]  /*9440*/  IMAD.WIDE R14, R32, 0x8, R10 ;  /* 0x00000008200e7825 */ /* 0x010fe400078e020a */
        /* <DEDUP_REMOVED lines=64> */
.L_x_651:
[----:B------:R-:W-:Y:S05]  /*9850*/  @!P1 BRA `(.L_x_650) ;  /* 0x0000000400209947 */ /* 0x000fea0003800000 */
[----:B------:R-:W-:Y:S02]  /*9860*/  ISETP.GE.U32.AND P0, PT, R4, 0x4, PT ;  /* 0x000000040400780c */ /* 0x000fe40003f06070 */
[----:B------:R-:W-:-:S04]  /*9870*/  LOP3.LUT R0, R0, 0x3, RZ, 0xc0, !PT ;  /* 0x0000000300007812 */ /* 0x000fc800078ec0ff */
[----:B------:R-:W-:-:S07]  /*9880*/  ISETP.NE.AND P1, PT, R0, RZ, PT ;  /* 0x000000ff0000720c */ /* 0x000fce0003f25270 */
[----:B------:R-:W-:Y:S06]  /*9890*/  @!P0 BRA `(.L_x_652) ;  /* 0x00000000009c8947 */ /* 0x000fec0003800000 */
[----:B------:R-:W1:Y:S08]  /*98a0*/  LDC R21, c[0x0][0x604] ;  /* 0x00018100ff157b82 */ /* 0x000e700000000800 */
[----:B------:R-:W2:Y:S08]  /*98b0*/  LDC R23, c[0x0][0x608] ;  /* 0x00018200ff177b82 */ /* 0x000eb00000000800 */
[----:B0-----:R-:W0:Y:S08]  /*98c0*/  LDC.64 R2, c[0x0][0x5f0] ;  /* 0x00017c00ff027b82 */ /* 0x001e300000000a00 */
[----:B------:R-:W4:Y:S01]  /*98d0*/  LDC.64 R6, c[0x0][0x5f8] ;  /* 0x00017e00ff067b82 */ /* 0x000f220000000a00 */
[----:B-1----:R-:W-:-:S02]  /*98e0*/  IMAD R11, R5, R21, RZ ;  /* 0x00000015050b7224 */ /* 0x002fc400078e02ff */
[----:B--23--:R-:W-:Y:S02]  /*98f0*/  IMAD R13, R5, R23, RZ ;  /* 0x00000017050d7224 */ /* 0x00cfe400078e02ff */
[----:B0-----:R-:W-:-:S04]  /*9900*/  IMAD.WIDE R2, R11, 0x8, R2 ;  /* 0x000000080b027825 */ /* 0x001fc800078e0202 */
[----:B------:R-:W-:Y:S02]  /*9910*/  IMAD.WIDE R10, R21, 0x8, R2 ;  /* 0x00000008150a7825 */ /* 0x000fe400078e0202 */
[----:B------:R-:W2:Y:S02]  /*9920*/  LDG.E.64 R2, desc[UR6][R2.64] ;  /* 0x0000000602027981 */ /* 0x000ea4000c1e1b00 */
[----:B----4-:R-:W-:-:S04]  /*9930*/  IMAD.WIDE R6, R13, 0x8, R6 ;  /* 0x000000080d067825 */ /* 0x010fc800078e0206 */
[----:B------:R-:W-:Y:S02]  /*9940*/  IMAD.WIDE R14, R21, 0x8, R10 ;  /* 0x00000008150e7825 */ /* 0x000fe400078e020a */
[----:B------:R-:W3:Y:S02]  /*9950*/  LDG.E.64 R10, desc[UR6][R10.64] ;  /* 0x000000060a0a7981 */ /* 0x000ee4000c1e1b00 */
[C---:B------:R-:W-:Y:S02]  /*9960*/  IMAD.WIDE R12, R23.reuse, 0x8, R6 ;  /* 0x00000008170c7825 */ /* 0x040fe400078e0206 */
[----:B------:R-:W2:Y:S02]  /*9970*/  LDG.E.64 R6, desc[UR6][R6.64] ;  /* 0x0000000606067981 */ /* 0x000ea4000c1e1b00 */
[----:B------:R-:W-:Y:S02]  /*9980*/  IMAD.WIDE R16, R23, 0x8, R12 ;  /* 0x0000000817107825 */ /* 0x000fe400078e020c */
[----:B------:R-:W3:Y:S02]  /*9990*/  LDG.E.64 R12, desc[UR6][R12.64] ;  /* 0x000000060c0c7981 */ /* 0x000ee4000c1e1b00 */
[----:B------:R-:W-:-:S02]  /*99a0*/  IMAD.WIDE R20, R21, 0x8, R14 ;  /* 0x0000000815147825 */ /* 0x000fc400078e020e */
        /* <DEDUP_REMOVED lines=22> */
.L_x_652:
[----:B------:R-:W-:Y:S05]  /*9b10*/  @!P1 BRA `(.L_x_650) ;  /* 0x0000000000709947 */ /* 0x000fea0003800000 */
[----:B0-23--:R-:W0:Y:S08]  /*9b20*/  LDC R13, c[0x0][0x604] ;  /* 0x00018100ff0d7b82 */ /* 0x00de300000000800 */
[----:B----4-:R-:W2:Y:S08]  /*9b30*/  LDC R15, c[0x0][0x608] ;  /* 0x00018200ff0f7b82 */ /* 0x010eb00000000800 */
[----:B------:R-:W3:Y:S08]  /*9b40*/  LDC.64 R6, c[0x0][0x5f0] ;  /* 0x00017c00ff067b82 */ /* 0x000ef00000000a00 */
[----:B------:R-:W4:Y:S01]  /*9b50*/  LDC.64 R10, c[0x0][0x5f8] ;  /* 0x00017e00ff0a7b82 */ /* 0x000f220000000a00 */
[----:B0-----:R-:W-:-:S02]  /*9b60*/  IMAD R3, R5, R13, RZ ;  /* 0x0000000d05037224 */ /* 0x001fc400078e02ff */
[----:B--2---:R-:W-:Y:S02]  /*9b70*/  IMAD R5, R5, R15, RZ ;  /* 0x0000000f05057224 */ /* 0x004fe400078e02ff */
[----:B---3--:R-:W-:-:S05]  /*9b80*/  IMAD.WIDE R6, R3, 0x8, R6 ;  /* 0x0000000803067825 */ /* 0x008fca00078e0206 */
[----:B------:R-:W1:Y:S01]  /*9b90*/  LDG.E.64 R2, desc[UR6][R6.64] ;  /* 0x0000000606027981 */ /* 0x000e62000c1e1b00 */
[----:B----4-:R-:W-:-:S05]  /*9ba0*/  IMAD.WIDE R10, R5, 0x8, R10 ;  /* 0x00000008050a7825 */ /* 0x010fca00078e020a */
[----:B------:R-:W1:Y:S01]  /*9bb0*/  LDG.E.64 R4, desc[UR6][R10.64] ;  /* 0x000000060a047981 */ /* 0x000e62000c1e1b00 */
[----:B------:R-:W-:Y:S01]  /*9bc0*/  ISETP.NE.AND P0, PT, R0, 0x1, PT ;  /* 0x000000010000780c */ /* 0x000fe20003f05270 */
[----:B-1---5:R0:W1:-:S12]  /*9bd0*/  DFMA R52, R2, R4, R52 ;  /* 0x000000040234722b */ /* 0x0220580000000034 */
        /* <DEDUP_REMOVED lines=16> */
.L_x_650:
[----:B-1---5:R-:W-:Y:S01]  /*9ce0*/  STG.E.64 desc[UR6][R8.64], R52 ;  /* 0x0000003408007986 */ /* 0x022fe2000c101b06 */
[----:B------:R-:W-:Y:S05]  /*9cf0*/  EXIT ;  /* 0x000000000000794d */ /* 0x000fea0003800000 */
.L_x_604:
        /* <DEDUP_REMOVED lines=361> */
.L_x_656:
        /* <DEDUP_REMOVED lines=17> */
.L_x_658:
[----:B------:R-:W0:Y:S01]  /*b4a0*/  LDC R58, c[0x0][0x604] ;  /* 0x00018100ff3a7b82 */ /* 0x000e220000000800 */
[----:B------:R-:W-:-:S04]  /*b4b0*/  IMAD.WIDE R46, R7, 0x8, R12 ;  /* 0x00000008072e7825 */ /* 0x000fc800078e020c */
[----:B------:R-:W-:-:S03]  /*b4c0*/  IMAD.WIDE R20, R9, 0x8, R14 ;  /* 0x0000000809147825 */ /* 0x000fc600078e020e */
[----:B------:R-:W1:Y:S01]  /*b4d0*/  LDC R56, c[0x0][0x608] ;  /* 0x00018200ff387b82 */ /* 0x000e620000000800 */
[C---:B0-----:R-:W-:Y:S02]  /*b4e0*/  IMAD.WIDE R22, R58.reuse, 0x8, R46 ;  /* 0x000000083a167825 */ /* 0x041fe400078e022e */
[----:B------:R-:W2:Y:S02]  /*b4f0*/  LDG.E.64 R46, desc[UR6][R46.64] ;  /* 0x000000062e2e7981 */ /* 0x000ea4000c1e1b00 */
[----:B------:R-:W-:Y:S02]  /*b500*/  IMAD.WIDE R26, R58, 0x8, R22 ;  /* 0x000000083a1a7825 */ /* 0x000fe400078e0216 */
[----:B------:R-:W3:Y:S02]  /*b510*/  LDG.E.64 R22, desc[UR6][R22.64] ;  /* 0x0000000616167981 */ /* 0x000ee4000c1e1b00 */
[----:B-1----:R-:W-:Y:S02]  /*b520*/  IMAD.WIDE R24, R56, 0x8, R20 ;  /* 0x0000000838187825 */ /* 0x002fe400078e0214 */
[----:B------:R-:W2:Y:S02]  /*b530*/  LDG.E.64 R20, desc[UR6][R20.64] ;  /* 0x0000000614147981 */ /* 0x000ea4000c1e1b00 */
[----:B------:R-:W-:-:S02]  /*b540*/  IMAD.WIDE R30, R58, 0x8, R26 ;  /* 0x000000083a1e7825 */ /* 0x000fc400078e021a */
[----:B------:R-:W4:Y:S02]  /*b550*/  LDG.E.64 R26, desc[UR6][R26.64] ;  /* 0x000000061a1a7981 */ /* 0x000f24000c1e1b00 */
[C---:B------:R-:W-:Y:S02]  /*b560*/  IMAD.WIDE R28, R56.reuse, 0x8, R24 ;  /* 0x00000008381c7825 */ /* 0x040fe400078e0218 */
[----:B------:R-:W3:Y:S02]  /*b570*/  LDG.E.64 R24, desc[UR6][R24.64] ;  /* 0x0000000618187981 */ /* 0x000ee4000c1e1b00 */
        /* <DEDUP_REMOVED lines=11> */
[----:B------:R0:W4:Y:S01]  /*b630*/  LDG.E.64 R40, desc[UR6][R48.64] ;  /* 0x0000000630287981 */ /* 0x000122000c1e1b00 */
[----:B------:R-:W-:-:S04]  /*b640*/  IMAD.WIDE R42, R58, 0x8, R52 ;  /* 0x000000083a2a7825 */ /* 0x000fc800078e0234 */
[C---:B------:R-:W-:Y:S01]  /*b650*/  IMAD.WIDE R44, R56.reuse, 0x8, R48 ;  /* 0x00000008382c7825 */ /* 0x040fe200078e0230 */
[----:B------:R-:W4:Y:S04]  /*b660*/  LDG.E.64 R16, desc[UR6][R42.64] ;  /* 0x000000062a107981 */ /* 0x000f28000c1e1b00 */
[----:B------:R-:W4:Y:S01]  /*b670*/  LDG.E.64 R18, desc[UR6][R44.64] ;  /* 0x000000062c127981 */ /* 0x000f22000c1e1b00 */
[----:B0-----:R-:W-:Y:S01]  /*b680*/  IMAD.WIDE R48, R56, 0x8, R44 ;  /* 0x0000000838307825 */ /* 0x001fe200078e022c */
[----:B--2--5:R0:W3:Y:S03]  /*b690*/  DFMA R20, R46, R20, R50 ;  /* 0x000000142e14722b */ /* 0x0240e60000000032 */
[----:B0-----:R-:W-:-:S04]  /*b6a0*/  IMAD.WIDE R46, R58, 0x8, R42 ;  /* 0x000000083a2e7825 */ /* 0x001fc800078e022a */
[----:B------:R-:W-:Y:S02]  /*b6b0*/  IMAD.WIDE R50, R58, 0x8, R46 ;  /* 0x000000083a327825 */ /* 0x000fe400078e022e */
[----:B------:R-:W2:Y:S04]  /*b6c0*/  LDG.E.64 R46, desc[UR6][R46.64] ;  /* 0x000000062e2e7981 */ /* 0x000ea8000c1e1b00 */
[----:B------:R0:W2:-:S15]  /*b6d0*/  LDG.E.64 R42, desc[UR6][R50.64] ;  /* 0x00000006322a7981 */ /* 0x00009e000c1e1b00 */
[----:B------:R-:W-:-:S15]  /*b6e0*/  NOP ;  /* 0x0000000000007918 */ /* 0x000fde0000000000 */
[----:B------:R-:W-:-:S15]  /*b6f0*/  NOP ;  /* 0x0000000000007918 */ /* 0x000fde0000000000 */
[----:B------:R-:W-:-:S06]  /*b700*/  NOP ;  /* 0x0000000000007918 */ /* 0x000fcc0000000000 */
[----:B---3--:R-:W4:-:S15]  /*b710*/  DFMA R20, R22, R24, R20 ;  /* 0x000000181614722b */ /* 0x008f1e0000000014 */
        /* <DEDUP_REMOVED lines=19> */
[----:B-1----:R1:W3:Y:S02]  /*b850*/  DFMA R22, R38, R40, R20 ;  /* 0x000000282616722b */ /* 0x0022e40000000014 */
[----:B-1----:R-:W-:Y:S02]  /*b860*/  IMAD.WIDE R20, R56, 0x8, R48 ;  /* 0x0000000838147825 */ /* 0x002fe400078e0230 */
[----:B------:R-:W2:Y:S02]  /*b870*/  LDG.E.64 R48, desc[UR6][R48.64] ;  /* 0x0000000630307981 */ /* 0x000ea4000c1e1b00 */
[----:B------:R-:W-:Y:S02]  /*b880*/  IMAD.WIDE R38, R58, 0x8, R50 ;  /* 0x000000083a267825 */ /* 0x000fe400078e0232 */
[----:B------:R-:W4:Y:S02]  /*b890*/  LDG.E.64 R44, desc[UR6][R20.64] ;  /* 0x00000006142c7981 */ /* 0x000f24000c1e1b00 */
[----:B------:R-:W-:-:S04]  /*b8a0*/  IMAD.WIDE R40, R56, 0x8, R20 ;  /* 0x0000000838287825 */ /* 0x000fc800078e0214 */
[----:B------:R-:W-:Y:S02]  /*b8b0*/  IMAD.WIDE R34, R58, 0x8, R38 ;  /* 0x000000083a227825 */ /* 0x000fe400078e0226 */
        /* <DEDUP_REMOVED lines=9> */
[C---:B------:R-:W-:Y:S02]  /*b950*/  IMAD.WIDE R28, R56.reuse, 0x8, R32 ;  /* 0x00000008381c7825 */ /* 0x040fe400078e0220 */
[----:B------:R-:W4:Y:S02]  /*b960*/  LDG.E.64 R32, desc[UR6][R32.64] ;  /* 0x0000000620207981 */ /* 0x000f24000c1e1b00 */
[----:B------:R-:W-:-:S02]  /*b970*/  IMAD.WIDE R24, R56, 0x8, R28 ;  /* 0x0000000838187825 */ /* 0x000fc400078e021c */
[----:B------:R-:W4:Y:S02]  /*b980*/  LDG.E.64 R28, desc[UR6][R28.64] ;  /* 0x000000061c1c7981 */ /* 0x000f24000c1e1b00 */
[----:B------:R-:W-:Y:S02]  /*b990*/  IMAD.WIDE R60, R56, 0x8, R24 ;  /* 0x00000008383c7825 */ /* 0x000fe400078e0218 */
[----:B------:R-:W4:-:S15]  /*b9a0*/  LDG.E.64 R24, desc[UR6][R24.64] ;  /* 0x0000000618187981 */ /* 0x000f1e000c1e1b00 */
[----:B------:R-:W-:-:S05]  /*b9b0*/  NOP ;  /* 0x0000000000007918 */ /* 0x000fca0000000000 */
[----:B---3--:R1:W2:Y:S01]  /*b9c0*/  DFMA R16, R16, R18, R22 ;  /* 0x000000121010722b */ /* 0x0082a20000000016 */
[----:B0-----:R-:W-:Y:S01]  /*b9d0*/  IMAD.WIDE R50, R56, 0x8, R60 ;  /* 0x0000000838327825 */ /* 0x001fe200078e023c */
[----:B------:R-:W3:Y:S03]  /*b9e0*/  LDG.E.64 R20, desc[UR6][R60.64] ;  /* 0x000000063c147981 */ /* 0x000ee6000c1e1b00 */
[C---:B-1----:R-:W-:Y:S02]  /*b9f0*/  IMAD.WIDE R22, R58.reuse, 0x8, R26 ;  /* 0x000000083a167825 */ /* 0x042fe400078e021a */
[----:B------:R-:W3:Y:S02]  /*ba00*/  LDG.E.64 R26, desc[UR6][R26.64] ;  /* 0x000000061a1a7981 */ /* 0x000ee4000c1e1b00 */
[C---:B------:R-:W-:Y:S02]  /*ba10*/  IMAD.WIDE R52, R58.reuse, 0x8, R22 ;  /* 0x000000083a347825 */ /* 0x040fe400078e0216 */
[----:B------:R-:W3:Y:S04]  /*ba20*/  LDG.E.64 R50, desc[UR6][R50.64] ;  /* 0x0000000632327981 */ /* 0x000ee8000c1e1b00 */
[----:B------:R0:W3:Y:S04]  /*ba30*/  LDG.E.64 R18, desc[UR6][R52.64] ;  /* 0x0000000634127981 */ /* 0x0000e8000c1e1b00 */
[----:B------:R-:W3:Y:S01]  /*ba40*/  LDG.E.64 R22, desc[UR6][R22.64] ;  /* 0x0000000616167981 */ /* 0x000ee2000c1e1b00 */
[----:B0-----:R-:W-:-:S06]  /*ba50*/  IMAD.WIDE R52, R58, 0x8, R52 ;  /* 0x000000083a347825 */ /* 0x001fcc00078e0234 */
[----:B------:R-:W3:Y:S01]  /*ba60*/  LDG.E.64 R52, desc[UR6][R52.64] ;  /* 0x0000000634347981 */ /* 0x000ee2000c1e1b00 */
[----:B------:R-:W-:-:S04]  /*ba70*/  IADD3 R54, PT, PT, R54, 0x10, RZ ;  /* 0x0000001036367810 */ /* 0x000fc80007ffe0ff */
[----:B------:R-:W-:Y:S02]  /*ba80*/  ISETP.NE.AND P1, PT, R54, RZ, PT ;  /* 0x000000ff3600720c */ /* 0x000fe40003f25270 */
[----:B------:R-:W-:Y:S02]  /*ba90*/  LEA R7, R58, R7, 0x4 ;  /* 0x000000073a077211 */ /* 0x000fe400078e20ff */
[----:B------:R-:W-:-:S15]  /*baa0*/  LEA R9, R56, R9, 0x4 ;  /* 0x0000000938097211 */ /* 0x000fde00078e20ff */
[----:B------:R-:W-:-:S14]  /*bab0*/  NOP ;  /* 0x0000000000007918 */ /* 0x000fdc0000000000 */
        /* <DEDUP_REMOVED lines=20> */
[----:B0-----:R-:W3:-:S15]  /*bc00*/  DFMA R16, R30, R32, R16 ;  /* 0x000000201e10722b */ /* 0x001ede0000000010 */
[----:B------:R-:W-:-:S15]  /*bc10*/  NOP ;  /* 0x0000000000007918 */ /* 0x000fde0000000000 */
[----:B------:R-:W-:-:S15]  /*bc20*/  NOP ;  /* 0x0000000000007918 */ /* 0x000fde0000000000 */
[----:B------:R-:W-:-:S15]  /*bc30*/  NOP ;  /* 0x0000000000007918 */ /* 0x000fde0000000000 */
[----:B------:R-:W-:-:S04]  /*bc40*/  NOP ;  /* 0x0000000000007918 */ /* 0x000fc80000000000 */
[----:B---3--:R-:W0:-:S15]  /*bc50*/  DFMA R16, R26, R28, R16 ;  /* 0x0000001c1a10722b */ /* 0x008e1e0000000010 */
        /* <DEDUP_REMOVED lines=16> */
.L_x_657:
        /* <DEDUP_REMOVED lines=77> */
.L_x_660:
[----:B------:R-:W-:Y:S05]  /*c230*/  @!P1 BRA `(.L_x_659) ;  /* 0x0000000400109947 */ /* 0x000fea0003800000 */
[----:B------:R-:W-:Y:S02]  /*c240*/  ISETP.GE.U32.AND P0, PT, R5, 0x4, PT ;  /* 0x000000040500780c */ /* 0x000fe40003f06070 */
[----:B------:R-:W-:-:S04]  /*c250*/  LOP3.LUT R7, R0, 0x3, RZ, 0xc0, !PT ;  /* 0x0000000300077812 */ /* 0x000fc800078ec0ff */
[----:B------:R-:W-:-:S07]  /*c260*/  ISETP.NE.AND P1, PT, R7, RZ, PT ;  /* 0x000000ff0700720c */ /* 0x000fce0003f25270 */
[----:B------:R-:W-:Y:S06]  /*c270*/  @!P0 BRA `(.L_x_661) ;  /* 0x0000000000948947 */ /* 0x000fec0003800000 */
[----:B------:R-:W0:Y:S08]  /*c280*/  LDC R31, c[0x0][0x604] ;  /* 0x00018100ff1f7b82 */ /* 0x000e300000000800 */
[----:B------:R-:W2:Y:S01]  /*c290*/  LDC R33, c[0x0][0x608] ;  /* 0x00018200ff217b82 */ /* 0x000ea20000000800 */
[----:B0-----:R-:W-:-:S04]  /*c2a0*/  IMAD R17, R8, R31, RZ ;  /* 0x0000001f08117224 */ /* 0x001fc800078e02ff */
[----:B------:R-:W-:-:S04]  /*c2b0*/  IMAD.WIDE R16, R17, 0x8, R12 ;  /* 0x0000000811107825 */ /* 0x000fc800078e020c */
[----:B--2---:R-:W-:Y:S02]  /*c2c0*/  IMAD R19, R8, R33, RZ ;  /* 0x0000002108137224 */ /* 0x004fe400078e02ff */
[----:B------:R-:W-:Y:S02]  /*c2d0*/  IMAD.WIDE R20, R31, 0x8, R16 ;  /* 0x000000081f147825 */ /* 0x000fe400078e0210 */
[----:B------:R-:W1:Y:S02]  /*c2e0*/  LDG.E.64 R16, desc[UR6][R16.64] ;  /* 0x0000000610107981 */ /* 0x000e64000c1e1b00 */
[----:B------:R-:W-:-:S04]  /*c2f0*/  IMAD.WIDE R18, R19, 0x8, R14 ;  /* 0x0000000813127825 */ /* 0x000fc800078e020e */
[----:B------:R-:W-:Y:S02]  /*c300*/  IMAD.WIDE R24, R31, 0x8, R20 ;  /* 0x000000081f187825 */ /* 0x000fe400078e0214 */
[----:B------:R-:W2:Y:S02]  /*c310*/  LDG.E.64 R20, desc[UR6][R20.64] ;  /* 0x0000000614147981 */ /* 0x000ea4000c1e1b00 */
[C---:B------:R-:W-:Y:S02]  /*c320*/  IMAD.WIDE R22, R33.reuse, 0x8, R18 ;  /* 0x0000000821167825 */ /* 0x040fe400078e0212 */
[----:B------:R-:W1:Y:S02]  /*c330*/  LDG.E.64 R18, desc[UR6][R18.64] ;  /* 0x0000000612127981 */ /* 0x000e64000c1e1b00 */
[----:B------:R-:W-:Y:S02]  /*c340*/  IMAD.WIDE R26, R33, 0x8, R22 ;  /* 0x00000008211a7825 */ /* 0x000fe400078e0216 */
[----:B------:R-:W2:Y:S02]  /*c350*/  LDG.E.64 R22, desc[UR6][R22.64] ;  /* 0x0000000616167981 */ /* 0x000ea4000c1e1b00 */
[----:B------:R-:W-:-:S02]  /*c360*/  IMAD.WIDE R30, R31, 0x8, R24 ;  /* 0x000000081f1e7825 */ /* 0x000fc400078e0218 */
        /* <DEDUP_REMOVED lines=22> */
.L_x_661:
[----:B------:R-:W-:Y:S05]  /*c4d0*/  @!P1 BRA `(.L_x_659) ;  /* 0x0000000000689947 */ /* 0x000fea0003800000 */
[----:B------:R-:W0:Y:S08]  /*c4e0*/  LDC R19, c[0x0][0x604] ;  /* 0x00018100ff137b82 */ /* 0x000e300000000800 */
[----:B------:R-:W4:Y:S01]  /*c4f0*/  LDC R21, c[0x0][0x608] ;  /* 0x00018200ff157b82 */ /* 0x000f220000000800 */
[----:B0-2---:R-:W-:-:S04]  /*c500*/  IMAD R17, R8, R19, RZ ;  /* 0x0000001308117224 */ /* 0x005fc800078e02ff */
[----:B------:R-:W-:-:S04]  /*c510*/  IMAD.WIDE R16, R17, 0x8, R12 ;  /* 0x0000000811107825 */ /* 0x000fc800078e020c */
[----:B----4-:R-:W-:-:S04]  /*c520*/  IMAD R9, R8, R21, RZ ;  /* 0x0000001508097224 */ /* 0x010fc800078e02ff */
[----:B------:R-:W-:Y:S02]  /*c530*/  IMAD.WIDE R14, R9, 0x8, R14 ;  /* 0x00000008090e7825 */ /* 0x000fe400078e020e */
[----:B------:R-:W1:Y:S04]  /*c540*/  LDG.E.64 R8, desc[UR6][R16.64] ;  /* 0x0000000610087981 */ /* 0x000e68000c1e1b00 */
[----:B------:R-:W1:Y:S01]  /*c550*/  LDG.E.64 R12, desc[UR6][R14.64] ;  /* 0x000000060e0c7981 */ /* 0x000e62000c1e1b00 */
[----:B------:R-:W-:Y:S01]  /*c560*/  ISETP.NE.AND P0, PT, R7, 0x1, PT ;  /* 0x000000010700780c */ /* 0x000fe20003f05270 */
[----:B-1-3-5:R4:W0:-:S12]  /*c570*/  DFMA R50, R8, R12, R50 ;  /* 0x0000000c0832722b */ /* 0x02a8180000000032 */
        /* <DEDUP_REMOVED lines=16> */
.L_x_659:
[----:B01-3-5:R0:W-:Y:S01]  /*c680*/  STG.E.64 desc[UR6][R10.64], R50 ;  /* 0x000000320a007986 */ /* 0x02b1e2000c101b06 */
        /* <DEDUP_REMOVED lines=8> */
[----:B------:R-:W3:Y:S01]  /*c710*/  LDCU.64 UR10, c[0x0][0x4b8] ;  /* 0x00009700ff0a77ac */ /* 0x000ee20008000a00 */
[----:B0-----:R-:W-:Y:S01]  /*c720*/  IMAD.HI.U32 R8, R3, UR8, R8 ;  /* 0x0000000803087c27 */ /* 0x001fe2000f8e0008 */
[----:B------:R-:W0:Y:S04]  /*c730*/  LDCU UR8, c[0x0][0x4c0] ;  /* 0x00009800ff0877ac */ /* 0x000e280008000800 */
[----:B------:R-:W-:-:S04]  /*c740*/  SHF.R.U32.HI R9, RZ, UR9, R8 ;  /* 0x00000009ff097c19 */ /* 0x000fc80008011608 */
[----:B----4-:R-:W-:-:S05]  /*c750*/  IADD3 R14, PT, PT, -R9, RZ, RZ ;  /* 0x000000ff090e7210 */ /* 0x010fca0007ffe1ff */
[----:B-1----:R-:W-:-:S04]  /*c760*/  IMAD R14, R14, UR5, R3 ;  /* 0x000000050e0e7c24 */ /* 0x002fc8000f8e0203 */
[C---:B---3--:R-:W-:Y:S02]  /*c770*/  IMAD R11, R14.reuse, UR10, RZ ;  /* 0x0000000a0e0b7c24 */ /* 0x048fe4000f8e02ff */
[C---:B------:R-:W-:Y:S02]  /*c780*/  IMAD R12, R14.reuse, UR11, RZ ;  /* 0x0000000b0e0c7c24 */ /* 0x040fe4000f8e02ff */
[----:B0-----:R-:W-:Y:S01]  /*c790*/  IMAD R14, R14, UR8, RZ ;  /* 0x000000080e0e7c24 */ /* 0x001fe2000f8e02ff */
[----:B------:R-:W-:Y:S06]  /*c7a0*/  @!P0 BRA `(.L_x_663) ;  /* 0x0000001400348947 */ /* 0x000fec0003800000 */
[----:B------:R-:W2:Y:S01]  /*c7b0*/  LDCU.64 UR8, c[0x0][0x398] ;  /* 0x00007300ff0877ac */ /* 0x000ea20008000a00 */
[----:B------:R-:W-:Y:S01]  /*c7c0*/  HFMA2 R8, -RZ, RZ, 0, 0 ;  /* 0x00000000ff087431 */ /* 0x000fe200000001ff */
[----:B------:R-:W-:Y:S01]  /*c7d0*/  ISETP.NE.AND P0, PT, R6, 0x2, PT ;  /* 0x000000020600780c */ /* 0x000fe20003f05270 */
[----:B------:R-:W0:Y:S01]  /*c7e0*/  LDCU UR5, c[0x0][0x3a0] ;  /* 0x00007400ff0577ac */ /* 0x000e220008000800 */
[----:B------:R-:W1:Y:S01]  /*c7f0*/  LDCU UR10, c[0x0][0x4c4] ;  /* 0x00009880ff0a77ac */ /* 0x000e620008000800 */
[----:B------:R-:W3:Y:S01]  /*c800*/  LDCU.64 UR12, c[0x0][0x4c8] ;  /* 0x00009900ff0c77ac */ /* 0x000ee20008000a00 */
[----:B--2---:R-:W-:-:S05]  /*c810*/  IMAD.HI.U32 R16, R9, UR9, R8 ;  /* 0x0000000909107c27 */ /* 0x004fca000f8e0008 */
[----:B0-----:R-:W-:-:S04]  /*c820*/  SHF.R.U32.HI R17, RZ, UR5, R16 ;  /* 0x00000005ff117c19 */ /* 0x001fc80008011610 */
[----:B------:R-:W-:-:S05]  /*c830*/  IADD3 R7, PT, PT, -R17, RZ, RZ ;  /* 0x000000ff11077210 */ /* 0x000fca0007ffe1ff */
[----:B------:R-:W-:-:S04]  /*c840*/  IMAD R9, R7, UR8, R9 ;  /* 0x0000000807097c24 */ /* 0x000fc8000f8e0209 */
[C---:B-1----:R-:W-:Y:S02]  /*c850*/  IMAD R11, R9.reuse, UR10, R11 ;  /* 0x0000000a090b7c24 */ /* 0x042fe4000f8e020b */
        /* <DEDUP_REMOVED lines=322> */
.L_x_663:
        /* <DEDUP_REMOVED lines=17> */
.L_x_665:
[----:B------:R-:W0:Y:S01]  /*dd90*/  LDC R58, c[0x0][0x604] ;  /* 0x00018100ff3a7b82 */ /* 0x000e220000000800 */
[----:B------:R-:W-:-:S04]  /*dda0*/  IMAD.WIDE R46, R7, 0x8, R12 ;  /* 0x00000008072e7825 */ /* 0x000fc800078e020c */
[----:B------:R-:W-:-:S03]  /*ddb0*/  IMAD.WIDE R20, R9, 0x8, R14 ;  /* 0x0000000809147825 */ /* 0x000fc600078e020e */
[----:B------:R-:W1:Y:S01]  /*ddc0*/  LDC R56, c[0x0][0x608] ;  /* 0x00018200ff387b82 */ /* 0x000e620000000800 */
[C---:B0-----:R-:W-:Y:S02]  /*ddd0*/  IMAD.WIDE R22, R58.reuse, 0x8, R46 ;  /* 0x000000083a167825 */ /* 0x041fe400078e022e */
[----:B------:R-:W3:Y:S02]  /*dde0*/  LDG.E.64 R46, desc[UR6][R46.64] ;  /* 0x000000062e2e7981 */ /* 0x000ee4000c1e1b00 */
[----:B------:R-:W-:Y:S02]  /*ddf0*/  IMAD.WIDE R26, R58, 0x8, R22 ;  /* 0x000000083a1a7825 */ /* 0x000fe400078e0216 */
[----:B------:R-:W4:Y:S02]  /*de00*/  LDG.E.64 R22, desc[UR6][R22.64] ;  /* 0x0000000616167981 */ /* 0x000f24000c1e1b00 */
[----:B-1----:R-:W-:Y:S02]  /*de10*/  IMAD.WIDE R24, R56, 0x8, R20 ;  /* 0x0000000838187825 */ /* 0x002fe400078e0214 */
[----:B------:R-:W3:Y:S02]  /*de20*/  LDG.E.64 R20, desc[UR6][R20.64] ;  /* 0x0000000614147981 */ /* 0x000ee4000c1e1b00 */
[----:B--2---:R-:W-:-:S02]  /*de30*/  IMAD.WIDE R30, R58, 0x8, R26 ;  /* 0x000000083a1e7825 */ /* 0x004fc400078e021a */
[----:B------:R-:W2:Y:S02]  /*de40*/  LDG.E.64 R26, desc[UR6][R26.64] ;  /* 0x000000061a1a7981 */ /* 0x000ea4000c1e1b00 */
[C---:B------:R-:W-:Y:S02]  /*de50*/  IMAD.WIDE R28, R56.reuse, 0x8, R24 ;  /* 0x00000008381c7825 */ /* 0x040fe400078e0218 */
[----:B------:R-:W4:Y:S02]  /*de60*/  LDG.E.64 R24, desc[UR6][R24.64] ;  /* 0x0000000618187981 */ /* 0x000f24000c1e1b00 */
[----:B------:R-:W-:Y:S02]  /*de70*/  IMAD.WIDE R32, R56, 0x8, R28 ;  /* 0x0000000838207825 */ /* 0x000fe400078e021c */
[----:B------:R-:W2:Y:S02]  /*de80*/  LDG.E.64 R28, desc[UR6][R28.64] ;  /* 0x000000061c1c7981 */ /* 0x000ea4000c1e1b00 */
[----:B------:R-:W-:-:S02]  /*de90*/  IMAD.WIDE R34, R58, 0x8, R30 ;  /* 0x000000083a227825 */ /* 0x000fc400078e021e */
[----:B------:R-:W2:Y:S02]  /*dea0*/  LDG.E.64 R30, desc[UR6][R30.64] ;  /* 0x000000061e1e7981 */ /* 0x000ea4000c1e1b00 */
[----:B------:R-:W-:Y:S02]  /*deb0*/  IMAD.WIDE R36, R56, 0x8, R32 ;  /* 0x0000000838247825 */ /* 0x000fe400078e0220 */
[----:B------:R-:W2:Y:S02]  /*dec0*/  LDG.E.64 R32, desc[UR6][R32.64] ;  /* 0x0000000620207981 */ /* 0x000ea4000c1e1b00 */
[----:B------:R-:W-:Y:S02]  /*ded0*/  IMAD.WIDE R52, R58, 0x8, R34 ;  /* 0x000000083a347825 */ /* 0x000fe400078e0222 */
[----:B------:R-:W2:Y:S02]  /*dee0*/  LDG.E.64 R34, desc[UR6][R34.64] ;  /* 0x0000000622227981 */ /* 0x000ea4000c1e1b00 */
[----:B------:R-:W-:-:S02]  /*def0*/  IMAD.WIDE R48, R56, 0x8, R36 ;  /* 0x0000000838307825 */ /* 0x000fc400078e0224 */
[----:B------:R-:W2:Y:S04]  /*df00*/  LDG.E.64 R36, desc[UR6][R36.64] ;  /* 0x0000000624247981 */ /* 0x000ea8000c1e1b00 */
[----:B------:R-:W2:Y:S04]  /*df10*/  LDG.E.64 R38, desc[UR6][R52.64] ;  /* 0x0000000634267981 */ /* 0x000ea8000c1e1b00 */
[----:B------:R0:W2:Y:S01]  /*df20*/  LDG.E.64 R40, desc[UR6][R48.64] ;  /* 0x0000000630287981 */ /* 0x0000a2000c1e1b00 */
[----:B------:R-:W-:-:S04]  /*df30*/  IMAD.WIDE R42, R58, 0x8, R52 ;  /* 0x000000083a2a7825 */ /* 0x000fc800078e0234 */
[C---:B------:R-:W-:Y:S01]  /*df40*/  IMAD.WIDE R44, R56.reuse, 0x8, R48 ;  /* 0x00000008382c7825 */ /* 0x040fe200078e0230 */
[----:B------:R-:W2:Y:S04]  /*df50*/  LDG.E.64 R16, desc[UR6][R42.64] ;  /* 0x000000062a107981 */ /* 0x000ea8000c1e1b00 */
[----:B------:R-:W2:Y:S01]  /*df60*/  LDG.E.64 R18, desc[UR6][R44.64] ;  /* 0x000000062c127981 */ /* 0x000ea2000c1e1b00 */
[----:B0-----:R-:W-:Y:S01]  /*df70*/  IMAD.WIDE R48, R56, 0x8, R44 ;  /* 0x0000000838307825 */ /* 0x001fe200078e022c */
[----:B---3-5:R0:W4:Y:S03]  /*df80*/  DFMA R20, R46, R20, R50 ;  /* 0x000000142e14722b */ /* 0x0281260000000032 */
[----:B0-----:R-:W-:-:S04]  /*df90*/  IMAD.WIDE R46, R58, 0x8, R42 ;  /* 0x000000083a2e7825 */ /* 0x001fc800078e022a */
[----:B------:R-:W-:Y:S02]  /*dfa0*/  IMAD.WIDE R50, R58, 0x8, R46 ;  /* 0x000000083a327825 */ /* 0x000fe400078e022e */
[----:B------:R-:W3:Y:S04]  /*dfb0*/  LDG.E.64 R46, desc[UR6][R46.64] ;  /* 0x000000062e2e7981 */ /* 0x000ee8000c1e1b00 */
[----:B------:R0:W3:-:S15]  /*dfc0*/  LDG.E.64 R42, desc[UR6][R50.64] ;  /* 0x00000006322a7981 */ /* 0x0000de000c1e1b00 */
[----:B------:R-:W-:-:S15]  /*dfd0*/  NOP ;  /* 0x0000000000007918 */ /* 0x000fde0000000000 */
[----:B------:R-:W-:-:S15]  /*dfe0*/  NOP ;  /* 0x0000000000007918 */ /* 0x000fde0000000000 */
[----:B------:R-:W-:-:S06]  /*dff0*/  NOP ;  /* 0x0000000000007918 */ /* 0x000fcc0000000000 */
[----:B----4-:R-:W2:-:S15]  /*e000*/  DFMA R20, R22, R24, R20 ;  /* 0x000000181614722b */ /* 0x010e9e0000000014 */
        /* <DEDUP_REMOVED lines=19> */
[----:B-1----:R1:W2:Y:S02]  /*e140*/  DFMA R22, R38, R40, R20 ;  /* 0x000000282616722b */ /* 0x0022a40000000014 */
[----:B-1----:R-:W-:Y:S02]  /*e150*/  IMAD.WIDE R20, R56, 0x8, R48 ;  /* 0x0000000838147825 */ /* 0x002fe400078e0230 */
[----:B------:R-:W3:Y:S02]  /*e160*/  LDG.E.64 R48, desc[UR6][R48.64] ;  /* 0x0000000630307981 */ /* 0x000ee4000c1e1b00 */
        /* <DEDUP_REMOVED lines=20> */
[----:B--2---:R1:W3:Y:S01]  /*e2b0*/  DFMA R16, R16, R18, R22 ;  /* 0x000000121010722b */ /* 0x0042e20000000016 */
[----:B0-----:R-:W-:Y:S01]  /*e2c0*/  IMAD.WIDE R50, R56, 0x8, R60 ;  /* 0x0000000838327825 */ /* 0x001fe200078e023c */
[----:B------:R-:W2:Y:S03]  /*e2d0*/  LDG.E.64 R20, desc[UR6][R60.64] ;  /* 0x000000063c147981 */ /* 0x000ea6000c1e1b00 */
[C---:B-1----:R-:W-:Y:S02]  /*e2e0*/  IMAD.WIDE R22, R58.reuse, 0x8, R26 ;  /* 0x000000083a167825 */ /* 0x042fe400078e021a */
[----:B------:R-:W2:Y:S02]  /*e2f0*/  LDG.E.64 R26, desc[UR6][R26.64] ;  /* 0x000000061a1a7981 */ /* 0x000ea4000c1e1b00 */
[C---:B------:R-:W-:Y:S02]  /*e300*/  IMAD.WIDE R52, R58.reuse, 0x8, R22 ;  /* 0x000000083a347825 */ /* 0x040fe400078e0216 */
[----:B------:R-:W2:Y:S04]  /*e310*/  LDG.E.64 R50, desc[UR6][R50.64] ;  /* 0x0000000632327981 */ /* 0x000ea8000c1e1b00 */
[----:B------:R0:W2:Y:S04]  /*e320*/  LDG.E.64 R18, desc[UR6][R52.64] ;  /* 0x0000000634127981 */ /* 0x0000a8000c1e1b00 */
[----:B------:R-:W2:Y:S01]  /*e330*/  LDG.E.64 R22, desc[UR6][R22.64] ;  /* 0x0000000616167981 */ /* 0x000ea2000c1e1b00 */
[----:B0-----:R-:W-:-:S06]  /*e340*/  IMAD.WIDE R52, R58, 0x8, R52 ;  /* 0x000000083a347825 */ /* 0x001fcc00078e0234 */
[----:B------:R-:W2:Y:S01]  /*e350*/  LDG.E.64 R52, desc[UR6][R52.64] ;  /* 0x0000000634347981 */ /* 0x000ea2000c1e1b00 */
[----:B------:R-:W-:-:S04]  /*e360*/  IADD3 R54, PT, PT, R54, 0x10, RZ ;  /* 0x0000001036367810 */ /* 0x000fc80007ffe0ff */
[----:B------:R-:W-:Y:S02]  /*e370*/  ISETP.NE.AND P1, PT, R54, RZ, PT ;  /* 0x000000ff3600720c */ /* 0x000fe40003f25270 */
[----:B------:R-:W-:Y:S02]  /*e380*/  LEA R7, R58, R7, 0x4 ;  /* 0x000000073a077211 */ /* 0x000fe400078e20ff */
[----:B------:R-:W-:-:S15]  /*e390*/  LEA R9, R56, R9, 0x4 ;  /* 0x0000000938097211 */ /* 0x000fde00078e20ff */
[----:B------:R-:W-:-:S14]  /*e3a0*/  NOP ;  /* 0x0000000000007918 */ /* 0x000fdc0000000000 */
        /* <DEDUP_REMOVED lines=25> */
[----:B--2---:R-:W0:-:S15]  /*e540*/  DFMA R16, R26, R28, R16 ;  /* 0x0000001c1a10722b */ /* 0x004e1e0000000010 */
        /* <DEDUP_REMOVED lines=16> */
.L_x_664:
[----:B------:R-:W-:Y:S05]  /*e650*/  @!P0 BRA `(.L_x_666) ;  /* 0x0000000800448947 */ /* 0x000fea0003800000 */
[----:B------:R-:W-:Y:S02]  /*e660*/  ISETP.GE.U32.AND P0, PT, R4, 0x8, PT ;  /* 0x000000080400780c */ /* 0x000fe40003f06070 */
[----:B------:R-:W-:-:S11]  /*e670*/  ISETP.NE.AND P1, PT, R5, RZ, PT ;  /* 0x000000ff0500720c */ /* 0x000fd60003f25270 */
[----:B------:R-:W-:Y:S05]  /*e680*/  @!P0 BRA `(.L_x_667) ;  /* 0x0000000400248947 */ /* 0x000fea0003800000 */
[----:B------:R-:W0:Y:S08]  /*e690*/  LDC R9, c[0x0][0x604] ;  /* 0x00018100ff097b82 */ /* 0x000e300000000800 */
[----:B------:R-:W2:Y:S01]  /*e6a0*/  LDC R7, c[0x0][0x608] ;  /* 0x00018200ff077b82 */ /* 0x000ea20000000800 */
[----:B0-----:R-:W-:-:S04]  /*e6b0*/  IMAD R19, R8, R9, RZ ;  /* 0x0000000908137224 */ /* 0x001fc800078e02ff */
[----:B------:R-:W-:-:S04]  /*e6c0*/  IMAD.WIDE R18, R19, 0x8, R12 ;  /* 0x0000000813127825 */ /* 0x000fc800078e020c */
[----:B--2---:R-:W-:Y:S02]  /*e6d0*/  IMAD R17, R8, R7, RZ ;  /* 0x0000000708117224 */ /* 0x004fe400078e02ff */
        /* <DEDUP_REMOVED lines=68> */
.L_x_667:
[----:B------:R-:W-:Y:S05]  /*eb20*/  @!P1 BRA `(.L_x_666) ;  /* 0x0000000400109947 */ /* 0x000fea0003800000 */
[----:B------:R-:W-:Y:S02]  /*eb30*/  ISETP.GE.U32.AND P0, PT, R5, 0x4, PT ;  /* 0x000000040500780c */ /* 0x000fe40003f06070 */
[----:B------:R-:W-:-:S04]  /*eb40*/  LOP3.LUT R7, R0, 0x3, RZ, 0xc0, !PT ;  /* 0x0000000300077812 */ /* 0x000fc800078ec0ff */
[----:B------:R-:W-:-:S07]  /*eb50*/  ISETP.NE.AND P1, PT, R7, RZ, PT ;  /* 0x000000ff0700720c */ /* 0x000fce0003f25270 */
[----:B------:R-:W-:Y:S06]  /*eb60*/  @!P0 BRA `(.L_x_668) ;  /* 0x0000000000948947 */ /* 0x000fec0003800000 */
[----:B--2---:R-:W0:Y:S08]  /*eb70*/  LDC R31, c[0x0][0x604] ;  /* 0x00018100ff1f7b82 */ /* 0x004e300000000800 */
        /* <DEDUP_REMOVED lines=35> */
[----:B----4-:R3:W4:Y:S02]  /*edb0*/  DFMA R50, R30, R32, R16 ;  /* 0x000000201e32722b */ /* 0x0107240000000010 */
.L_x_668:
[----:B------:R-:W-:Y:S05]  /*edc0*/  @!P1 BRA `(.L_x_666) ;  /* 0x0000000000689947 */ /* 0x000fea0003800000 */
[----:B------:R-:W0:Y:S08]  /*edd0*/  LDC R19, c[0x0][0x604] ;  /* 0x00018100ff137b82 */ /* 0x000e300000000800 */
[----:B------:R-:W1:Y:S01]  /*ede0*/  LDC R21, c[0x0][0x608] ;  /* 0x00018200ff157b82 */ /* 0x000e620000000800 */
[----:B0-23--:R-:W-:-:S04]  /*edf0*/  IMAD R17, R8, R19, RZ ;  /* 0x0000001308117224 */ /* 0x00dfc800078e02ff */
[----:B------:R-:W-:-:S04]  /*ee00*/  IMAD.WIDE R16, R17, 0x8, R12 ;  /* 0x0000000811107825 */ /* 0x000fc800078e020c */
[----:B-1----:R-:W-:-:S04]  /*ee10*/  IMAD R9, R8, R21, RZ ;  /* 0x0000001508097224 */ /* 0x002fc800078e02ff */
[----:B------:R-:W-:Y:S02]  /*ee20*/  IMAD.WIDE R14, R9, 0x8, R14 ;  /* 0x00000008090e7825 */ /* 0x000fe400078e020e */
[----:B------:R-:W4:Y:S04]  /*ee30*/  LDG.E.64 R8, desc[UR6][R16.64] ;  /* 0x0000000610087981 */ /* 0x000f28000c1e1b00 */
[----:B------:R-:W4:Y:S01]  /*ee40*/  LDG.E.64 R12, desc[UR6][R14.64] ;  /* 0x000000060e0c7981 */ /* 0x000f22000c1e1b00 */
[----:B------:R-:W-:Y:S01]  /*ee50*/  ISETP.NE.AND P0, PT, R7, 0x1, PT ;  /* 0x000000010700780c */ /* 0x000fe20003f05270 */
[----:B----45:R0:W1:-:S12]  /*ee60*/  DFMA R50, R8, R12, R50 ;  /* 0x0000000c0832722b */ /* 0x0300580000000032 */
        /* <DEDUP_REMOVED lines=16> */
.L_x_666:
[----:B-1--45:R1:W-:Y:S01]  /*ef70*/  STG.E.64 desc[UR6][R10.64], R50 ;  /* 0x000000320a007986 */ /* 0x0323e2000c101b06 */
[----:B------:R-:W-:-:S07]  /*ef80*/  IADD3 R3, PT, PT, R3, 0x80, RZ ;  /* 0x0000008003037810 */ /* 0x000fce0007ffe0ff */
.L_x_655:
[----:B------:R-:W-:-:S13]  /*ef90*/  ISETP.GE.AND P0, PT, R3, UR4, PT ;  /* 0x0000000403007c0c */ /* 0x000fda000bf06270 */
[----:B------:R-:W-:Y:S05]  /*efa0*/  @P0 BRA `(.L_x_669) ;  /* 0x0000005000800947 */ /* 0x000fea0003800000 */
[----:B------:R-:W4:Y:S01]  /*efb0*/  LDCU.64 UR8, c[0x0][0x390] ;  /* 0x00007200ff0877ac */ /* 0x000f220008000a00 */
[----:B------:R-:W-:Y:S02]  /*efc0*/  MOV R8, RZ ;  /* 0x000000ff00087202 */ /* 0x000fe40000000f00 */
[----:B------:R-:W-:Y:S01]  /*efd0*/  MOV R9, R3 ;  /* 0x0000000300097202 */ /* 0x000fe20000000f00 */
[----:B------:R-:W5:Y:S01]  /*efe0*/  LDCU UR5, c[0x0][0x38c] ;  /* 0x00007180ff0577ac */ /* 0x000f620008000800 */
[----:B------:R-:W-:Y:S01]  /*eff0*/  ISETP.NE.AND P0, PT, R2, RZ, PT ;  /* 0x000000ff0200720c */ /* 0x000fe20003f05270 */
[----:B------:R-:W1:Y:S01]  /*f000*/  LDCU.64 UR10, c[0x0][0x4b8] ;  /* 0x00009700ff0a77ac */ /* 0x000e620008000a00 */
[----:B----4-:R-:W-:Y:S01]  /*f010*/  IMAD.HI.U32 R8, R3, UR8, R8 ;  /* 0x0000000803087c27 */ /* 0x010fe2000f8e0008 */
[----:B------:R-:W4:Y:S04]  /*f020*/  LDCU UR8, c[0x0][0x4c0] ;  /* 0x00009800ff0877ac */ /* 0x000f280008000800 */
[----:B------:R-:W-:-:S04]  /*f030*/  SHF.R.U32.HI R9, RZ, UR9, R8 ;  /* 0x00000009ff097c19 */ /* 0x000fc80008011608 */
[----:B0-----:R-:W-:-:S05]  /*f040*/  IADD3 R14, PT, PT, -R9, RZ, RZ ;  /* 0x000000ff090e7210 */ /* 0x001fca0007ffe1ff */
[----:B-----5:R-:W-:-:S04]  /*f050*/  IMAD R14, R14, UR5, R3 ;  /* 0x000000050e0e7c24 */ /* 0x020fc8000f8e0203 */
[C---:B-1----:R-:W-:Y:S02]  /*f060*/  IMAD R11, R14.reuse, UR10, RZ ;  /* 0x0000000a0e0b7c24 */ /* 0x042fe4000f8e02ff */
[C---:B------:R-:W-:Y:S02]  /*f070*/  IMAD R12, R14.reuse, UR11, RZ ;  /* 0x0000000b0e0c7c24 */ /* 0x040fe4000f8e02ff */
[----:B----4-:R-:W-:Y:S01]  /*f080*/  IMAD R14, R14, UR8, RZ ;  /* 0x000000080e0e7c24 */ /* 0x010fe2000f8e02ff */
[----:B------:R-:W-:Y:S06]  /*f090*/  @!P0 BRA `(.L_x_670) ;  /* 0x0000001400348947 */ /* 0x000fec0003800000 */
[----:B------:R-:W2:Y:S01]  /*f0a0*/  LDCU.64 UR8, c[0x0][0x398] ;  /* 0x00007300ff0877ac */ /* 0x000ea20008000a00 */
[----:B------:R-:W-:Y:S01]  /*f0b0*/  HFMA2 R8, -RZ, RZ, 0, 0 ;  /* 0x00000000ff087431 */ /* 0x000fe200000001ff */
[----:B------:R-:W-:Y:S01]  /*f0c0*/  ISETP.NE.AND P0, PT, R6, 0x2, PT ;  /* 0x000000020600780c */ /* 0x000fe20003f05270 */
[----:B------:R-:W0:Y:S01]  /*f0d0*/  LDCU UR5, c[0x0][0x3a0] ;  /* 0x00007400ff0577ac */ /* 0x000e220008000800 */
[----:B------:R-:W1:Y:S01]  /*f0e0*/  LDCU UR10, c[0x0][0x4c4] ;  /* 0x00009880ff0a77ac */ /* 0x000e620008000800 */
[----:B------:R-:W4:Y:S01]  /*f0f0*/  LDCU.64 UR12, c[0x0][0x4c8] ;  /* 0x00009900ff0c77ac */ /* 0x000f220008000a00 */
[----:B--23--:R-:W-:-:S05]  /*f100*/  IMAD.HI.U32 R16, R9, UR9, R8 ;  /* 0x0000000909107c27 */ /* 0x00cfca000f8e0008 */
[----:B0-----:R-:W-:-:S04]  /*f110*/  SHF.R.U32.HI R17, RZ, UR5, R16 ;  /* 0x00000005ff117c19 */ /* 0x001fc80008011610 */
[----:B------:R-:W-:-:S05]  /*f120*/  IADD3 R7, PT, PT, -R17, RZ, RZ ;  /* 0x000000ff11077210 */ /* 0x000fca0007ffe1ff */
[----:B------:R-:W-:-:S04]  /*f130*/  IMAD R9, R7, UR8, R9 ;  /* 0x0000000807097c24 */ /* 0x000fc8000f8e0209 */
[C---:B-1----:R-:W-:Y:S02]  /*f140*/  IMAD R11, R9.reuse, UR10, R11 ;  /* 0x0000000a090b7c24 */ /* 0x042fe4000f8e020b */
[C---:B----4-:R-:W-:Y:S02]  /*f150*/  IMAD R12, R9.reuse, UR12, R12 ;  /* 0x0000000c090c7c24 */ /* 0x050fe4000f8e020c */
        /* <DEDUP_REMOVED lines=321> */
.L_x_670:
        /* <DEDUP_REMOVED lines=18> */
.L_x_672:
[----:B------:R-:W0:Y:S01]  /*10690*/  LDC R58, c[0x0][0x604] ;  /* 0x00018100ff3a7b82 */ /* 0x000e220000000800 */
[----:B------:R-:W-:-:S04]  /*106a0*/  IMAD.WIDE R46, R7, 0x8, R12 ;  /* 0x00000008072e7825 */ /* 0x000fc800078e020c */
[----:B------:R-:W-:-:S03]  /*106b0*/  IMAD.WIDE R20, R9, 0x8, R14 ;  /* 0x0000000809147825 */ /* 0x000fc600078e020e */
[----:B------:R-:W1:Y:S01]  /*106c0*/  LDC R56, c[0x0][0x608] ;  /* 0x00018200ff387b82 */ /* 0x000e620000000800 */
[C---:B0-----:R-:W-:Y:S02]  /*106d0*/  IMAD.WIDE R22, R58.reuse, 0x8, R46 ;  /* 0x000000083a167825 */ /* 0x041fe400078e022e */
[----:B------:R-:W4:Y:S02]  /*106e0*/  LDG.E.64 R46, desc[UR6][R46.64] ;  /* 0x000000062e2e7981 */ /* 0x000f24000c1e1b00 */
[----:B------:R-:W-:Y:S02]  /*106f0*/  IMAD.WIDE R26, R58, 0x8, R22 ;  /* 0x000000083a1a7825 */ /* 0x000fe400078e0216 */
[----:B------:R-:W4:Y:S02]  /*10700*/  LDG.E.64 R22, desc[UR6][R22.64] ;  /* 0x0000000616167981 */ /* 0x000f24000c1e1b00 */
[----:B-1----:R-:W-:Y:S02]  /*10710*/  IMAD.WIDE R24, R56, 0x8, R20 ;  /* 0x0000000838187825 */ /* 0x002fe400078e0214 */
[----:B------:R-:W4:Y:S02]  /*10720*/  LDG.E.64 R20, desc[UR6][R20.64] ;  /* 0x0000000614147981 */ /* 0x000f24000c1e1b00 */
[----:B--23--:R-:W-:-:S02]  /*10730*/  IMAD.WIDE R30, R58, 0x8, R26 ;  /* 0x000000083a1e7825 */ /* 0x00cfc400078e021a */
[----:B------:R-:W2:Y:S02]  /*10740*/  LDG.E.64 R26, desc[UR6][R26.64] ;  /* 0x000000061a1a7981 */ /* 0x000ea4000c1e1b00 */
[C---:B------:R-:W-:Y:S02]  /*10750*/  IMAD.WIDE R28, R56.reuse, 0x8, R24 ;  /* 0x00000008381c7825 */ /* 0x040fe400078e0218 */
[----:B------:R-:W3:Y:S02]  /*10760*/  LDG.E.64 R24, desc[UR6][R24.64] ;  /* 0x0000000618187981 */ /* 0x000ee4000c1e1b00 */
        /* <DEDUP_REMOVED lines=17> */
[----:B----45:R0:W3:Y:S03]  /*10880*/  DFMA R20, R46, R20, R50 ;  /* 0x000000142e14722b */ /* 0x0300e60000000032 */
[----:B0-----:R-:W-:-:S04]  /*10890*/  IMAD.WIDE R46, R58, 0x8, R42 ;  /* 0x000000083a2e7825 */ /* 0x001fc800078e022a */
[----:B------:R-:W-:Y:S02]  /*108a0*/  IMAD.WIDE R50, R58, 0x8, R46 ;  /* 0x000000083a327825 */ /* 0x000fe400078e022e */
[----:B------:R-:W4:Y:S04]  /*108b0*/  LDG.E.64 R46, desc[UR6][R46.64] ;  /* 0x000000062e2e7981 */ /* 0x000f28000c1e1b00 */
[----:B------:R0:W4:-:S15]  /*108c0*/  LDG.E.64 R42, desc[UR6][R50.64] ;  /* 0x00000006322a7981 */ /* 0x00011e000c1e1b00 */
[----:B------:R-:W-:-:S15]  /*108d0*/  NOP ;  /* 0x0000000000007918 */ /* 0x000fde0000000000 */
[----:B------:R-:W-:-:S15]  /*108e0*/  NOP ;  /* 0x0000000000007918 */ /* 0x000fde0000000000 */
[----:B------:R-:W-:-:S06]  /*108f0*/  NOP ;  /* 0x0000000000007918 */ /* 0x000fcc0000000000 */
[----:B---3--:R-:W2:-:S15]  /*10900*/  DFMA R20, R22, R24, R20 ;  /* 0x000000181614722b */ /* 0x008e9e0000000014 */
        /* <DEDUP_REMOVED lines=21> */
[----:B------:R-:W4:Y:S02]  /*10a60*/  LDG.E.64 R48, desc[UR6][R48.64] ;  /* 0x0000000630307981 */ /* 0x000f24000c1e1b00 */
[----:B------:R-:W-:Y:S02]  /*10a70*/  IMAD.WIDE R38, R58, 0x8, R50 ;  /* 0x000000083a267825 */ /* 0x000fe400078e0232 */
[----:B------:R-:W3:Y:S02]  /*10a80*/  LDG.E.64 R44, desc[UR6][R20.64] ;  /* 0x00000006142c7981 */ /* 0x000ee4000c1e1b00 */
        /* <DEDUP_REMOVED lines=9> */
[----:B------:R-:W-:Y:S02]  /*10b20*/  IMAD.WIDE R26, R58, 0x8, R30 ;  /* 0x000000083a1a7825 */ /* 0x000fe400078e021e */
[----:B------:R-:W3:Y:S02]  /*10b30*/  LDG.E.64 R30, desc[UR6][R30.64] ;  /* 0x000000061e1e7981 */ /* 0x000ee4000c1e1b00 */
[C---:B------:R-:W-:Y:S02]  /*10b40*/  IMAD.WIDE R28, R56.reuse, 0x8, R32 ;  /* 0x00000008381c7825 */ /* 0x040fe400078e0220 */
[----:B------:R-:W3:Y:S02]  /*10b50*/  LDG.E.64 R32, desc[UR6][R32.64] ;  /* 0x0000000620207981 */ /* 0x000ee4000c1e1b00 */
[----:B------:R-:W-:-:S02]  /*10b60*/  IMAD.WIDE R24, R56, 0x8, R28 ;  /* 0x0000000838187825 */ /* 0x000fc400078e021c */
[----:B------:R-:W3:Y:S02]  /*10b70*/  LDG.E.64 R28, desc[UR6][R28.64] ;  /* 0x000000061c1c7981 */ /* 0x000ee4000c1e1b00 */
[----:B------:R-:W-:Y:S02]  /*10b80*/  IMAD.WIDE R60, R56, 0x8, R24 ;  /* 0x00000008383c7825 */ /* 0x000fe400078e0218 */
[----:B------:R-:W3:-:S15]  /*10b90*/  LDG.E.64 R24, desc[UR6][R24.64] ;  /* 0x0000000618187981 */ /* 0x000ede000c1e1b00 */
[----:B------:R-:W-:-:S05]  /*10ba0*/  NOP ;  /* 0x0000000000007918 */ /* 0x000fca0000000000 */
[----:B--2---:R1:W4:Y:S01]  /*10bb0*/  DFMA R16, R16, R18, R22 ;  /* 0x000000121010722b */ /* 0x0043220000000016 */
        /* <DEDUP_REMOVED lines=15> */
[----:B----4-:R-:W3:-:S15]  /*10cb0*/  DFMA R16, R46, R48, R16 ;  /* 0x000000302e10722b */ /* 0x010ede0000000010 */
        /* <DEDUP_REMOVED lines=42> */
.L_x_671:
        /* <DEDUP_REMOVED lines=8> */
[----:B--23--:R-:W-:Y:S02]  /*10fe0*/  IMAD R17, R8, R7, RZ ;  /* 0x0000000708117224 */ /* 0x00cfe400078e02ff */
        /* <DEDUP_REMOVED lines=68> */
.L_x_674:
[----:B------:R-:W-:Y:S05]  /*11430*/  @!P1 BRA `(.L_x_673) ;  /* 0x0000000400109947 */ /* 0x000fea0003800000 */
[----:B------:R-:W-:Y:S02]  /*11440*/  ISETP.GE.U32.AND P0, PT, R5, 0x4, PT ;  /* 0x000000040500780c */ /* 0x000fe40003f06070 */
[----:B------:R-:W-:-:S04]  /*11450*/  LOP3.LUT R7, R0, 0x3, RZ, 0xc0, !PT ;  /* 0x0000000300077812 */ /* 0x000fc800078ec0ff */
[----:B------:R-:W-:-:S07]  /*11460*/  ISETP.NE.AND P1, PT, R7, RZ, PT ;  /* 0x000000ff0700720c */ /* 0x000fce0003f25270 */
[----:B------:R-:W-:Y:S06]  /*11470*/  @!P0 BRA `(.L_x_675) ;  /* 0x0000000000948947 */ /* 0x000fec0003800000 */
[----:B--23--:R-:W0:Y:S08]  /*11480*/  LDC R31, c[0x0][0x604] ;  /* 0x00018100ff1f7b82 */ /* 0x00ce300000000800 */
        /* <DEDUP_REMOVED lines=36> */
.L_x_675:
[----:B------:R-:W-:Y:S05]  /*116d0*/  @!P1 BRA `(.L_x_673) ;  /* 0x0000000000689947 */ /* 0x000fea0003800000 */
[----:B------:R-:W0:Y:S08]  /*116e0*/  LDC R19, c[0x0][0x604] ;  /* 0x00018100ff137b82 */ /* 0x000e300000000800 */
[----:B------:R-:W1:Y:S01]  /*116f0*/  LDC R21, c[0x0][0x608] ;  /* 0x00018200ff157b82 */ /* 0x000e620000000800 */
[----:B0-234-:R-:W-:-:S04]  /*11700*/  IMAD R17, R8, R19, RZ ;  /* 0x0000001308117224 */ /* 0x01dfc800078e02ff */
[----:B------:R-:W-:-:S04]  /*11710*/  IMAD.WIDE R16, R17, 0x8, R12 ;  /* 0x0000000811107825 */ /* 0x000fc800078e020c */
[----:B-1----:R-:W-:-:S04]  /*11720*/  IMAD R9, R8, R21, RZ ;  /* 0x0000001508097224 */ /* 0x002fc800078e02ff */
[----:B------:R-:W-:Y:S02]  /*11730*/  IMAD.WIDE R14, R9, 0x8, R14 ;  /* 0x00000008090e7825 */ /* 0x000fe400078e020e */
[----:B------:R-:W2:Y:S04]  /*11740*/  LDG.E.64 R8, desc[UR6][R16.64] ;  /* 0x0000000610087981 */ /* 0x000ea8000c1e1b00 */
        /* <DEDUP_REMOVED lines=19> */
.L_x_673:
[----:B01---5:R0:W-:Y:S01]  /*11880*/  STG.E.64 desc[UR6][R10.64], R50 ;  /* 0x000000320a007986 */ /* 0x0231e2000c101b06 */
[----:B------:R-:W-:-:S07]  /*11890*/  IADD3 R3, PT, PT, R3, 0x80, RZ ;  /* 0x0000008003037810 */ /* 0x000fce0007ffe0ff */
.L_x_662:
[----:B------:R-:W-:-:S13]  /*118a0*/  ISETP.GE.AND P0, PT, R3, UR4, PT ;  /* 0x0000000403007c0c */ /* 0x000fda000bf06270 */
[----:B------:R-:W-:Y:S05]  /*118b0*/  @P0 BRA `(.L_x_676) ;  /* 0x0000005000800947 */ /* 0x000fea0003800000 */
[----:B------:R-:W1:Y:S01]  /*118c0*/  LDCU.64 UR8, c[0x0][0x390] ;  /* 0x00007200ff0877ac */ /* 0x000e620008000a00 */
[----:B------:R-:W-:Y:S02]  /*118d0*/  MOV R8, RZ ;  /* 0x000000ff00087202 */ /* 0x000fe40000000f00 */
[----:B------:R-:W-:Y:S01]  /*118e0*/  MOV R9, R3 ;  /* 0x0000000300097202 */ /* 0x000fe20000000f00 */
[----:B------:R-:W5:Y:S01]  /*118f0*/  LDCU UR5, c[0x0][0x38c] ;  /* 0x00007180ff0577ac */ /* 0x000f620008000800 */
[----:B------:R-:W-:Y:S01]  /*11900*/  ISETP.NE.AND P0, PT, R2, RZ, PT ;  /* 0x000000ff0200720c */ /* 0x000fe20003f05270 */
[----:B------:R-:W0:Y:S01]  /*11910*/  LDCU.64 UR10, c[0x0][0x4b8] ;  /* 0x00009700ff0a77ac */ /* 0x000e220008000a00 */
[----:B-1----:R-:W-:Y:S01]  /*11920*/  IMAD.HI.U32 R8, R3, UR8, R8 ;  /* 0x0000000803087c27 */ /* 0x002fe2000f8e0008 */
[----:B------:R-:W1:Y:S04]  /*11930*/  LDCU UR8, c[0x0][0x4c0] ;  /* 0x00009800ff0877ac */ /* 0x000e680008000800 */
[----:B------:R-:W-:-:S04]  /*11940*/  SHF.R.U32.HI R9, RZ, UR9, R8 ;  /* 0x00000009ff097c19 */ /* 0x000fc80008011608 */
[----:B----4-:R-:W-:-:S05]  /*11950*/  IADD3 R14, PT, PT, -R9, RZ, RZ ;  /* 0x000000ff090e7210 */ /* 0x010fca0007ffe1ff */
[----:B-----5:R-:W-:-:S04]  /*11960*/  IMAD R14, R14, UR5, R3 ;  /* 0x000000050e0e7c24 */ /* 0x020fc8000f8e0203 */
[C---:B0-----:R-:W-:Y:S02]  /*11970*/  IMAD R11, R14.reuse, UR10, RZ ;  /* 0x0000000a0e0b7c24 */ /* 0x041fe4000f8e02ff */
[C---:B------:R-:W-:Y:S02]  /*11980*/  IMAD R12, R14.reuse, UR11, RZ ;  /* 0x0000000b0e0c7c24 */ /* 0x040fe4000f8e02ff */
[----:B-1----:R-:W-:Y:S01]  /*11990*/  IMAD R14, R14, UR8, RZ ;  /* 0x000000080e0e7c24 */ /* 0x002fe2000f8e02ff */
        /* <DEDUP_REMOVED lines=334> */
.L_x_677:
        /* <DEDUP_REMOVED lines=18> */
.L_x_679:
        /* <DEDUP_REMOVED lines=141> */
.L_x_678:
        /* <DEDUP_REMOVED lines=77> */
.L_x_681:
        /* <DEDUP_REMOVED lines=42> */
.L_x_682:
        /* <DEDUP_REMOVED lines=27> */
.L_x_680:
[----:B01---5:R0:W-:Y:S01]  /*14190*/  STG.E.64 desc[UR6][R10.64], R50 ;  /* 0x000000320a007986 */ /* 0x0231e2000c101b06 */
[----:B------:R-:W-:-:S07]  /*141a0*/  IADD3 R3, PT, PT, R3, 0x80, RZ ;  /* 0x0000008003037810 */ /* 0x000fce0007ffe0ff */
.L_x_669:
[----:B------:R-:W-:-:S13]  /*141b0*/  ISETP.GE.AND P0, PT, R3, UR4, PT ;  /* 0x0000000403007c0c */ /* 0x000fda000bf06270 */
[----:B------:R-:W-:Y:S05]  /*141c0*/  @P0 BRA `(.L_x_683) ;  /* 0x0000005000840947 */ /* 0x000fea0003800000 */
[----:B------:R-:W5:Y:S01]  /*141d0*/  LDCU.64 UR8, c[0x0][0x390] ;  /* 0x00007200ff0877ac */ /* 0x000f620008000a00 */
[----:B------:R-:W-:Y:S02]  /*141e0*/  MOV R8, RZ ;  /* 0x000000ff00087202 */ /* 0x000fe40000000f00 */
[----:B------:R-:W-:Y:S01]  /*141f0*/  MOV R9, R3 ;  /* 0x0000000300097202 */ /* 0x000fe20000000f00 */
[----:B------:R-:W1:Y:S01]  /*14200*/  LDCU UR5, c[0x0][0x38c] ;  /* 0x00007180ff0577ac */ /* 0x000e620008000800 */
[----:B------:R-:W-:Y:S01]  /*14210*/  ISETP.NE.AND P0, PT, R2, RZ, PT ;  /* 0x000000ff0200720c */ /* 0x000fe20003f05270 */
[----:B------:R-:W2:Y:S01]  /*14220*/  LDCU.64 UR10, c[0x0][0x4b8] ;  /* 0x00009700ff0a77ac */ /* 0x000ea20008000a00 */
[----:B-----5:R-:W-:Y:S01]  /*14230*/  IMAD.HI.U32 R8, R3, UR8, R8 ;  /* 0x0000000803087c27 */ /* 0x020fe2000f8e0008 */
[----:B------:R-:W5:Y:S04]  /*14240*/  LDCU UR8, c[0x0][0x4c0] ;  /* 0x00009800ff0877ac */ /* 0x000f680008000800 */
[----:B------:R-:W-:-:S04]  /*14250*/  SHF.R.U32.HI R9, RZ, UR9, R8 ;  /* 0x00000009ff097c19 */ /* 0x000fc80008011608 */
[----:B0-----:R-:W-:-:S05]  /*14260*/  IADD3 R14, PT, PT, -R9, RZ, RZ ;  /* 0x000000ff090e7210 */ /* 0x001fca0007ffe1ff */
[----:B-1----:R-:W-:-:S04]  /*14270*/  IMAD R14, R14, UR5, R3 ;  /* 0x000000050e0e7c24 */ /* 0x002fc8000f8e0203 */
[C---:B--2---:R-:W-:Y:S02]  /*14280*/  IMAD R11, R14.reuse, UR10, RZ ;  /* 0x0000000a0e0b7c24 */ /* 0x044fe4000f8e02ff */
        /* <DEDUP_REMOVED lines=8> */
[----:B------:R-:W2:Y:S01]  /*14310*/  LDCU.64 UR12, c[0x0][0x4c8] ;  /* 0x00009900ff0c77ac */ /* 0x000ea20008000a00 */
[----:B---34-:R-:W-:-:S05]  /*14320*/  IMAD.HI.U32 R16, R9, UR9, R8 ;  /* 0x0000000909107c27 */ /* 0x018fca000f8e0008 */
[----:B0-----:R-:W-:-:S04]  /*14330*/  SHF.R.U32.HI R17, RZ, UR5, R16 ;  /* 0x00000005ff117c19 */ /* 0x001fc80008011610 */
[----:B------:R-:W-:-:S05]  /*14340*/  IADD3 R7, PT, PT, -R17, RZ, RZ ;  /* 0x000000ff11077210 */ /* 0x000fca0007ffe1ff */
[----:B------:R-:W-:-:S04]  /*14350*/  IMAD R9, R7, UR8, R9 ;  /* 0x0000000807097c24 */ /* 0x000fc8000f8e0209 */
[C---:B-1----:R-:W-:Y:S02]  /*14360*/  IMAD R11, R9.reuse, UR10, R11 ;  /* 0x0000000a090b7c24 */ /* 0x042fe4000f8e020b */
        /* <DEDUP_REMOVED lines=322> */
.L_x_684:
        /* <DEDUP_REMOVED lines=18> */
.L_x_686:
[----:B------:R-:W0:Y:S01]  /*158b0*/  LDC R58, c[0x0][0x604] ;  /* 0x00018100ff3a7b82 */ /* 0x000e220000000800 */
[----:B------:R-:W-:-:S04]  /*158c0*/  IMAD.WIDE R46, R7, 0x8, R12 ;  /* 0x00000008072e7825 */ /* 0x000fc800078e020c */
[----:B------:R-:W-:-:S03]  /*158d0*/  IMAD.WIDE R20, R9, 0x8, R14 ;  /* 0x0000000809147825 */ /* 0x000fc600078e020e */
[----:B------:R-:W1:Y:S01]  /*158e0*/  LDC R56, c[0x0][0x608] ;  /* 0x00018200ff387b82 */ /* 0x000e620000000800 */
[C---:B0-----:R-:W-:Y:S02]  /*158f0*/  IMAD.WIDE R22, R58.reuse, 0x8, R46 ;  /* 0x000000083a167825 */ /* 0x041fe400078e022e */
[----:B------:R-:W2:Y:S02]  /*15900*/  LDG.E.64 R46, desc[UR6][R46.64] ;  /* 0x000000062e2e7981 */ /* 0x000ea4000c1e1b00 */
[----:B------:R-:W-:Y:S02]  /*15910*/  IMAD.WIDE R26, R58, 0x8, R22 ;  /* 0x000000083a1a7825 */ /* 0x000fe400078e0216 */
[----:B------:R-:W2:Y:S02]  /*15920*/  LDG.E.64 R22, desc[UR6][R22.64] ;  /* 0x0000000616167981 */ /* 0x000ea4000c1e1b00 */
[----:B-1----:R-:W-:Y:S02]  /*15930*/  IMAD.WIDE R24, R56, 0x8, R20 ;  /* 0x0000000838187825 */ /* 0x002fe400078e0214 */
[----:B------:R-:W2:Y:S02]  /*15940*/  LDG.E.64 R20, desc[UR6][R20.64] ;  /* 0x0000000614147981 */ /* 0x000ea4000c1e1b00 */
[----:B---34-:R-:W-:-:S02]  /*15950*/  IMAD.WIDE R30, R58, 0x8, R26 ;  /* 0x000000083a1e7825 */ /* 0x018fc400078e021a */
[----:B------:R-:W3:Y:S02]  /*15960*/  LDG.E.64 R26, desc[UR6][R26.64] ;  /* 0x000000061a1a7981 */ /* 0x000ee4000c1e1b00 */
[C---:B------:R-:W-:Y:S02]  /*15970*/  IMAD.WIDE R28, R56.reuse, 0x8, R24 ;  /* 0x00000008381c7825 */ /* 0x040fe400078e0218 */
[----:B------:R-:W4:Y:S02]  /*15980*/  LDG.E.64 R24, desc[UR6][R24.64] ;  /* 0x0000000618187981 */ /* 0x000f24000c1e1b00 */
[----:B------:R-:W-:Y:S02]  /*15990*/  IMAD.WIDE R32, R56, 0x8, R28 ;  /* 0x0000000838207825 */ /* 0x000fe400078e021c */
[----:B------:R-:W3:Y:S02]  /*159a0*/  LDG.E.64 R28, desc[UR6][R28.64] ;  /* 0x000000061c1c7981 */ /* 0x000ee4000c1e1b00 */
[----:B------:R-:W-:-:S02]  /*159b0*/  IMAD.WIDE R34, R58, 0x8, R30 ;  /* 0x000000083a227825 */ /* 0x000fc400078e021e */
[----:B------:R-:W3:Y:S02]  /*159c0*/  LDG.E.64 R30, desc[UR6][R30.64] ;  /* 0x000000061e1e7981 */ /* 0x000ee4000c1e1b00 */
[----:B------:R-:W-:Y:S02]  /*159d0*/  IMAD.WIDE R36, R56, 0x8, R32 ;  /* 0x0000000838247825 */ /* 0x000fe400078e0220 */
[----:B------:R-:W3:Y:S02]  /*159e0*/  LDG.E.64 R32, desc[UR6][R32.64] ;  /* 0x0000000620207981 */ /* 0x000ee4000c1e1b00 */
[----:B------:R-:W-:Y:S02]  /*159f0*/  IMAD.WIDE R52, R58, 0x8, R34 ;  /* 0x000000083a347825 */ /* 0x000fe400078e0222 */
[----:B------:R-:W3:Y:S02]  /*15a00*/  LDG.E.64 R34, desc[UR6][R34.64] ;  /* 0x0000000622227981 */ /* 0x000ee4000c1e1b00 */
[----:B------:R-:W-:-:S02]  /*15a10*/  IMAD.WIDE R48, R56, 0x8, R36 ;  /* 0x0000000838307825 */ /* 0x000fc400078e0224 */
[----:B------:R-:W3:Y:S04]  /*15a20*/  LDG.E.64 R36, desc[UR6][R36.64] ;  /* 0x0000000624247981 */ /* 0x000ee8000c1e1b00 */
[----:B------:R-:W3:Y:S04]  /*15a30*/  LDG.E.64 R38, desc[UR6][R52.64] ;  /* 0x0000000634267981 */ /* 0x000ee8000c1e1b00 */
[----:B------:R0:W3:Y:S01]  /*15a40*/  LDG.E.64 R40, desc[UR6][R48.64] ;  /* 0x0000000630287981 */ /* 0x0000e2000c1e1b00 */
[----:B------:R-:W-:-:S04]  /*15a50*/  IMAD.WIDE R42, R58, 0x8, R52 ;  /* 0x000000083a2a7825 */ /* 0x000fc800078e0234 */
[C---:B------:R-:W-:Y:S01]  /*15a60*/  IMAD.WIDE R44, R56.reuse, 0x8, R48 ;  /* 0x00000008382c7825 */ /* 0x040fe200078e0230 */
[----:B------:R-:W3:Y:S04]  /*15a70*/  LDG.E.64 R16, desc[UR6][R42.64] ;  /* 0x000000062a107981 */ /* 0x000ee8000c1e1b00 */
[----:B------:R-:W3:Y:S01]  /*15a80*/  LDG.E.64 R18, desc[UR6][R44.64] ;  /* 0x000000062c127981 */ /* 0x000ee2000c1e1b00 */
[----:B0-----:R-:W-:Y:S01]  /*15a90*/  IMAD.WIDE R48, R56, 0x8, R44 ;  /* 0x0000000838307825 */ /* 0x001fe200078e022c */
[----:B--2--5:R0:W4:Y:S03]  /*15aa0*/  DFMA R20, R46, R20, R50 ;  /* 0x000000142e14722b */ /* 0x0241260000000032 */
[----:B0-----:R-:W-:-:S04]  /*15ab0*/  IMAD.WIDE R46, R58, 0x8, R42 ;  /* 0x000000083a2e7825 */ /* 0x001fc800078e022a */
[----:B------:R-:W-:Y:S02]  /*15ac0*/  IMAD.WIDE R50, R58, 0x8, R46 ;  /* 0x000000083a327825 */ /* 0x000fe400078e022e */
[----:B------:R-:W2:Y:S04]  /*15ad0*/  LDG.E.64 R46, desc[UR6][R46.64] ;  /* 0x000000062e2e7981 */ /* 0x000ea8000c1e1b00 */
[----:B------:R0:W2:-:S15]  /*15ae0*/  LDG.E.64 R42, desc[UR6][R50.64] ;  /* 0x00000006322a7981 */ /* 0x00009e000c1e1b00 */
[----:B------:R-:W-:-:S15]  /*15af0*/  NOP ;  /* 0x0000000000007918 */ /* 0x000fde0000000000 */
[----:B------:R-:W-:-:S15]  /*15b00*/  NOP ;  /* 0x0000000000007918 */ /* 0x000fde0000000000 */
[----:B------:R-:W-:-:S06]  /*15b10*/  NOP ;  /* 0x0000000000007918 */ /* 0x000fcc0000000000 */
[----:B----4-:R-:W3:-:S15]  /*15b20*/  DFMA R20, R22, R24, R20 ;  /* 0x000000181614722b */ /* 0x010ede0000000014 */
        /* <DEDUP_REMOVED lines=101> */
.L_x_685:
[----:B------:R-:W-:Y:S05]  /*16180*/  @!P0 BRA `(.L_x_687) ;  /* 0x0000000800448947 */ /* 0x000fea0003800000 */
[----:B------:R-:W-:Y:S02]  /*16190*/  ISETP.GE.U32.AND P0, PT, R4, 0x8, PT ;  /* 0x000000080400780c */ /* 0x000fe40003f06070 */
[----:B------:R-:W-:-:S11]  /*161a0*/  ISETP.NE.AND P1, PT, R5, RZ, PT ;  /* 0x000000ff0500720c */ /* 0x000fd60003f25270 */
[----:B------:R-:W-:Y:S05]  /*161b0*/  @!P0 BRA `(.L_x_688) ;  /* 0x0000000400248947 */ /* 0x000fea0003800000 */
[----:B------:R-:W0:Y:S08]  /*161c0*/  LDC R9, c[0x0][0x604] ;  /* 0x00018100ff097b82 */ /* 0x000e300000000800 */
[----:B------:R-:W3:Y:S01]  /*161d0*/  LDC R7, c[0x0][0x608] ;  /* 0x00018200ff077b82 */ /* 0x000ee20000000800 */
[----:B0-----:R-:W-:-:S04]  /*161e0*/  IMAD R19, R8, R9, RZ ;  /* 0x0000000908137224 */ /* 0x001fc800078e02ff */
[----:B------:R-:W-:-:S04]  /*161f0*/  IMAD.WIDE R18, R19, 0x8, R12 ;  /* 0x0000000813127825 */ /* 0x000fc800078e020c */
[----:B---34-:R-:W-:Y:S02]  /*16200*/  IMAD R17, R8, R7, RZ ;  /* 0x0000000708117224 */ /* 0x018fe400078e02ff */
        /* <DEDUP_REMOVED lines=68> */
.L_x_688:
[----:B------:R-:W-:Y:S05]  /*16650*/  @!P1 BRA `(.L_x_687) ;  /* 0x0000000400109947 */ /* 0x000fea0003800000 */
[----:B------:R-:W-:Y:S02]  /*16660*/  ISETP.GE.U32.AND P0, PT, R5, 0x4, PT ;  /* 0x000000040500780c */ /* 0x000fe40003f06070 */
[----:B------:R-:W-:-:S04]  /*16670*/  LOP3.LUT R7, R0, 0x3, RZ, 0xc0, !PT ;  /* 0x0000000300077812 */ /* 0x000fc800078ec0ff */
[----:B------:R-:W-:-:S07]  /*16680*/  ISETP.NE.AND P1, PT, R7, RZ, PT ;  /* 0x000000ff0700720c */ /* 0x000fce0003f25270 */
[----:B------:R-:W-:Y:S06]  /*16690*/  @!P0 BRA `(.L_x_689) ;  /* 0x0000000000948947 */ /* 0x000fec0003800000 */
[----:B---34-:R-:W0:Y:S08]  /*166a0*/  LDC R31, c[0x0][0x604] ;  /* 0x00018100ff1f7b82 */ /* 0x018e300000000800 */
        /* <DEDUP_REMOVED lines=36> */
.L_x_689:
        /* <DEDUP_REMOVED lines=27> */
.L_x_687:
[----:B01---5:R1:W-:Y:S01]  /*16aa0*/  STG.E.64 desc[UR6][R10.64], R50 ;  /* 0x000000320a007986 */ /* 0x0233e2000c101b06 */
[----:B------:R-:W-:-:S07]  /*16ab0*/  IADD3 R3, PT, PT, R3, 0x80, RZ ;  /* 0x0000008003037810 */ /* 0x000fce0007ffe0ff */
.L_x_676:
        /* <DEDUP_REMOVED lines=12> */
[----:B----4-:R-:W-:-:S05]  /*16b80*/  IADD3 R14, PT, PT, -R9, RZ, RZ ;  /* 0x000000ff090e7210 */ /* 0x010fca0007ffe1ff */
[----:B0-----:R-:W-:-:S04]  /*16b90*/  IMAD R14, R14, UR5, R3 ;  /* 0x000000050e0e7c24 */ /* 0x001fc8000f8e0203 */
[C---:B-1----:R-:W-:Y:S02]  /*16ba0*/  IMAD R11, R14.reuse, UR10, RZ ;  /* 0x0000000a0e0b7c24 */ /* 0x042fe4000f8e02ff */
[C---:B------:R-:W-:Y:S02]  /*16bb0*/  IMAD R12, R14.reuse, UR11, RZ ;  /* 0x0000000b0e0c7c24 */ /* 0x040fe4000f8e02ff */
[----:B-----5:R-:W-:Y:S01]  /*16bc0*/  IMAD R14, R14, UR8, RZ ;  /* 0x000000080e0e7c24 */ /* 0x020fe2000f8e02ff */
        /* <DEDUP_REMOVED lines=334> */
.L_x_691:
        /* <DEDUP_REMOVED lines=18> */
.L_x_693:
        /* <DEDUP_REMOVED lines=141> */
.L_x_692:
        /* <DEDUP_REMOVED lines=77> */
.L_x_695:
        /* <DEDUP_REMOVED lines=42> */
.L_x_696:
        /* <DEDUP_REMOVED lines=27> */
.L_x_694:
[----:B01---5:R0:W-:Y:S01]  /*193c0*/  STG.E.64 desc[UR6][R10.64], R50 ;  /* 0x000000320a007986 */ /* 0x0231e2000c101b06 */
[----:B------:R-:W-:-:S07]  /*193d0*/  IADD3 R3, PT, PT, R3, 0x80, RZ ;  /* 0x0000008003037810 */ /* 0x000fce0007ffe0ff */
.L_x_683:
[----:B------:R-:W-:-:S13]  /*193e0*/  ISETP.GE.AND P0, PT, R3, UR4, PT ;  /* 0x0000000403007c0c */ /* 0x000fda000bf06270 */
[----:B------:R-:W-:Y:S05]  /*193f0*/  @P0 BREAK.RELIABLE B0 ;  /* 0x0000000000000942 */ /* 0x000fea0003800100 */
[----:B------:R-:W-:Y:S05]  /*19400*/  @P0 BRA `(.L_x_690) ;  /* 0x0000002800400947 */ /* 0x000fea0003800000 */
[----:B------:R-:W-:Y:S05]  /*19410*/  BSYNC.RELIABLE B0 ;  /* 0x0000000000007941 */ /* 0x000fea0003800100 */
.L_x_654:
        /* <DEDUP_REMOVED lines=348> */
.L_x_697:
        /* <DEDUP_REMOVED lines=18> */
.L_x_699:
        /* <DEDUP_REMOVED lines=141> */
.L_x_698:
        /* <DEDUP_REMOVED lines=77> */
.L_x_701:
        /* <DEDUP_REMOVED lines=42> */
.L_x_702:
        /* <DEDUP_REMOVED lines=27> */
.L_x_700:
[----:B01---5:R0:W-:Y:S01]  /*1bcf0*/  STG.E.64 desc[UR6][R10.64], R50 ;  /* 0x000000320a007986 */ /* 0x0231e2000c101b06 */
[----:B------:R-:W-:-:S07]  /*1bd00*/  IADD3 R3, PT, PT, R3, 0x80, RZ ;  /* 0x0000008003037810 */ /* 0x000fce0007ffe0ff */
.L_x_690:
[----:B------:R-:W-:Y:S05]  /*1bd10*/  BSYNC.RECONVERGENT B1 ;  /* 0x0000000000017941 */ /* 0x000fea0003800200 */
.L_x_653:
[----:B------:R-:W-:Y:S05]  /*1bd20*/  WARPSYNC.ALL ;  /* 0x0000000000007948 */ /* 0x000fea0003800000 */
[----:B------:R-:W-:-:S13]  /*1bd30*/  ISETP.GE.AND P0, PT, R3, UR4, PT ;  /* 0x0000000403007c0c */ /* 0x000fda000bf06270 */
[----:B------:R-:W-:Y:S05]  /*1bd40*/  @P0 EXIT ;  /* 0x000000000000094d */ /* 0x000fea0003800000 */
[----:B------:R-:W0:Y:S01]  /*1bd50*/  LDCU.64 UR4, c[0x0][0x390] ;  /* 0x00007200ff0477ac */ /* 0x000e220008000a00 */
[----:B------:R-:W-:Y:S02]  /*1bd60*/  MOV R8, RZ ;  /* 0x000000ff00087202 */ /* 0x000fe40000000f00 */
[----:B------:R-:W-:Y:S01]  /*1bd70*/  MOV R9, R3 ;  /* 0x0000000300097202 */ /* 0x000fe20000000f00 */
[----:B------:R-:W5:Y:S01]  /*1bd80*/  LDCU UR8, c[0x0][0x38c] ;  /* 0x00007180ff0877ac */ /* 0x000f620008000800 */
[----:B------:R-:W-:Y:S01]  /*1bd90*/  ISETP.NE.AND P0, PT, R2, RZ, PT ;  /* 0x000000ff0200720c */ /* 0x000fe20003f05270 */
[----:B------:R-:W1:Y:S01]  /*1bda0*/  LDCU.64 UR10, c[0x0][0x4b8] ;  /* 0x00009700ff0a77ac */ /* 0x000e620008000a00 */
[----:B0---4-:R-:W-:Y:S01]  /*1bdb0*/  IMAD.HI.U32 R14, R3, UR4, R8 ;  /* 0x00000004030e7c27 */ /* 0x011fe2000f8e0008 */
[----:B------:R-:W0:Y:S04]  /*1bdc0*/  LDCU UR4, c[0x0][0x4c0] ;  /* 0x00009800ff0477ac */ /* 0x000e280008000800 */
[----:B------:R-:W-:-:S04]  /*1bdd0*/  SHF.R.U32.HI R15, RZ, UR5, R14 ;  /* 0x00000005ff0f7c19 */ /* 0x000fc8000801160e */
[----:B------:R-:W-:-:S05]  /*1bde0*/  IADD3 R8, PT, PT, -R15, RZ, RZ ;  /* 0x000000ff0f087210 */ /* 0x000fca0007ffe1ff */
[----:B-----5:R-:W-:-:S04]  /*1bdf0*/  IMAD R3, R8, UR8, R3 ;  /* 0x0000000808037c24 */ /* 0x020fc8000f8e0203 */
[C---:B-1----:R-:W-:Y:S02]  /*1be00*/  IMAD R9, R3.reuse, UR10, RZ ;  /* 0x0000000a03097c24 */ /* 0x042fe4000f8e02ff */
[C---:B------:R-:W-:Y:S02]  /*1be10*/  IMAD R10, R3.reuse, UR11, RZ ;  /* 0x0000000b030a7c24 */ /* 0x040fe4000f8e02ff */
[----:B0-----:R-:W-:Y:S01]  /*1be20*/  IMAD R12, R3, UR4, RZ ;  /* 0x00000004030c7c24 */ /* 0x001fe2000f8e02ff */
[----:B------:R-:W-:Y:S06]  /*1be30*/  @!P0 BRA `(.L_x_703) ;  /* 0x0000001400348947 */ /* 0x000fec0003800000 */
[----:B------:R-:W0:Y:S01]  /*1be40*/  LDCU.64 UR8, c[0x0][0x398] ;  /* 0x00007300ff0877ac */ /* 0x000e220008000a00 */
[----:B------:R-:W-:Y:S01]  /*1be50*/  HFMA2 R14, -RZ, RZ, 0, 0 ;  /* 0x00000000ff0e7431 */ /* 0x000fe200000001ff */
[----:B------:R-:W-:Y:S01]  /*1be60*/  ISETP.NE.AND P0, PT, R6, 0x2, PT ;  /* 0x000000020600780c */ /* 0x000fe20003f05270 */
[----:B------:R-:W1:Y:S01]  /*1be70*/  LDCU UR4, c[0x0][0x3a0] ;  /* 0x00007400ff0477ac */ /* 0x000e620008000800 */
[----:B------:R-:W4:Y:S01]  /*1be80*/  LDCU UR5, c[0x0][0x4c4] ;  /* 0x00009880ff0577ac */ /* 0x000f220008000800 */
[----:B------:R-:W5:Y:S01]  /*1be90*/  LDCU.64 UR10, c[0x0][0x4c8] ;  /* 0x00009900ff0a77ac */ /* 0x000f620008000a00 */
[----:B0-----:R-:W-:-:S05]  /*1bea0*/  IMAD.HI.U32 R2, R15, UR9, R14 ;  /* 0x000000090f027c27 */ /* 0x001fca000f8e000e */
[----:B-1----:R-:W-:-:S04]  /*1beb0*/  SHF.R.U32.HI R3, RZ, UR4, R2 ;  /* 0x00000004ff037c19 */ /* 0x002fc80008011602 */
        /* <DEDUP_REMOVED lines=10> */
[----:B------:R-:W4:Y:S01]  /*1bf60*/  LDCU.64 UR10, c[0x0][0x4d0] ;  /* 0x00009a00ff0a77ac */ /* 0x000f220008000a00 */
[----:B0-----:R-:W-:Y:S01]  /*1bf70*/  IMAD.HI.U32 R14, R3, UR4, R2 ;  /* 0x00000004030e7c27 */ /* 0x001fe2000f8e0002 */
[----:B------:R-:W0:Y:S04]  /*1bf80*/  LDCU UR4, c[0x0][0x4d8] ;  /* 0x00009b00ff0477ac */ /* 0x000e280008000800 */
[----:B------:R-:W-:-:S04]  /*1bf90*/  SHF.R.U32.HI R15, RZ, UR5, R14 ;  /* 0x00000005ff0f7c19 */ /* 0x000fc8000801160e */
[----:B------:R-:W-:-:S05]  /*1bfa0*/  IADD3 R2, PT, PT, -R15, RZ, RZ ;  /* 0x000000ff0f027210 */ /* 0x000fca0007ffe1ff */
[----:B-1----:R-:W-:-:S04]  /*1bfb0*/  IMAD R3, R2, UR8, R3 ;  /* 0x0000000802037c24 */ /* 0x002fc8000f8e0203 */
[C---:B----4-:R-:W-:Y:S02]  /*1bfc0*/  IMAD R9, R3.reuse, UR10, R9 ;  /* 0x0000000a03097c24 */ /* 0x050fe4000f8e0209 */
[C---:B------:R-:W-:Y:S02]  /*1bfd0*/  IMAD R10, R3.reuse, UR11, R10 ;  /* 0x0000000b030a7c24 */ /* 0x040fe4000f8e020a */
[----:B0-----:R-:W-:Y:S01]  /*1bfe0*/  IMAD R12, R3, UR4, R12 ;  /* 0x00000004030c7c24 */ /* 0x001fe2000f8e020c */
[----:B------:R-:W-:Y:S06]  /*1bff0*/  @!P0 BRA `(.L_x_703) ;  /* 0x0000001000c48947 */ /* 0x000fec0003800000 */
[----:B------:R-:W0:Y:S01]  /*1c000*/  LDCU.64 UR8, c[0x0][0x3b0] ;  /* 0x00007600ff0877ac */ /* 0x000e220008000a00 */
[----:B------:R-:W-:Y:S02]  /*1c010*/  MOV R14, RZ ;  /* 0x000000ff000e7202 */ /* 0x000fe40000000f00 */
        /* <DEDUP_REMOVED lines=13> */
[----:B------:R-:W-:Y:S01]  /*1c0f0*/  HFMA2 R2, -RZ, RZ, 0, 0 ;  /* 0x00000000ff027431 */ /* 0x000fe200000001ff */
[----:B------:R-:W-:Y:S01]  /*1c100*/  ISETP.NE.AND P0, PT, R6, 0x5, PT ;  /* 0x000000050600780c */ /* 0x000fe20003f05270 */
[----:B------:R-:W1:Y:S01]  /*1c110*/  LDCU UR8, c[0x0][0x3bc] ;  /* 0x00007780ff0877ac */ /* 0x000e620008000800 */
[----:B------:R-:W4:Y:S02]  /*1c120*/  LDCU.64 UR10, c[0x0][0x4e8] ;  /* 0x00009d00ff0a77ac */ /* 0x000f240008000a00 */
        /* <DEDUP_REMOVED lines=261> */
[----:B------:R-:W-:Y:S01]  /*1d180*/  ISETP.NE.AND P0, PT, R6, 0x18, PT ;  /* 0x000000180600780c */ /* 0x000fe20003f05270 */
[----:B------:R-:W0:Y:S01]  /*1d190*/  LDCU.64 UR8, c[0x0][0x4a0] ;  /* 0x00009400ff0877ac */ /* 0x000e220008000a00 */
[----:B------:R-:W-:Y:S01]  /*1d1a0*/  MOV R6, RZ ;  /* 0x000000ff00067202 */ /* 0x000fe20000000f00 */
[----:B------:R-:W1:Y:S01]  /*1d1b0*/  LDCU UR4, c[0x0][0x4a8] ;  /* 0x00009500ff0477ac */ /* 0x000e620008000800 */
[----:B------:R-:W4:Y:S09]  /*1d1c0*/  LDCU UR5, c[0x0][0x5cc] ;  /* 0x0000b980ff0577ac */ /* 0x000f320008000800 */
[----:B------:R-:W5:Y:S01]  /*1d1d0*/  @P0 LDC.64 R14, c[0x0][0x4b0] ;  /* 0x00012c00ff0e0b82 */ /* 0x000f620000000a00 */
[----:B------:R-:W4:Y:S01]  /*1d1e0*/  LDCU.64 UR10, c[0x0][0x5d0] ;  /* 0x0000ba00ff0a77ac */ /* 0x000f220008000a00 */
[----:B0-----:R-:W-:-:S06]  /*1d1f0*/  IMAD.HI.U32 R2, R7, UR9, R6 ;  /* 0x0000000907027c27 */ /* 0x001fcc000f8e0006 */
[----:B------:R-:W0:Y:S01]  /*1d200*/  @P0 LDC R11, c[0x0][0x4ac] ;  /* 0x00012b00ff0b0b82 */ /* 0x000e220000000800 */
[----:B-1----:R-:W-:Y:S02]  /*1d210*/  SHF.R.U32.HI R3, RZ, UR4, R2 ;  /* 0x00000004ff037c19 */ /* 0x002fe40008011602 */
[----:B------:R-:W-:Y:S02]  /*1d220*/  @P0 MOV R2, RZ ;  /* 0x000000ff00020202 */ /* 0x000fe40000000f00 */
[----:B------:R-:W-:-:S03]  /*1d230*/  IADD3 R6, PT, PT, -R3, RZ, RZ ;  /* 0x000000ff03067210 */ /* 0x000fc60007ffe1ff */
[----:B--23--:R-:W1:Y:S02]  /*1d240*/  @P0 LDC.64 R16, c[0x0][0x5d8] ;  /* 0x00017600ff100b82 */ /* 0x00ce640000000a00 */
[----:B------:R-:W-:-:S06]  /*1d250*/  IMAD R7, R6, UR8, R7 ;  /* 0x0000000806077c24 */ /* 0x000fcc000f8e0207 */
[----:B------:R-:W2:Y:S01]  /*1d260*/  @P0 LDC R8, c[0x0][0x5e0] ;  /* 0x00017800ff080b82 */ /* 0x000ea20000000800 */
[----:B-----5:R-:W-:-:S04]  /*1d270*/  @P0 IMAD.HI.U32 R2, R3, R14, R2 ;  /* 0x0000000e03020227 */ /* 0x020fc800078e0002 */
[C---:B----4-:R-:W-:Y:S01]  /*1d280*/  IMAD R9, R7.reuse, UR5, R9 ;  /* 0x0000000507097c24 */ /* 0x050fe2000f8e0209 */
[----:B------:R-:W-:Y:S01]  /*1d290*/  @P0 SHF.R.U32.HI R2, RZ, R15, R2 ;  /* 0x0000000fff020219 */ /* 0x000fe20000011602 */
[C---:B------:R-:W-:Y:S02]  /*1d2a0*/  IMAD R10, R7.reuse, UR10, R10 ;  /* 0x0000000a070a7c24 */ /* 0x040fe4000f8e020a */
[----:B------:R-:W-:Y:S01]  /*1d2b0*/  IMAD R12, R7, UR11, R12 ;  /* 0x0000000b070c7c24 */ /* 0x000fe2000f8e020c */
[----:B------:R-:W-:-:S05]  /*1d2c0*/  @P0 IADD3 R2, PT, PT, -R2, RZ, RZ ;  /* 0x000000ff02020210 */ /* 0x000fca0007ffe1ff */
[----:B0-----:R-:W-:-:S04]  /*1d2d0*/  @P0 IMAD R3, R11, R2, R3 ;  /* 0x000000020b030224 */ /* 0x001fc800078e0203 */
[C---:B-1----:R-:W-:Y:S02]  /*1d2e0*/  @P0 IMAD R9, R3.reuse, R16, R9 ;  /* 0x0000001003090224 */ /* 0x042fe400078e0209 */
[C---:B------:R-:W-:Y:S02]  /*1d2f0*/  @P0 IMAD R10, R3.reuse, R17, R10 ;  /* 0x00000011030a0224 */ /* 0x040fe400078e020a */
[----:B--2---:R-:W-:-:S07]  /*1d300*/  @P0 IMAD R12, R3, R8, R12 ;  /* 0x00000008030c0224 */ /* 0x004fce00078e020c */
.L_x_703:
[----:B------:R-:W0:Y:S01]  /*1d310*/  LDCU.64 UR4, c[0x0][0x5e8] ;  /* 0x0000bd00ff0477ac */ /* 0x000e220008000a00 */
[----:B------:R-:W1:Y:S01]  /*1d320*/  LDCU.128 UR8, c[0x0][0x5f0] ;  /* 0x0000be00ff0877ac */ /* 0x000e620008000c00 */
[----:B0-----:R-:W-:-:S04]  /*1d330*/  IADD3 R8, P0, PT, R9, UR4, RZ ;  /* 0x0000000409087c10 */ /* 0x001fc8000ff1e0ff */
[----:B------:R-:W-:-:S05]  /*1d340*/  IADD3.X R9, PT, PT, RZ, UR5, RZ, P0, !PT ;  /* 0x00000005ff097c10 */ /* 0x000fca00087fe4ff */
[----:B------:R0:W5:Y:S01]  /*1d350*/  LDG.E.64 R52, desc[UR6][R8.64] ;  /* 0x0000000608347981 */ /* 0x000162000c1e1b00 */
        /* <DEDUP_REMOVED lines=12> */
.L_x_705:
        /* <DEDUP_REMOVED lines=8> */
[C---:B-1----:R-:W-:Y:S02]  /*1d4a0*/  IMAD.WIDE R24, R57.reuse, 0x8, R20 ;  /* 0x0000000839187825 */ /* 0x042fe400078e0214 */
[----:B------:R-:W4:Y:S02]  /*1d4b0*/  LDG.E.64 R20, desc[UR6][R20.64] ;  /* 0x0000000614147981 */ /* 0x000f24000c1e1b00 */
[----:B------:R-:W-:-:S02]  /*1d4c0*/  IMAD.WIDE R28, R57, 0x8, R24 ;  /* 0x00000008391c7825 */ /* 0x000fc400078e0218 */
[----:B------:R-:W4:Y:S02]  /*1d4d0*/  LDG.E.64 R24, desc[UR6][R24.64] ;  /* 0x0000000618187981 */ /* 0x000f24000c1e1b00 */
[----:B--23--:R-:W-:Y:S02]  /*1d4e0*/  IMAD.WIDE R30, R59, 0x8, R26 ;  /* 0x000000083b1e7825 */ /* 0x00cfe400078e021a */
[----:B------:R-:W2:Y:S02]  /*1d4f0*/  LDG.E.64 R26, desc[UR6][R26.64] ;  /* 0x000000061a1a7981 */ /* 0x000ea4000c1e1b00 */
[----:B------:R-:W-:Y:S02]  /*1d500*/  IMAD.WIDE R40, R57, 0x8, R28 ;  /* 0x0000000839287825 */ /* 0x000fe400078e021c */
[----:B------:R-:W2:Y:S02]  /*1d510*/  LDG.E.64 R28, desc[UR6][R28.64] ;  /* 0x000000061c1c7981 */ /* 0x000ea4000c1e1b00 */
[----:B------:R-:W-:-:S02]  /*1d520*/  IMAD.WIDE R42, R59, 0x8, R30 ;  /* 0x000000083b2a7825 */ /* 0x000fc400078e021e */
[----:B------:R-:W3:Y:S02]  /*1d530*/  LDG.E.64 R30, desc[UR6][R30.64] ;  /* 0x000000061e1e7981 */ /* 0x000ee4000c1e1b00 */
[----:B------:R-:W-:Y:S02]  /*1d540*/  IMAD.WIDE R44, R57, 0x8, R40 ;  /* 0x00000008392c7825 */ /* 0x000fe400078e0228 */
[----:B------:R-:W3:Y:S04]  /*1d550*/  LDG.E.64 R40, desc[UR6][R40.64] ;  /* 0x0000000628287981 */ /* 0x000ee8000c1e1b00 */
[----:B------:R-:W3:Y:S04]  /*1d560*/  LDG.E.64 R36, desc[UR6][R42.64] ;  /* 0x000000062a247981 */ /* 0x000ee8000c1e1b00 */
[----:B------:R0:W3:Y:S01]  /*1d570*/  LDG.E.64 R38, desc[UR6][R44.64] ;  /* 0x000000062c267981 */ /* 0x0000e2000c1e1b00 */
[----:B------:R-:W-:-:S04]  /*1d580*/  IMAD.WIDE R32, R59, 0x8, R42 ;  /* 0x000000083b207825 */ /* 0x000fc800078e022a */
[----:B------:R-:W-:Y:S01]  /*1d590*/  IMAD.WIDE R34, R57, 0x8, R44 ;  /* 0x0000000839227825 */ /* 0x000fe200078e022c */
[----:B------:R1:W3:Y:S04]  /*1d5a0*/  LDG.E.64 R14, desc[UR6][R32.64] ;  /* 0x00000006200e7981 */ /* 0x0002e8000c1e1b00 */
[----:B------:R1:W3:Y:S01]  /*1d5b0*/  LDG.E.64 R16, desc[UR6][R34.64] ;  /* 0x0000000622107981 */ /* 0x0002e2000c1e1b00 */
[----:B------:R-:W-:-:S04]  /*1d5c0*/  IMAD.WIDE R48, R59, 0x8, R32 ;  /* 0x000000083b307825 */ /* 0x000fc800078e0220 */
[----:B------:R-:W-:-:S04]  /*1d5d0*/  IMAD.WIDE R50, R57, 0x8, R34 ;  /* 0x0000000839327825 */ /* 0x000fc800078e0222 */
[----:B0-----:R-:W-:Y:S02]  /*1d5e0*/  IMAD.WIDE R44, R59, 0x8, R48 ;  /* 0x000000083b2c7825 */ /* 0x001fe400078e0230 */
[----:B------:R-:W3:Y:S02]  /*1d5f0*/  LDG.E.64 R48, desc[UR6][R48.64] ;  /* 0x0000000630307981 */ /* 0x000ee4000c1e1b00 */
[C---:B------:R-:W-:Y:S02]  /*1d600*/  IMAD.WIDE R46, R57.reuse, 0x8, R50 ;  /* 0x00000008392e7825 */ /* 0x040fe400078e0232 */
[----:B------:R-:W3:Y:S02]  /*1d610*/  LDG.E.64 R50, desc[UR6][R50.64] ;  /* 0x0000000632327981 */ /* 0x000ee4000c1e1b00 */
[----:B------:R-:W-:Y:S02]  /*1d620*/  IMAD.WIDE R42, R57, 0x8, R46 ;  /* 0x00000008392a7825 */ /* 0x000fe400078e022e */
[----:B------:R-:W3:Y:S01]  /*1d630*/  LDG.E.64 R46, desc[UR6][R46.64] ;  /* 0x000000062e2e7981 */ /* 0x000ee2000c1e1b00 */
[----:B----45:R-:W0:-:S15]  /*1d640*/  DFMA R18, R18, R20, R52 ;  /* 0x000000141212722b */ /* 0x030e1e0000000034 */
        /* <DEDUP_REMOVED lines=14> */
[----:B---3--:R0:W2:Y:S02]  /*1d730*/  DFMA R18, R30, R40, R18 ;  /* 0x000000281e12722b */ /* 0x0080a40000000012 */
[----:B0-----:R-:W-:Y:S02]  /*1d740*/  IMAD.WIDE R40, R59, 0x8, R44 ;  /* 0x000000083b287825 */ /* 0x001fe400078e022c */
[----:B------:R-:W3:-:S15]  /*1d750*/  LDG.E.64 R44, desc[UR6][R44.64] ;  /* 0x000000062c2c7981 */ /* 0x000ede000c1e1b00 */
[----:B------:R-:W-:-:S15]  /*1d760*/  NOP ;  /* 0x0000000000007918 */ /* 0x000fde0000000000 */
[----:B------:R-:W-:-:S15]  /*1d770*/  NOP ;  /* 0x0000000000007918 */ /* 0x000fde0000000000 */
[----:B------:R-:W-:-:S15]  /*1d780*/  NOP ;  /* 0x0000000000007918 */ /* 0x000fde0000000000 */
[----:B--2---:R0:W2:Y:S02]  /*1d790*/  DFMA R18, R36, R38, R18 ;  /* 0x000000262412722b */ /* 0x0040a40000000012 */
[----:B0-----:R-:W-:Y:S02]  /*1d7a0*/  IMAD.WIDE R36, R59, 0x8, R40 ;  /* 0x000000083b247825 */ /* 0x001fe400078e0228 */
[----:B------:R-:W4:Y:S02]  /*1d7b0*/  LDG.E.64 R40, desc[UR6][R40.64] ;  /* 0x0000000628287981 */ /* 0x000f24000c1e1b00 */
[----:B------:R-:W-:Y:S02]  /*1d7c0*/  IMAD.WIDE R38, R57, 0x8, R42 ;  /* 0x0000000839267825 */ /* 0x000fe400078e022a */
[----:B------:R-:W4:Y:S02]  /*1d7d0*/  LDG.E.64 R42, desc[UR6][R42.64] ;  /* 0x000000062a2a7981 */ /* 0x000f24000c1e1b00 */
[----:B-1----:R-:W-:-:S02]  /*1d7e0*/  IMAD.WIDE R32, R59, 0x8, R36 ;  /* 0x000000083b207825 */ /* 0x002fc400078e0224 */
        /* <DEDUP_REMOVED lines=19> */
[----:B------:R-:W-:-:S06]  /*1d920*/  IMAD.WIDE R52, R57, 0x8, R60 ;  /* 0x0000000839347825 */ /* 0x000fcc00078e023c */
[----:B------:R-:W4:Y:S08]  /*1d930*/  LDG.E.64 R52, desc[UR6][R52.64] ;  /* 0x0000000634347981 */ /* 0x000f30000c1e1b00 */
[----:B--2---:R0:W1:Y:S02]  /*1d940*/  DFMA R14, R14, R16, R18 ;  /* 0x000000100e0e722b */ /* 0x0040640000000012 */
[----:B0-----:R0:W2:Y:S04]  /*1d950*/  LDG.E.64 R16, desc[UR6][R54.64] ;  /* 0x0000000636107981 */ /* 0x0010a8000c1e1b00 */
[----:B------:R-:W2:Y:S01]  /*1d960*/  LDG.E.64 R18, desc[UR6][R60.64] ;  /* 0x000000063c127981 */ /* 0x000ea2000c1e1b00 */
[----:B0-----:R-:W-:-:S06]  /*1d970*/  IMAD.WIDE R54, R59, 0x8, R54 ;  /* 0x000000083b367825 */ /* 0x001fcc00078e0236 */
[----:B------:R-:W2:Y:S01]  /*1d980*/  LDG.E.64 R54, desc[UR6][R54.64] ;  /* 0x0000000636367981 */ /* 0x000ea2000c1e1b00 */
[----:B------:R-:W-:-:S04]  /*1d990*/  IADD3 R7, PT, PT, R7, 0x10, RZ ;  /* 0x0000001007077810 */ /* 0x000fc80007ffe0ff */
[----:B------:R-:W-:Y:S02]  /*1d9a0*/  ISETP.NE.AND P1, PT, R7, RZ, PT ;  /* 0x000000ff0700720c */ /* 0x000fe40003f25270 */
[----:B------:R-:W-:Y:S02]  /*1d9b0*/  LEA R2, R59, R2, 0x4 ;  /* 0x000000023b027211 */ /* 0x000fe400078e20ff */
[----:B------:R-:W-:-:S15]  /*1d9c0*/  LEA R6, R57, R6, 0x4 ;  /* 0x0000000639067211 */ /* 0x000fde00078e20ff */
[----:B------:R-:W-:-:S15]  /*1d9d0*/  NOP ;  /* 0x0000000000007918 */ /* 0x000fde0000000000 */
[----:B------:R-:W-:-:S12]  /*1d9e0*/  NOP ;  /* 0x0000000000007918 */ /* 0x000fd80000000000 */
[----:B-1----:R-:W3:-:S15]  /*1d9f0*/  DFMA R14, R48, R50, R14 ;  /* 0x00000032300e722b */ /* 0x002ede000000000e */
        /* <DEDUP_REMOVED lines=44> */
[----:B0-----:R0:W1:Y:S02]  /*1dcc0*/  DFMA R52, R54, R52, R14 ;  /* 0x000000343634722b */ /* 0x001064000000000e */
[----:B01----:R-:W-:Y:S05]  /*1dcd0*/  @P1 BRA `(.L_x_705) ;  /* 0xfffffff400d01947 */ /* 0x003fea000383ffff */
.L_x_704:
        /* <DEDUP_REMOVED lines=9> */
[----:B--23--:R-:W-:Y:S02]  /*1dd70*/  IMAD.WIDE R16, R4, 0x8, R6 ;  /* 0x0000000804107825 */ /* 0x00cfe400078e0206 */
        /* <DEDUP_REMOVED lines=67> */
.L_x_707:
[----:B------:R-:W-:Y:S05]  /*1e1b0*/  @!P1 BRA `(.L_x_706) ;  /* 0x0000000400109947 */ /* 0x000fea0003800000 */
[----:B------:R-:W-:Y:S02]  /*1e1c0*/  ISETP.GE.U32.AND P0, PT, R5, 0x4, PT ;  /* 0x000000040500780c */ /* 0x000fe40003f06070 */
[----:B------:R-:W-:-:S04]  /*1e1d0*/  LOP3.LUT R0, R0, 0x3, RZ, 0xc0, !PT ;  /* 0x0000000300007812 */ /* 0x000fc800078ec0ff */
[----:B------:R-:W-:-:S07]  /*1e1e0*/  ISETP.NE.AND P1, PT, R0, RZ, PT ;  /* 0x000000ff0000720c */ /* 0x000fce0003f25270 */
[----:B------:R-:W-:Y:S06]  /*1e1f0*/  @!P0 BRA `(.L_x_708) ;  /* 0x0000000000948947 */ /* 0x000fec0003800000 */
[----:B------:R-:W4:Y:S08]  /*1e200*/  LDC R25, c[0x0][0x604] ;  /* 0x00018100ff197b82 */ /* 0x000f300000000800 */
[----:B------:R-:W0:Y:S01]  /*1e210*/  LDC R27, c[0x0][0x608] ;  /* 0x00018200ff1b7b82 */ /* 0x000e220000000800 */
[----:B----4-:R-:W-:-:S04]  /*1e220*/  IMAD R5, R3, R25, RZ ;  /* 0x0000001903057224 */ /* 0x010fc800078e02ff */
[----:B------:R-:W-:-:S04]  /*1e230*/  IMAD.WIDE R4, R5, 0x8, R10 ;  /* 0x0000000805047825 */ /* 0x000fc800078e020a */
[----:B0-----:R-:W-:Y:S02]  /*1e240*/  IMAD R7, R3, R27, RZ ;  /* 0x0000001b03077224 */ /* 0x001fe400078e02ff */
[----:B------:R-:W-:Y:S02]  /*1e250*/  IMAD.WIDE R14, R25, 0x8, R4 ;  /* 0x00000008190e7825 */ /* 0x000fe400078e0204 */
[----:B------:R-:W1:Y:S02]  /*1e260*/  LDG.E.64 R4, desc[UR6][R4.64] ;  /* 0x0000000604047981 */ /* 0x000e64000c1e1b00 */
[----:B------:R-:W-:-:S04]  /*1e270*/  IMAD.WIDE R6, R7, 0x8, R12 ;  /* 0x0000000807067825 */ /* 0x000fc800078e020c */
[----:B------:R-:W-:Y:S02]  /*1e280*/  IMAD.WIDE R18, R25, 0x8, R14 ;  /* 0x0000000819127825 */ /* 0x000fe400078e020e */
[----:B------:R-:W4:Y:S02]  /*1e290*/  LDG.E.64 R14, desc[UR6][R14.64] ;  /* 0x000000060e0e7981 */ /* 0x000f24000c1e1b00 */
[C---:B--23--:R-:W-:Y:S02]  /*1e2a0*/  IMAD.WIDE R16, R27.reuse, 0x8, R6 ;  /* 0x000000081b107825 */ /* 0x04cfe400078e0206 */
[----:B------:R-:W1:Y:S02]  /*1e2b0*/  LDG.E.64 R6, desc[UR6][R6.64] ;  /* 0x0000000606067981 */ /* 0x000e64000c1e1b00 */
[----:B------:R-:W-:Y:S02]  /*1e2c0*/  IMAD.WIDE R20, R27, 0x8, R16 ;  /* 0x000000081b147825 */ /* 0x000fe400078e0210 */
[----:B------:R-:W4:Y:S02]  /*1e2d0*/  LDG.E.64 R16, desc[UR6][R16.64] ;  /* 0x0000000610107981 */ /* 0x000f24000c1e1b00 */
[----:B------:R-:W-:-:S02]  /*1e2e0*/  IMAD.WIDE R24, R25, 0x8, R18 ;  /* 0x0000000819187825 */ /* 0x000fc400078e0212 */
[----:B------:R-:W2:Y:S02]  /*1e2f0*/  LDG.E.64 R18, desc[UR6][R18.64] ;  /* 0x0000000612127981 */ /* 0x000ea4000c1e1b00 */
[----:B------:R-:W-:Y:S02]  /*1e300*/  IMAD.WIDE R26, R27, 0x8, R20 ;  /* 0x000000081b1a7825 */ /* 0x000fe400078e0214 */
[----:B------:R-:W2:Y:S04]  /*1e310*/  LDG.E.64 R22, desc[UR6][R20.64] ;  /* 0x0000000614167981 */ /* 0x000ea8000c1e1b00 */
[----:B------:R-:W3:Y:S04]  /*1e320*/  LDG.E.64 R24, desc[UR6][R24.64] ;  /* 0x0000000618187981 */ /* 0x000ee8000c1e1b00 */
[----:B------:R-:W3:Y:S01]  /*1e330*/  LDG.E.64 R26, desc[UR6][R26.64] ;  /* 0x000000061a1a7981 */ /* 0x000ee2000c1e1b00 */
[----:B------:R-:W-:Y:S01]  /*1e340*/  IADD3 R3, PT, PT, R3, 0x4, RZ ;  /* 0x0000000403037810 */ /* 0x000fe20007ffe0ff */
[----:B-1---5:R-:W4:-:S15]  /*1e350*/  DFMA R4, R4, R6, R52 ;  /* 0x000000060404722b */ /* 0x022f1e0000000034 */
        /* <DEDUP_REMOVED lines=14> */
[----:B---3--:R4:W0:Y:S02]  /*1e440*/  DFMA R52, R24, R26, R4 ;  /* 0x0000001a1834722b */ /* 0x0088240000000004 */
.L_x_708:
[----:B------:R-:W-:Y:S05]  /*1e450*/  @!P1 BRA `(.L_x_706) ;  /* 0x0000000000689947 */ /* 0x000fea0003800000 */
[----:B0-----:R-:W4:Y:S08]  /*1e460*/  LDC R7, c[0x0][0x604] ;  /* 0x00018100ff077b82 */ /* 0x001f300000000800 */
[----:B------:R-:W0:Y:S01]  /*1e470*/  LDC R15, c[0x0][0x608] ;  /* 0x00018200ff0f7b82 */ /* 0x000e220000000800 */
[----:B----4-:R-:W-:-:S04]  /*1e480*/  IMAD R5, R3, R7, RZ ;  /* 0x0000000703057224 */ /* 0x010fc800078e02ff */
[----:B------:R-:W-:-:S04]  /*1e490*/  IMAD.WIDE R10, R5, 0x8, R10 ;  /* 0x00000008050a7825 */ /* 0x000fc800078e020a */
[----:B0-----:R-:W-:-:S04]  /*1e4a0*/  IMAD R3, R3, R15, RZ ;  /* 0x0000000f03037224 */ /* 0x001fc800078e02ff */
[----:B------:R-:W-:Y:S02]  /*1e4b0*/  IMAD.WIDE R12, R3, 0x8, R12 ;  /* 0x00000008030c7825 */ /* 0x000fe400078e020c */
[----:B------:R-:W1:Y:S04]  /*1e4c0*/  LDG.E.64 R2, desc[UR6][R10.64] ;  /* 0x000000060a027981 */ /* 0x000e68000c1e1b00 */
        /* <DEDUP_REMOVED lines=8> */
[----:B------:R-:W4:Y:S02]  /*1e550*/  LDG.E.64 R2, desc[UR6][R2.64] ;  /* 0x0000000602027981 */ /* 0x000f24000c1e1b00 */
[----:B------:R-:W-:Y:S02]  /*1e560*/  @P0 IMAD.WIDE R10, R15, 0x8, R4 ;  /* 0x000000080f0a0825 */ /* 0x000fe400078e0204 */
[----:B------:R-:W4:Y:S04]  /*1e570*/  LDG.E.64 R4, desc[UR6][R4.64] ;  /* 0x0000000604047981 */ /* 0x000f28000c1e1b00 */
[----:B------:R-:W5:Y:S04]  /*1e580*/  @P0 LDG.E.64 R6, desc[UR6][R6.64] ;  /* 0x0000000606060981 */ /* 0x000f68000c1e1b00 */
[----:B------:R-:W5:Y:S01]  /*1e590*/  @P0 LDG.E.64 R10, desc[UR6][R10.64] ;  /* 0x000000060a0a0981 */ /* 0x000f62000c1e1b00 */
[----:B----4-:R-:W5:-:S15]  /*1e5a0*/  DFMA R52, R2, R4, R52 ;  /* 0x000000040234722b */ /* 0x010f5e0000000034 */
[----:B------:R-:W-:-:S15]  /*1e5b0*/  NOP ;  /* 0x0000000000007918 */ /* 0x000fde0000000000 */
[----:B------:R-:W-:-:S15]  /*1e5c0*/  NOP ;  /* 0x0000000000007918 */ /* 0x000fde0000000000 */
[----:B------:R-:W-:-:S15]  /*1e5d0*/  NOP ;  /* 0x0000000000007918 */ /* 0x000fde0000000000 */
[----:B------:R-:W-:-:S04]  /*1e5e0*/  NOP ;  /* 0x0000000000007918 */ /* 0x000fc80000000000 */
[----:B-----5:R0:W1:Y:S02]  /*1e5f0*/  @P0 DFMA R52, R6, R10, R52 ;  /* 0x0000000a0634022b */ /* 0x0200640000000034 */
.L_x_706:
[----:B01---5:R-:W-:Y:S01]  /*1e600*/  STG.E.64 desc[UR6][R8.64], R52 ;  /* 0x0000003408007986 */ /* 0x023fe2000c101b06 */
[----:B------:R-:W-:Y:S05]  /*1e610*/  EXIT ;  /* 0x000000000000794d */ /* 0x000fea0003800000 */
.L_x_709:
        /* <DEDUP_REMOVED lines=14> */
.L_x_1246:


//--------------------- .text._ZN2at6native69_GLOBAL__N__64f4e359_31_FunctionOfAMatrixUtilsKernel_cu_9e10b42f_318216_elemwise_kernelILi128ELi8EZNS1_43_compute_linear_combination_internal_kernelIsEEvRNS_14TensorIteratorEiiiEUliE_EEviT1_ --------------------------
	.section	.text._ZN2at6native69_GLOBAL__N__64f4e359_31_FunctionOfAMatrixUtilsKernel_cu_9e10b42f_318216_elemwise_kernelILi128ELi8EZNS1_43_compute_linear_combination_internal_kernelIsEEvRNS_14TensorIteratorEiiiEUliE_EEviT1_,"ax",@progbits
	.align	128
.text._ZN2at6native69_GLOBAL__N__64f4e359_31_FunctionOfAMatrixUtilsKernel_cu_9e10b42f_318216_elemwise_kernelILi128ELi8EZNS1_43_compute_linear_combination_internal_kernelIsEEvRNS_14TensorIteratorEiiiEUliE_EEviT1_:
        .type           _ZN2at6native69_GLOBAL__N__64f4e359_31_FunctionOfAMatrixUtilsKernel_cu_9e10b42f_318216_elemwise_kernelILi128ELi8EZNS1_43_compute_linear_combination_internal_kernelIsEEvRNS_14TensorIteratorEiiiEUliE_EEviT1_,@function
        .size           _ZN2at6native69_GLOBAL__N__64f4e359_31_FunctionOfAMatrixUtilsKernel_cu_9e10b42f_318216_elemwise_kernelILi128ELi8EZNS1_43_compute_linear_combination_internal_kernelIsEEvRNS_14TensorIteratorEiiiEUliE_EEviT1_,(.L_x_1247 - _ZN2at6native69_GLOBAL__N__64f4e359_31_FunctionOfAMatrixUtilsKernel_cu_9e10b42f_318216_elemwise_kernelILi128ELi8EZNS1_43_compute_linear_combination_internal_kernelIsEEvRNS_14TensorIteratorEiiiEUliE_EEviT1_)
        .other          _ZN2at6native69_GLOBAL__N__64f4e359_31_FunctionOfAMatrixUtilsKernel_cu_9e10b42f_318216_elemwise_kernelILi128ELi8EZNS1_43_compute_linear_combination_internal_kernelIsEEvRNS_14TensorIteratorEiiiEUliE_EEviT1_,@"STO_CUDA_ENTRY STV_DEFAULT"
_ZN2at6native69_GLOBAL__N__64f4e359_31_FunctionOfAMatrixUtilsKernel_cu_9e10b42f_318216_elemwise_kernelILi128ELi8EZNS1_43_compute_linear_combination_internal_kernelIsEEvRNS_14TensorIteratorEiiiEUliE_EEviT1_:
        /* <DEDUP_REMOVED lines=29> */
.L_x_715:
[----:B------:R-:W0:Y:S08]  /*01d0*/  LDC.64 R18, c[0x0][0x5f0] ;  /* 0x00017c00ff127b82 */ /* 0x000e300000000a00 */
[----:B------:R-:W1:Y:S08]  /*01e0*/  LDC.64 R20, c[0x0][0x5f8] ;  /* 0x00017e00ff147b82 */ /* 0x000e700000000a00 */
[----:B------:R-:W2:Y:S08]  /*01f0*/  LDC R9, c[0x0][0x604] ;  /* 0x00018100ff097b82 */ /* 0x000eb00000000800 */
[----:B------:R-:W3:Y:S01]  /*0200*/  LDC R10, c[0x0][0x608] ;  /* 0x00018200ff0a7b82 */ /* 0x000ee20000000800 */
[----:B0-----:R-:W-:-:S05]  /*0210*/  IMAD.WIDE R18, R8, 0x2, R18 ;  /* 0x0000000208127825 */ /* 0x001fca00078e0212 */
[----:B------:R-:W4:Y:S01]  /*0220*/  LDG.E.U16 R11, desc[UR6][R18.64] ;  /* 0x00000006120b7981 */ /* 0x000f22000c1e1500 */
[----:B-1----:R-:W-:-:S05]  /*0230*/  IMAD.WIDE R20, R7, 0x2, R20 ;  /* 0x0000000207147825 */ /* 0x002fca00078e0214 */
[----:B------:R0:W4:Y:S01]  /*0240*/  LDG.E.U16 R13, desc[UR6][R20.64] ;  /* 0x00000006140d7981 */ /* 0x000122000c1e1500 */
[----:B--2---:R-:W-:-:S05]  /*0250*/  IMAD.WIDE R22, R9, 0x2, R18 ;  /* 0x0000000209167825 */ /* 0x004fca00078e0212 */
[----:B------:R-:W2:Y:S01]  /*0260*/  LDG.E.U16 R14, desc[UR6][R22.64] ;  /* 0x00000006160e7981 */ /* 0x000ea2000c1e1500 */
[----:B---3--:R-:W-:-:S05]  /*0270*/  IMAD.WIDE R26, R10, 0x2, R20 ;  /* 0x000000020a1a7825 */ /* 0x008fca00078e0214 */
[----:B------:R-:W3:Y:S01]  /*0280*/  LDG.E.U16 R15, desc[UR6][R26.64] ;  /* 0x000000061a0f7981 */ /* 0x000ee2000c1e1500 */
[----:B------:R-:W-:-:S04]  /*0290*/  IMAD.WIDE R28, R9, 0x2, R22 ;  /* 0x00000002091c7825 */ /* 0x000fc800078e0216 */
[----:B------:R-:W-:Y:S01]  /*02a0*/  IMAD.WIDE R32, R10, 0x2, R26 ;  /* 0x000000020a207825 */ /* 0x000fe200078e021a */
[----:B------:R1:W3:Y:S04]  /*02b0*/  LDG.E.U16 R16, desc[UR6][R28.64] ;  /* 0x000000061c107981 */ /* 0x0002e8000c1e1500 */
[----:B------:R-:W3:Y:S01]  /*02c0*/  LDG.E.U16 R17, desc[UR6][R32.64] ;  /* 0x0000000620117981 */ /* 0x000ee2000c1e1500 */
[----:B------:R-:W-:-:S04]  /*02d0*/  IMAD.WIDE R34, R9, 0x2, R28 ;  /* 0x0000000209227825 */ /* 0x000fc800078e021c */
[----:B------:R-:W-:Y:S01]  /*02e0*/  IMAD.WIDE R36, R10, 0x2, R32 ;  /* 0x000000020a247825 */ /* 0x000fe200078e0220 */
[----:B------:R-:W3:Y:S04]  /*02f0*/  LDG.E.U16 R50, desc[UR6][R34.64] ;  /* 0x0000000622327981 */ /* 0x000ee8000c1e1500 */
[----:B------:R-:W3:Y:S01]  /*0300*/  LDG.E.U16 R51, desc[UR6][R36.64] ;  /* 0x0000000624337981 */ /* 0x000ee2000c1e1500 */
[----:B0-----:R-:W-:-:S04]  /*0310*/  IMAD.WIDE R20, R9, 0x2, R34 ;  /* 0x0000000209147825 */ /* 0x001fc800078e0222 */
[----:B------:R-:W-:Y:S01]  /*0320*/  IMAD.WIDE R38, R10, 0x2, R36 ;  /* 0x000000020a267825 */ /* 0x000fe200078e0224 */
[----:B------:R0:W3:Y:S04]  /*0330*/  LDG.E.U16 R48, desc[UR6][R20.64] ;  /* 0x0000000614307981 */ /* 0x0000e8000c1e1500 */
[----:B------:R-:W3:Y:S01]  /*0340*/  LDG.E.U16 R49, desc[UR6][R38.64] ;  /* 0x0000000626317981 */ /* 0x000ee2000c1e1500 */
[----:B------:R-:W-:-:S04]  /*0350*/  IMAD.WIDE R18, R9, 0x2, R20 ;  /* 0x0000000209127825 */ /* 0x000fc800078e0214 */
[----:B------:R-:W-:Y:S01]  /*0360*/  IMAD.WIDE R30, R10, 0x2, R38 ;  /* 0x000000020a1e7825 */ /* 0x000fe200078e0226 */
[----:B------:R0:W3:Y:S04]  /*0370*/  LDG.E.U16 R46, desc[UR6][R18.64] ;  /* 0x00000006122e7981 */ /* 0x0000e8000c1e1500 */
[----:B------:R-:W3:Y:S01]  /*0380*/  LDG.E.U16 R47, desc[UR6][R30.64] ;  /* 0x000000061e2f7981 */ /* 0x000ee2000c1e1500 */
[----:B-1----:R-:W-:-:S04]  /*0390*/  IMAD.WIDE R28, R9, 0x2, R18 ;  /* 0x00000002091c7825 */ /* 0x002fc800078e0212 */
[----:B------:R-:W-:Y:S01]  /*03a0*/  IMAD.WIDE R22, R10, 0x2, R30 ;  /* 0x000000020a167825 */ /* 0x000fe200078e021e */
[----:B------:R1:W3:Y:S04]  /*03b0*/  LDG.E.U16 R44, desc[UR6][R28.64] ;  /* 0x000000061c2c7981 */ /* 0x0002e8000c1e1500 */
[----:B------:R-:W3:Y:S01]  /*03c0*/  LDG.E.U16 R45, desc[UR6][R22.64] ;  /* 0x00000006162d7981 */ /* 0x000ee2000c1e1500 */
[----:B------:R-:W-:-:S04]  /*03d0*/  IMAD.WIDE R26, R9, 0x2, R28 ;  /* 0x00000002091a7825 */ /* 0x000fc800078e021c */
[----:B0-----:R-:W-:Y:S01]  /*03e0*/  IMAD.WIDE R20, R10, 0x2, R22 ;  /* 0x000000020a147825 */ /* 0x001fe200078e0216 */
[----:B------:R0:W3:Y:S04]  /*03f0*/  LDG.E.U16 R42, desc[UR6][R26.64] ;  /* 0x000000061a2a7981 */ /* 0x0000e8000c1e1500 */
[----:B------:R-:W3:Y:S01]  /*0400*/  LDG.E.U16 R43, desc[UR6][R20.64] ;  /* 0x00000006142b7981 */ /* 0x000ee2000c1e1500 */
[----:B------:R-:W-:-:S04]  /*0410*/  IMAD.WIDE R34, R9, 0x2, R26 ;  /* 0x0000000209227825 */ /* 0x000fc800078e021a */
[----:B------:R-:W-:Y:S01]  /*0420*/  IMAD.WIDE R18, R10, 0x2, R20 ;  /* 0x000000020a127825 */ /* 0x000fe200078e0214 */
[----:B------:R0:W3:Y:S04]  /*0430*/  LDG.E.U16 R40, desc[UR6][R34.64] ;  /* 0x0000000622287981 */ /* 0x0000e8000c1e1500 */
[----:B------:R-:W3:Y:S01]  /*0440*/  LDG.E.U16 R41, desc[UR6][R18.64] ;  /* 0x0000000612297981 */ /* 0x000ee2000c1e1500 */
[----:B------:R-:W-:-:S04]  /*0450*/  IMAD.WIDE R36, R9, 0x2, R34 ;  /* 0x0000000209247825 */ /* 0x000fc800078e0222 */
[----:B------:R-:W-:Y:S01]  /*0460*/  IMAD.WIDE R32, R10, 0x2, R18 ;  /* 0x000000020a207825 */ /* 0x000fe200078e0212 */
[----:B------:R0:W3:Y:S04]  /*0470*/  LDG.E.U16 R22, desc[UR6][R36.64] ;  /* 0x0000000624167981 */ /* 0x0000e8000c1e1500 */
[----:B------:R0:W3:Y:S01]  /*0480*/  LDG.E.U16 R23, desc[UR6][R32.64] ;  /* 0x0000000620177981 */ /* 0x0000e2000c1e1500 */
[----:B-1----:R-:W-:-:S04]  /*0490*/  IMAD.WIDE R28, R9, 0x2, R36 ;  /* 0x00000002091c7825 */ /* 0x002fc800078e0224 */
[----:B0-----:R-:W-:Y:S01]  /*04a0*/  IMAD.WIDE R26, R10, 0x2, R32 ;  /* 0x000000020a1a7825 */ /* 0x001fe200078e0220 */
[----:B------:R0:W3:Y:S04]  /*04b0*/  LDG.E.U16 R20, desc[UR6][R28.64] ;  /* 0x000000061c147981 */ /* 0x0000e8000c1e1500 */
        /* <DEDUP_REMOVED lines=8> */
[----:B------:R-:W3:Y:S01]  /*0540*/  LDG.E.U16 R53, desc[UR6][R36.64] ;  /* 0x0000000624357981 */ /* 0x000ee2000c1e1500 */
[----:B------:R-:W-:-:S04]  /*0550*/  IMAD.WIDE R32, R9, 0x2, R38 ;  /* 0x0000000209207825 */ /* 0x000fc800078e0226 */
[----:B0-----:R-:W-:Y:S02]  /*0560*/  IMAD.WIDE R28, R10, 0x2, R36 ;  /* 0x000000020a1c7825 */ /* 0x001fe400078e0224 */
[----:B------:R4:W3:Y:S04]  /*0570*/  LDG.E.U16 R36, desc[UR6][R32.64] ;  /* 0x0000000620247981 */ /* 0x0008e8000c1e1500 */
[----:B------:R-:W3:Y:S01]  /*0580*/  LDG.E.U16 R37, desc[UR6][R28.64] ;  /* 0x000000061c257981 */ /* 0x000ee2000c1e1500 */
[----:B-1----:R-:W-:-:S04]  /*0590*/  IMAD.WIDE R26, R9, 0x2, R32 ;  /* 0x00000002091a7825 */ /* 0x002fc800078e0220 */
[----:B------:R-:W-:Y:S02]  /*05a0*/  IMAD.WIDE R30, R10, 0x2, R28 ;  /* 0x000000020a1e7825 */ /* 0x000fe400078e021c */
[----:B------:R-:W3:Y:S04]  /*05b0*/  LDG.E.U16 R28, desc[UR6][R26.64] ;  /* 0x000000061a1c7981 */ /* 0x000ee8000c1e1500 */
[----:B------:R-:W3:Y:S01]  /*05c0*/  LDG.E.U16 R29, desc[UR6][R30.64] ;  /* 0x000000061e1d7981 */ /* 0x000ee2000c1e1500 */
[----:B------:R-:W-:-:S04]  /*05d0*/  IMAD.WIDE R34, R9, 0x2, R26 ;  /* 0x0000000209227825 */ /* 0x000fc800078e021a */
[----:B------:R-:W-:Y:S02]  /*05e0*/  IMAD.WIDE R38, R10, 0x2, R30 ;  /* 0x000000020a267825 */ /* 0x000fe400078e021e */
[----:B------:R-:W3:Y:S04]  /*05f0*/  LDG.E.U16 R34, desc[UR6][R34.64] ;  /* 0x0000000622227981 */ /* 0x000ee8000c1e1500 */
[----:B------:R-:W3:Y:S01]  /*0600*/  LDG.E.U16 R38, desc[UR6][R38.64] ;  /* 0x0000000626267981 */ /* 0x000ee2000c1e1500 */
[----:B-----5:R-:W-:Y:S02]  /*0610*/  PRMT R5, R5, 0x9910, RZ ;  /* 0x0000991005057816 */ /* 0x020fe400000000ff */
[----:B----4-:R-:W-:Y:S02]  /*0620*/  PRMT R32, R11, 0x9910, RZ ;  /* 0x000099100b207816 */ /* 0x010fe400000000ff */
[----:B------:R-:W-:-:S05]  /*0630*/  PRMT R11, R13, 0x9910, RZ ;  /* 0x000099100d0b7816 */ /* 0x000fca00000000ff */
[----:B------:R-:W-:Y:S01]  /*0640*/  IMAD R5, R32, R11, R5 ;  /* 0x0000000b20057224 */ /* 0x000fe200078e0205 */
[----:B--2---:R-:W-:-:S04]  /*0650*/  PRMT R14, R14, 0x9910, RZ ;  /* 0x000099100e0e7816 */ /* 0x004fc800000000ff */
[----:B------:R-:W-:Y:S02]  /*0660*/  PRMT R5, R5, 0x9910, RZ ;  /* 0x0000991005057816 */ /* 0x000fe400000000ff */
[----:B---3--:R-:W-:-:S05]  /*0670*/  PRMT R11, R15, 0x9910, RZ ;  /* 0x000099100f0b7816 */ /* 0x008fca00000000ff */
[----:B------:R-:W-:Y:S01]  /*0680*/  IMAD R5, R14, R11, R5 ;  /* 0x0000000b0e057224 */ /* 0x000fe200078e0205 */
[----:B------:R-:W-:Y:S02]  /*0690*/  PRMT R14, R16, 0x9910, RZ ;  /* 0x00009910100e7816 */ /* 0x000fe400000000ff */
[----:B------:R-:W-:Y:S02]  /*06a0*/  PRMT R11, R17, 0x9910, RZ ;  /* 0x00009910110b7816 */ /* 0x000fe400000000ff */
[----:B------:R-:W-:-:S05]  /*06b0*/  PRMT R5, R5, 0x9910, RZ ;  /* 0x0000991005057816 */ /* 0x000fca00000000ff */
        /* <DEDUP_REMOVED lines=41> */
[----:B------:R-:W-:-:S04]  /*0950*/  PRMT R14, R36, 0x9910, RZ ;  /* 0x00009910240e7816 */ /* 0x000fc800000000ff */
[----:B------:R-:W-:Y:S02]  /*0960*/  PRMT R5, R5, 0x9910, RZ ;  /* 0x0000991005057816 */ /* 0x000fe400000000ff */
[----:B------:R-:W-:Y:S01]  /*0970*/  PRMT R11, R37, 0x9910, RZ ;  /* 0x00009910250b7816 */ /* 0x000fe200000000ff */
[----:B------:R-:W-:-:S04]  /*0980*/  VIADD R12, R12, 0x10 ;  /* 0x000000100c0c7836 */ /* 0x000fc80000000000 */
[----:B------:R-:W-:Y:S01]  /*0990*/  IMAD R5, R14, R11, R5 ;  /* 0x0000000b0e057224 */ /* 0x000fe200078e0205 */
[----:B------:R-:W-:Y:S02]  /*09a0*/  ISETP.NE.AND P0, PT, R12, RZ, PT ;  /* 0x000000ff0c00720c */ /* 0x000fe40003f05270 */
[----:B------:R-:W-:Y:S02]  /*09b0*/  PRMT R14, R28, 0x9910, RZ ;  /* 0x000099101c0e7816 */ /* 0x000fe400000000ff */
[----:B------:R-:W-:Y:S02]  /*09c0*/  PRMT R5, R5, 0x9910, RZ ;  /* 0x0000991005057816 */ /* 0x000fe400000000ff */
[----:B------:R-:W-:-:S05]  /*09d0*/  PRMT R11, R29, 0x9910, RZ ;  /* 0x000099101d0b7816 */ /* 0x000fca00000000ff */
[----:B------:R-:W-:Y:S01]  /*09e0*/  IMAD R5, R14, R11, R5 ;  /* 0x0000000b0e057224 */ /* 0x000fe200078e0205 */
[----:B------:R-:W-:-:S04]  /*09f0*/  PRMT R14, R34, 0x9910, RZ ;  /* 0x00009910220e7816 */ /* 0x000fc800000000ff */
[----:B------:R-:W-:Y:S02]  /*0a00*/  PRMT R5, R5, 0x9910, RZ ;  /* 0x0000991005057816 */ /* 0x000fe400000000ff */
[----:B------:R-:W-:Y:S02]  /*0a10*/  PRMT R11, R38, 0x9910, RZ ;  /* 0x00009910260b7816 */ /* 0x000fe400000000ff */
[----:B------:R-:W-:Y:S02]  /*0a20*/  LEA R8, R9, R8, 0x4 ;  /* 0x0000000809087211 */ /* 0x000fe400078e20ff */
[----:B------:R-:W-:Y:S01]  /*0a30*/  LEA R7, R10, R7, 0x4 ;  /* 0x000000070a077211 */ /* 0x000fe200078e20ff */
[----:B------:R-:W-:Y:S01]  /*0a40*/  IMAD R5, R14, R11, R5 ;  /* 0x0000000b0e057224 */ /* 0x000fe200078e0205 */
[----:B------:R-:W-:Y:S06]  /*0a50*/  @P0 BRA `(.L_x_715) ;  /* 0xfffffff400dc0947 */ /* 0x000fec000383ffff */
.L_x_714:
        /* <DEDUP_REMOVED lines=42> */
[----:B-----5:R-:W-:Y:S01]  /*0d00*/  PRMT R5, R5, 0x9910, RZ ;  /* 0x0000991005057816 */ /* 0x020fe200000000ff */
[----:B------:R-:W-:Y:S01]  /*0d10*/  VIADD R6, R6, 0x8 ;  /* 0x0000000806067836 */ /* 0x000fe20000000000 */
[----:B--2---:R-:W-:Y:S02]  /*0d20*/  PRMT R7, R7, 0x9910, RZ ;  /* 0x0000991007077816 */ /* 0x004fe400000000ff */
[----:B---3--:R-:W-:-:S02]  /*0d30*/  PRMT R23, R8, 0x9910, RZ ;  /* 0x0000991008177816 */ /* 0x008fc400000000ff */
[----:B------:R-:W-:Y:S02]  /*0d40*/  MOV R8, R7 ;  /* 0x0000000700087202 */ /* 0x000fe40000000f00 */
[----:B------:R-:W-:-:S05]  /*0d50*/  MOV R7, R23 ;  /* 0x0000001700077202 */ /* 0x000fca0000000f00 */
[----:B------:R-:W-:Y:S01]  /*0d60*/  IMAD R5, R8, R7, R5 ;  /* 0x0000000708057224 */ /* 0x000fe200078e0205 */
[----:B----4-:R-:W-:Y:S02]  /*0d70*/  PRMT R8, R10, 0x9910, RZ ;  /* 0x000099100a087816 */ /* 0x010fe400000000ff */
        /* <DEDUP_REMOVED lines=26> */
[----:B------:R-:W-:-:S07]  /*0f20*/  IMAD R5, R8, R7, R5 ;  /* 0x0000000708057224 */ /* 0x000fce00078e0205 */
.L_x_717:
        /* <DEDUP_REMOVED lines=27> */
[----:B-----5:R-:W-:Y:S02]  /*10e0*/  PRMT R5, R5, 0x9910, RZ ;  /* 0x0000991005057816 */ /* 0x020fe400000000ff */
[----:B------:R-:W-:Y:S02]  /*10f0*/  IADD3 R6, PT, PT, R6, 0x4, RZ ;  /* 0x0000000406067810 */ /* 0x000fe40007ffe0ff */
[----:B--2---:R-:W-:-:S02]  /*1100*/  PRMT R10, R7, 0x9910, RZ ;  /* 0x00009910070a7816 */ /* 0x004fc400000000ff */
[----:B---3--:R-:W-:-:S05]  /*1110*/  PRMT R7, R26, 0x9910, RZ ;  /* 0x000099101a077816 */ /* 0x008fca00000000ff */
        /* <DEDUP_REMOVED lines=13> */
.L_x_718:
        /* <DEDUP_REMOVED lines=12> */
[----:B-----5:R-:W-:Y:S02]  /*12b0*/  PRMT R5, R5, 0x9910, RZ ;  /* 0x0000991005057816 */ /* 0x020fe400000000ff */
[----:B--2---:R-:W-:-:S02]  /*12c0*/  PRMT R10, R10, 0x9910, RZ ;  /* 0x000099100a0a7816 */ /* 0x004fc400000000ff */
[----:B---3--:R-:W-:Y:S02]  /*12d0*/  PRMT R12, R11, 0x9910, RZ ;  /* 0x000099100b0c7816 */ /* 0x008fe400000000ff */
[----:B------:R-:W-:Y:S02]  /*12e0*/  MOV R11, R5 ;  /* 0x00000005000b7202 */ /* 0x000fe40000000f00 */
[----:B------:R-:W-:Y:S02]  /*12f0*/  MOV R5, R10 ;  /* 0x0000000a00057202 */ /* 0x000fe40000000f00 */
[----:B------:R-:W-:-:S05]  /*1300*/  MOV R10, R12 ;  /* 0x0000000c000a7202 */ /* 0x000fca0000000f00 */
[----:B------:R-:W-:Y:S01]  /*1310*/  IMAD R5, R5, R10, R11 ;  /* 0x0000000a05057224 */ /* 0x000fe200078e020b */
[----:B------:R-:W-:Y:S06]  /*1320*/  @!P0 BRA `(.L_x_716) ;  /* 0x0000000000508947 */ /* 0x000fec0003800000 */
[----:B------:R-:W-:Y:S01]  /*1330*/  ISETP.NE.AND P0, PT, R22, 0x2, PT ;  /* 0x000000021600780c */ /* 0x000fe20003f05270 */
[----:B------:R-:W-:-:S04]  /*1340*/  IMAD.WIDE R10, R17, 0x2, R6 ;  /* 0x00000002110a7825 */ /* 0x000fc800078e0206 */
[C---:B------:R-:W-:Y:S01]  /*1350*/  IMAD.WIDE R12, R19.reuse, 0x2, R8 ;  /* 0x00000002130c7825 */ /* 0x040fe200078e0208 */
[----:B------:R-:W2:Y:S04]  /*1360*/  LDG.E.U16 R14, desc[UR6][R10.64] ;  /* 0x000000060a0e7981 */ /* 0x000ea8000c1e1500 */
[----:B------:R-:W3:Y:S03]  /*1370*/  LDG.E.U16 R15, desc[UR6][R12.64] ;  /* 0x000000060c0f7981 */ /* 0x000ee6000c1e1500 */
[----:B------:R-:W-:-:S04]  /*1380*/  @P0 IMAD.WIDE R8, R19, 0x2, R12 ;  /* 0x0000000213080825 */ /* 0x000fc800078e020c */
[----:B------:R-:W-:Y:S02]  /*1390*/  @P0 IMAD.WIDE R6, R17, 0x2, R10 ;  /* 0x0000000211060825 */ /* 0x000fe400078e020a */
[----:B------:R-:W4:Y:S04]  /*13a0*/  @P0 LDG.E.U16 R8, desc[UR6][R8.64] ;  /* 0x0000000608080981 */ /* 0x000f28000c1e1500 */
[----:B------:R4:W5:Y:S01]  /*13b0*/  @P0 LDG.E.U16 R6, desc[UR6][R6.64] ;  /* 0x0000000606060981 */ /* 0x000962000c1e1500 */
[----:B------:R-:W-:Y:S02]  /*13c0*/  PRMT R5, R5, 0x9910, RZ ;  /* 0x0000991005057816 */ /* 0x000fe400000000ff */
[----:B--2---:R-:W-:-:S03]  /*13d0*/  PRMT R16, R14, 0x9910, RZ ;  /* 0x000099100e107816 */ /* 0x004fc600000000ff */
[----:B------:R-:W-:Y:S01]  /*13e0*/  IMAD.MOV.U32 R14, RZ, RZ, R5 ;  /* 0x000000ffff0e7224 */ /* 0x000fe200078e0005 */
[----:B---3--:R-:W-:Y:S02]  /*13f0*/  PRMT R10, R15, 0x9910, RZ ;  /* 0x000099100f0a7816 */ /* 0x008fe400000000ff */
[----:B------:R-:W-:-:S05]  /*1400*/  MOV R5, R16 ;  /* 0x0000001000057202 */ /* 0x000fca0000000f00 */
[----:B------:R-:W-:Y:S01]  /*1410*/  IMAD R5, R5, R10, R14 ;  /* 0x0000000a05057224 */ /* 0x000fe200078e020e */
[----:B----4-:R-:W-:-:S04]  /*1420*/  @P0 PRMT R7, R8, 0x9910, RZ ;  /* 0x0000991008070816 */ /* 0x010fc800000000ff */
[----:B------:R-:W-:Y:S02]  /*1430*/  @P0 PRMT R8, R5, 0x9910, RZ ;  /* 0x0000991005080816 */ /* 0x000fe400000000ff */
[----:B-----5:R-:W-:-:S05]  /*1440*/  @P0 PRMT R6, R6, 0x9910, RZ ;  /* 0x0000991006060816 */ /* 0x020fca00000000ff */
[----:B------:R-:W-:-:S05]  /*1450*/  @P0 IMAD R6, R6, R7, R8 ;  /* 0x0000000706060224 */ /* 0x000fca00078e0208 */
[----:B------:R-:W-:-:S07]  /*1460*/  @P0 PRMT R5, R6, 0x7610, R5 ;  /* 0x0000761006050816 */ /* 0x000fce0000000005 */
.L_x_716:
        /* <DEDUP_REMOVED lines=10> */
[----:B------:R-:W-:Y:S01]  /*1510*/  LOP3.LUT R6, R0, 0x7ffffff0, RZ, 0xc0, !PT ;  /* 0x7ffffff000067812 */ /* 0x000fe200078ec0ff */
[----:B------:R-:W-:Y:S01]  /*1520*/  IMAD.MOV.U32 R7, RZ, RZ, RZ ;  /* 0x000000ffff077224 */ /* 0x000fe200078e00ff */
[----:B------:R-:W-:Y:S02]  /*1530*/  MOV R8, RZ ;  /* 0x000000ff00087202 */ /* 0x000fe40000000f00 */
[----:B------:R-:W-:-:S07]  /*1540*/  IADD3 R12, PT, PT, -R6, RZ, RZ ;  /* 0x000000ff060c7210 */ /* 0x000fce0007ffe1ff */
.L_x_721:
        /* <DEDUP_REMOVED lines=122> */
[----:B------:R-:W-:Y:S02]  /*1cf0*/  PRMT R11, R37, 0x9910, RZ ;  /* 0x00009910250b7816 */ /* 0x000fe400000000ff */
[----:B------:R-:W-:-:S03]  /*1d00*/  IADD3 R12, PT, PT, R12, 0x10, RZ ;  /* 0x000000100c0c7810 */ /* 0x000fc60007ffe0ff */
        /* <DEDUP_REMOVED lines=13> */
.L_x_720:
        /* <DEDUP_REMOVED lines=42> */
[----:B-----5:R-:W-:Y:S02]  /*2080*/  PRMT R5, R5, 0x9910, RZ ;  /* 0x0000991005057816 */ /* 0x020fe400000000ff */
[----:B------:R-:W-:Y:S02]  /*2090*/  IADD3 R6, PT, PT, R6, 0x8, RZ ;  /* 0x0000000806067810 */ /* 0x000fe40007ffe0ff */
[----:B--2---:R-:W-:-:S02]  /*20a0*/  PRMT R7, R7, 0x9910, RZ ;  /* 0x0000991007077816 */ /* 0x004fc400000000ff */
[----:B---3--:R-:W-:-:S03]  /*20b0*/  PRMT R23, R8, 0x9910, RZ ;  /* 0x0000991008177816 */ /* 0x008fc600000000ff */
[----:B------:R-:W-:Y:S01]  /*20c0*/  IMAD.MOV.U32 R8, RZ, RZ, R7 ;  /* 0x000000ffff087224 */ /* 0x000fe200078e0007 */
        /* <DEDUP_REMOVED lines=30> */
.L_x_723:
        /* <DEDUP_REMOVED lines=44> */
.L_x_724:
        /* <DEDUP_REMOVED lines=15> */
[----:B------:R-:W-:Y:S01]  /*2660*/  MOV R11, R5 ;  /* 0x00000005000b7202 */ /* 0x000fe20000000f00 */
[----:B------:R-:W-:Y:S01]  /*2670*/  IMAD.MOV.U32 R5, RZ, RZ, R10 ;  /* 0x000000ffff057224 */ /* 0x000fe200078e000a */
        /* <DEDUP_REMOVED lines=13> */
[----:B--2---:R-:W-:Y:S02]  /*2750*/  PRMT R16, R14, 0x9910, RZ ;  /* 0x000099100e107816 */ /* 0x004fe400000000ff */
[----:B------:R-:W-:-:S02]  /*2760*/  MOV R14, R5 ;  /* 0x00000005000e7202 */ /* 0x000fc40000000f00 */
        /* <DEDUP_REMOVED lines=8> */
.L_x_722:
[----:B-----5:R0:W-:Y:S01]  /*27f0*/  STG.E.U16 desc[UR6][R24.64], R5 ;  /* 0x0000000518007986 */ /* 0x0201e2000c101506 */
[----:B------:R-:W-:-:S07]  /*2800*/  IADD3 R3, PT, PT, R3, 0x80, RZ ;  /* 0x0000008003037810 */ /* 0x000fce0007ffe0ff */
.L_x_713:
[----:B------:R-:W-:-:S13]  /*2810*/  ISETP.GE.AND P0, PT, R3, UR4, PT ;  /* 0x0000000403007c0c */ /* 0x000fda000bf06270 */
[----:B------:R-:W-:Y:S05]  /*2820*/  @P0 BRA `(.L_x_725) ;  /* 0x0000002400c80947 */ /* 0x000fea0003800000 */
[----:B0-----:R-:W0:Y:S02]  /*2830*/  LDC.64 R24, c[0x0][0x5e8] ;  /* 0x00017a00ff187b82 */ /* 0x001e240000000a00 */
[----:B0-----:R0:W5:Y:S01]  /*2840*/  LDG.E.U16 R5, desc[UR6][R24.64] ;  /* 0x0000000618057981 */ /* 0x001162000c1e1500 */
[----:B------:R-:W-:Y:S01]  /*2850*/  ISETP.GE.U32.AND P0, PT, R0, 0x10, PT ;  /* 0x000000100000780c */ /* 0x000fe20003f06070 */
[----:B------:R-:W-:Y:S01]  /*2860*/  IMAD.MOV.U32 R6, RZ, RZ, RZ ;  /* 0x000000ffff067224 */ /* 0x000fe200078e00ff */
[----:B------:R-:W-:-:S11]  /*2870*/  ISETP.NE.AND P1, PT, R2, RZ, PT ;  /* 0x000000ff0200720c */ /* 0x000fd60003f25270 */
[----:B0-----:R-:W-:Y:S05]  /*2880*/  @!P0 BRA `(.L_x_726) ;  /* 0x00000008003c8947 */ /* 0x001fea0003800000 */
[----:B------:R-:W-:Y:S01]  /*2890*/  LOP3.LUT R6, R0, 0x7ffffff0, RZ, 0xc0, !PT ;  /* 0x7ffffff000067812 */ /* 0x000fe200078ec0ff */
[----:B------:R-:W-:Y:S01]  /*28a0*/  HFMA2 R8, -RZ, RZ, 0, 0 ;  /* 0x00000000ff087431 */ /* 0x000fe200000001ff */
[----:B------:R-:W-:Y:S01]  /*28b0*/  BSSY.RECONVERGENT B2, `(.L_x_726) ;  /* 0x000008c000027945 */ /* 0x000fe20003800200 */
[----:B------:R-:W-:Y:S02]  /*28c0*/  MOV R7, RZ ;  /* 0x000000ff00077202 */ /* 0x000fe40000000f00 */
[----:B------:R-:W-:-:S07]  /*28d0*/  IADD3 R12, PT, PT, -R6, RZ, RZ ;  /* 0x000000ff060c7210 */ /* 0x000fce0007ffe1ff */
.L_x_727:
        /* <DEDUP_REMOVED lines=132> */
[----:B------:R-:W-:Y:S01]  /*3120*/  PRMT R11, R38, 0x9910, RZ ;  /* 0x00009910260b7816 */ /* 0x000fe200000000ff */
[----:B------:R-:W-:Y:S01]  /*3130*/  IMAD R8, R9, 0x10, R8 ;  /* 0x0000001009087824 */ /* 0x000fe200078e0208 */
[----:B------:R-:W-:-:S03]  /*3140*/  LEA R7, R10, R7, 0x4 ;  /* 0x000000070a077211 */ /* 0x000fc600078e20ff */
[----:B------:R-:W-:Y:S01]  /*3150*/  IMAD R5, R14, R11, R5 ;  /* 0x0000000b0e057224 */ /* 0x000fe200078e0205 */
[----:B------:R-:W-:Y:S06]  /*3160*/  @P0 BRA `(.L_x_727) ;  /* 0xfffffff400dc0947 */ /* 0x000fec000383ffff */
[----:B------:R-:W-:Y:S05]  /*3170*/  BSYNC.RECONVERGENT B2 ;  /* 0x0000000000027941 */ /* 0x000fea0003800200 */
.L_x_726:
        /* <DEDUP_REMOVED lines=45> */
[----:B---3--:R-:W-:Y:S02]  /*3450*/  PRMT R23, R8, 0x9910, RZ ;  /* 0x0000991008177816 */ /* 0x008fe400000000ff */
        /* <DEDUP_REMOVED lines=31> */
.L_x_729:
        /* <DEDUP_REMOVED lines=27> */
[----:B-----5:R-:W-:Y:S01]  /*3800*/  PRMT R5, R5, 0x9910, RZ ;  /* 0x0000991005057816 */ /* 0x020fe200000000ff */
[----:B------:R-:W-:Y:S01]  /*3810*/  VIADD R6, R6, 0x4 ;  /* 0x0000000406067836 */ /* 0x000fe20000000000 */
[----:B--2---:R-:W-:Y:S02]  /*3820*/  PRMT R10, R7, 0x9910, RZ ;  /* 0x00009910070a7816 */ /* 0x004fe400000000ff */
        /* <DEDUP_REMOVED lines=14> */
.L_x_730:
        /* <DEDUP_REMOVED lines=32> */
[----:B---3--:R-:W-:Y:S01]  /*3b10*/  PRMT R10, R15, 0x9910, RZ ;  /* 0x000099100f0a7816 */ /* 0x008fe200000000ff */
[----:B------:R-:W-:-:S04]  /*3b20*/  IMAD.MOV.U32 R5, RZ, RZ, R16 ;  /* 0x000000ffff057224 */ /* 0x000fc800078e0010 */
[----:B------:R-:W-:Y:S01]  /*3b30*/  IMAD R5, R5, R10, R14 ;  /* 0x0000000a05057224 */ /* 0x000fe200078e020e */
[----:B----4-:R-:W-:-:S04]  /*3b40*/  @P0 PRMT R7, R8, 0x9910, RZ ;  /* 0x0000991008070816 */ /* 0x010fc800000000ff */
[----:B------:R-:W-:Y:S02]  /*3b50*/  @P0 PRMT R8, R5, 0x9910, RZ ;  /* 0x0000991005080816 */ /* 0x000fe400000000ff */
[----:B-----5:R-:W-:-:S05]  /*3b60*/  @P0 PRMT R6, R6, 0x9910, RZ ;  /* 0x0000991006060816 */ /* 0x020fca00000000ff */
[----:B------:R-:W-:-:S05]  /*3b70*/  @P0 IMAD R6, R6, R7, R8 ;  /* 0x0000000706060224 */ /* 0x000fca00078e0208 */
[----:B------:R-:W-:-:S07]  /*3b80*/  @P0 PRMT R5, R6, 0x7610, R5 ;  /* 0x0000761006050816 */ /* 0x000fce0000000005 */
.L_x_728:
[----:B-----5:R0:W-:Y:S01]  /*3b90*/  STG.E.U16 desc[UR6][R24.64], R5 ;  /* 0x0000000518007986 */ /* 0x0201e2000c101506 */
[----:B------:R-:W-:-:S07]  /*3ba0*/  IADD3 R3, PT, PT, R3, 0x80, RZ ;  /* 0x0000008003037810 */ /* 0x000fce0007ffe0ff */
.L_x_719:
        /* <DEDUP_REMOVED lines=8> */
[----:B------:R-:W-:Y:S01]  /*3c30*/  LOP3.LUT R6, R0, 0x7ffffff0, RZ, 0xc0, !PT ;  /* 0x7ffffff000067812 */ /* 0x000fe200078ec0ff */
[----:B------:R-:W-:Y:S01]  /*3c40*/  BSSY.RECONVERGENT B2, `(.L_x_732) ;  /* 0x000008d000027945 */ /* 0x000fe20003800200 */
[----:B------:R-:W-:Y:S02]  /*3c50*/  MOV R8, RZ ;  /* 0x000000ff00087202 */ /* 0x000fe40000000f00 */
[----:B------:R-:W-:Y:S01]  /*3c60*/  MOV R7, RZ ;  /* 0x000000ff00077202 */ /* 0x000fe20000000f00 */
[----:B------:R-:W-:-:S07]  /*3c70*/  IMAD.MOV R12, RZ, RZ, -R6 ;  /* 0x000000ffff0c7224 */ /* 0x000fce00078e0a06 */
.L_x_733:
        /* <DEDUP_REMOVED lines=137> */
[----:B------:R-:W-:Y:S05]  /*4510*/  BSYNC.RECONVERGENT B2 ;  /* 0x0000000000027941 */ /* 0x000fea0003800200 */
.L_x_732:
        /* <DEDUP_REMOVED lines=46> */
[----:B------:R-:W-:-:S03]  /*4800*/  MOV R8, R7 ;  /* 0x0000000700087202 */ /* 0x000fc60000000f00 */
[----:B------:R-:W-:-:S04]  /*4810*/  IMAD.MOV.U32 R7, RZ, RZ, R23 ;  /* 0x000000ffff077224 */ /* 0x000fc800078e0017 */
        /* <DEDUP_REMOVED lines=29> */
.L_x_735:
        /* <DEDUP_REMOVED lines=44> */
.L_x_736:
        /* <DEDUP_REMOVED lines=16> */
[----:B------:R-:W-:Y:S01]  /*4db0*/  MOV R5, R10 ;  /* 0x0000000a00057202 */ /* 0x000fe20000000f00 */
[----:B------:R-:W-:-:S04]  /*4dc0*/  IMAD.MOV.U32 R10, RZ, RZ, R12 ;  /* 0x000000ffff0a7224 */ /* 0x000fc800078e000c */
        /* <DEDUP_REMOVED lines=22> */
.L_x_734:
[----:B-----5:R1:W-:Y:S01]  /*4f30*/  STG.E.U16 desc[UR6][R24.64], R5 ;  /* 0x0000000518007986 */ /* 0x0203e2000c101506 */
[----:B------:R-:W-:-:S07]  /*4f40*/  IADD3 R3, PT, PT, R3, 0x80, RZ ;  /* 0x0000008003037810 */ /* 0x000fce0007ffe0ff */
.L_x_725:
        /* <DEDUP_REMOVED lines=8> */
[----:B------:R-:W-:Y:S01]  /*4fd0*/  LOP3.LUT R6, R0, 0x7ffffff0, RZ, 0xc0, !PT ;  /* 0x7ffffff000067812 */ /* 0x000fe200078ec0ff */
[----:B------:R-:W-:Y:S01]  /*4fe0*/  BSSY.RECONVERGENT B2, `(.L_x_738) ;  /* 0x000008d000027945 */ /* 0x000fe20003800200 */
[----:B------:R-:W-:Y:S01]  /*4ff0*/  IMAD.MOV.U32 R8, RZ, RZ, RZ ;  /* 0x000000ffff087224 */ /* 0x000fe200078e00ff */
[----:B------:R-:W-:Y:S02]  /*5000*/  MOV R7, RZ ;  /* 0x000000ff00077202 */ /* 0x000fe40000000f00 */
[----:B------:R-:W-:-:S07]  /*5010*/  IADD3 R12, PT, PT, -R6, RZ, RZ ;  /* 0x000000ff060c7210 */ /* 0x000fce0007ffe1ff */
.L_x_739:
        /* <DEDUP_REMOVED lines=138> */
.L_x_738:
        /* <DEDUP_REMOVED lines=77> */
.L_x_741:
        /* <DEDUP_REMOVED lines=44> */
.L_x_742:
        /* <DEDUP_REMOVED lines=14> */
[----:B---3--:R-:W-:Y:S01]  /*6130*/  PRMT R12, R11, 0x9910, RZ ;  /* 0x000099100b0c7816 */ /* 0x008fe200000000ff */
[----:B------:R-:W-:Y:S01]  /*6140*/  IMAD.MOV.U32 R11, RZ, RZ, R5 ;  /* 0x000000ffff0b7224 */ /* 0x000fe200078e0005 */
        /* <DEDUP_REMOVED lines=24> */
.L_x_740:
[----:B-----5:R1:W-:Y:S01]  /*62d0*/  STG.E.U16 desc[UR6][R24.64], R5 ;  /* 0x0000000518007986 */ /* 0x0203e2000c101506 */
[----:B------:R-:W-:-:S07]  /*62e0*/  VIADD R3, R3, 0x80 ;  /* 0x0000008003037836 */ /* 0x000fce0000000000 */
.L_x_731:
        /* <DEDUP_REMOVED lines=14> */
.L_x_745:
        /* <DEDUP_REMOVED lines=138> */
.L_x_744:
        /* <DEDUP_REMOVED lines=77> */
.L_x_747:
        /* <DEDUP_REMOVED lines=44> */
.L_x_748:
        /* <DEDUP_REMOVED lines=40> */
.L_x_746:
[----:B-----5:R2:W-:Y:S01]  /*7680*/  STG.E.U16 desc[UR6][R24.64], R5 ;  /* 0x0000000518007986 */ /* 0x0205e2000c101506 */
[----:B------:R-:W-:-:S07]  /*7690*/  IADD3 R3, PT, PT, R3, 0x80, RZ ;  /* 0x0000008003037810 */ /* 0x000fce0007ffe0ff */
.L_x_737:
[----:B------:R-:W-:-:S13]  /*76a0*/  ISETP.GE.AND P0, PT, R3, UR4, PT ;  /* 0x0000000403007c0c */ /* 0x000fda000bf06270 */
[----:B------:R-:W-:Y:S05]  /*76b0*/  @P0 BREAK.RELIABLE B0 ;  /* 0x0000000000000942 */ /* 0x000fea0003800100 */
[----:B------:R-:W-:Y:S05]  /*76c0*/  @P0 BRA `(.L_x_743) ;  /* 0x0000001000e40947 */ /* 0x000fea0003800000 */
[----:B------:R-:W-:Y:S05]  /*76d0*/  BSYNC.RELIABLE B0 ;  /* 0x0000000000007941 */ /* 0x000fea0003800100 */
.L_x_712:
[----:B012---:R-:W0:Y:S02]  /*76e0*/  LDC.64 R24, c[0x0][0x5e8] ;  /* 0x00017a00ff187b82 */ /* 0x007e240000000a00 */
[----:B0-----:R0:W5:Y:S01]  /*76f0*/  LDG.E.U16 R5, desc[UR6][R24.64] ;  /* 0x0000000618057981 */ /* 0x001162000c1e1500 */
[----:B------:R-:W-:Y:S01]  /*7700*/  ISETP.GE.U32.AND P0, PT, R0, 0x10, PT ;  /* 0x000000100000780c */ /* 0x000fe20003f06070 */
[----:B------:R-:W-:Y:S01]  /*7710*/  HFMA2 R6, -RZ, RZ, 0, 0 ;  /* 0x00000000ff067431 */ /* 0x000fe200000001ff */
[----:B------:R-:W-:-:S11]  /*7720*/  ISETP.NE.AND P1, PT, R2, RZ, PT ;  /* 0x000000ff0200720c */ /* 0x000fd60003f25270 */
[----:B0-----:R-:W-:Y:S05]  /*7730*/  @!P0 BRA `(.L_x_749) ;  /* 0x00000008003c8947 */ /* 0x001fea0003800000 */
[----:B------:R-:W-:Y:S01]  /*7740*/  LOP3.LUT R6, R0, 0x7ffffff0, RZ, 0xc0, !PT ;  /* 0x7ffffff000067812 */ /* 0x000fe200078ec0ff */
[----:B------:R-:W-:Y:S01]  /*7750*/  BSSY.RECONVERGENT B2, `(.L_x_749) ;  /* 0x000008d000027945 */ /* 0x000fe20003800200 */
[----:B------:R-:W-:Y:S01]  /*7760*/  MOV R8, RZ ;  /* 0x000000ff00087202 */ /* 0x000fe20000000f00 */
[----:B------:R-:W-:Y:S01]  /*7770*/  IMAD.MOV.U32 R7, RZ, RZ, RZ ;  /* 0x000000ffff077224 */ /* 0x000fe200078e00ff */
[----:B------:R-:W-:-:S07]  /*7780*/  IADD3 R12, PT, PT, -R6, RZ, RZ ;  /* 0x000000ff060c7210 */ /* 0x000fce0007ffe1ff */
.L_x_750:
        /* <DEDUP_REMOVED lines=138> */
.L_x_749:
        /* <DEDUP_REMOVED lines=77> */
.L_x_752:
        /* <DEDUP_REMOVED lines=44> */
.L_x_753:
        /* <DEDUP_REMOVED lines=40> */
.L_x_751:
[----:B-----5:R3:W-:Y:S01]  /*8a40*/  STG.E.U16 desc[UR6][R24.64], R5 ;  /* 0x0000000518007986 */ /* 0x0207e2000c101506 */
[----:B------:R-:W-:-:S07]  /*8a50*/  IADD3 R3, PT, PT, R3, 0x80, RZ ;  /* 0x0000008003037810 */ /* 0x000fce0007ffe0ff */
.L_x_743:
[----:B------:R-:W-:Y:S05]  /*8a60*/  BSYNC.RECONVERGENT B1 ;  /* 0x0000000000017941 */ /* 0x000fea0003800200 */
.L_x_711:
[----:B------:R-:W-:Y:S05]  /*8a70*/  WARPSYNC.ALL ;  /* 0x0000000000007948 */ /* 0x000fea0003800000 */
[----:B------:R-:W-:-:S13]  /*8a80*/  ISETP.GE.AND P0, PT, R3, UR4, PT ;  /* 0x0000000403007c0c */ /* 0x000fda000bf06270 */
[----:B------:R-:W-:Y:S05]  /*8a90*/  @P0 EXIT ;  /* 0x000000000000094d */ /* 0x000fea0003800000 */
[----:B0123--:R-:W0:Y:S02]  /*8aa0*/  LDC.64 R24, c[0x0][0x5e8] ;  /* 0x00017a00ff187b82 */ /* 0x00fe240000000a00 */
[----:B0-----:R0:W5:Y:S01]  /*8ab0*/  LDG.E.U16 R3, desc[UR6][R24.64] ;  /* 0x0000000618037981 */ /* 0x001162000c1e1500 */
[----:B------:R-:W-:Y:S01]  /*8ac0*/  ISETP.GE.U32.AND P0, PT, R0, 0x10, PT ;  /* 0x000000100000780c */ /* 0x000fe20003f06070 */
[----:B------:R-:W-:Y:S01]  /*8ad0*/  IMAD.MOV.U32 R5, RZ, RZ, RZ ;  /* 0x000000ffff057224 */ /* 0x000fe200078e00ff */
[----:B------:R-:W-:-:S11]  /*8ae0*/  ISETP.NE.AND P1, PT, R2, RZ, PT ;  /* 0x000000ff0200720c */ /* 0x000fd60003f25270 */
[----:B0-----:R-:W-:Y:S05]  /*8af0*/  @!P0 BRA `(.L_x_754) ;  /* 0x0000000800308947 */ /* 0x001fea0003800000 */
[----:B------:R-:W-:Y:S02]  /*8b00*/  LOP3.LUT R5, R0, 0x7ffffff0, RZ, 0xc0, !PT ;  /* 0x7ffffff000057812 */ /* 0x000fe400078ec0ff */
[----:B------:R-:W-:Y:S02]  /*8b10*/  CS2R R6, SRZ ;  /* 0x0000000000067805 */ /* 0x000fe4000001ff00 */
[----:B------:R-:W-:-:S07]  /*8b20*/  IADD3 R11, PT, PT, -R5, RZ, RZ ;  /* 0x000000ff050b7210 */ /* 0x000fce0007ffe1ff */
.L_x_755:
[----:B------:R-:W0:Y:S08]  /*8b30*/  LDC.64 R18, c[0x0][0x5f0] ;  /* 0x00017c00ff127b82 */ /* 0x000e300000000a00 */
[----:B------:R-:W1:Y:S08]  /*8b40*/  LDC.64 R20, c[0x0][0x5f8] ;  /* 0x00017e00ff147b82 */ /* 0x000e700000000a00 */
[----:B------:R-:W2:Y:S08]  /*8b50*/  LDC R8, c[0x0][0x604] ;  /* 0x00018100ff087b82 */ /* 0x000eb00000000800 */
[----:B------:R-:W3:Y:S01]  /*8b60*/  LDC R9, c[0x0][0x608] ;  /* 0x00018200ff097b82 */ /* 0x000ee20000000800 */
[----:B0-----:R-:W-:-:S05]  /*8b70*/  IMAD.WIDE R18, R7, 0x2, R18 ;  /* 0x0000000207127825 */ /* 0x001fca00078e0212 */
[----:B------:R0:W4:Y:S01]  /*8b80*/  LDG.E.U16 R10, desc[UR6][R18.64] ;  /* 0x00000006120a7981 */ /* 0x000122000c1e1500 */
[----:B-1----:R-:W-:-:S05]  /*8b90*/  IMAD.WIDE R20, R6, 0x2, R20 ;  /* 0x0000000206147825 */ /* 0x002fca00078e0214 */
[----:B------:R-:W4:Y:S01]  /*8ba0*/  LDG.E.U16 R12, desc[UR6][R20.64] ;  /* 0x00000006140c7981 */ /* 0x000f22000c1e1500 */
[----:B--2---:R-:W-:-:S05]  /*8bb0*/  IMAD.WIDE R22, R8, 0x2, R18 ;  /* 0x0000000208167825 */ /* 0x004fca00078e0212 */
[----:B------:R1:W2:Y:S01]  /*8bc0*/  LDG.E.U16 R13, desc[UR6][R22.64] ;  /* 0x00000006160d7981 */ /* 0x0002a2000c1e1500 */
[----:B---3--:R-:W-:-:S05]  /*8bd0*/  IMAD.WIDE R26, R9, 0x2, R20 ;  /* 0x00000002091a7825 */ /* 0x008fca00078e0214 */
        /* <DEDUP_REMOVED lines=8> */
[----:B------:R0:W3:Y:S01]  /*8c60*/  LDG.E.U16 R50, desc[UR6][R18.64] ;  /* 0x0000000612327981 */ /* 0x0000e2000c1e1500 */
        /* <DEDUP_REMOVED lines=14> */
[----:B------:R0:W3:Y:S04]  /*8d50*/  LDG.E.U16 R41, desc[UR6][R26.64] ;  /* 0x000000061a297981 */ /* 0x0000e8000c1e1500 */
[----:B------:R-:W3:Y:S01]  /*8d60*/  LDG.E.U16 R42, desc[UR6][R18.64] ;  /* 0x00000006122a7981 */ /* 0x000ee2000c1e1500 */
[----:B-1----:R-:W-:-:S04]  /*8d70*/  IMAD.WIDE R34, R8, 0x2, R26 ;  /* 0x0000000208227825 */ /* 0x002fc800078e021a */
        /* <DEDUP_REMOVED lines=11> */
[----:B------:R-:W-:-:S04]  /*8e30*/  IMAD.WIDE R30, R8, 0x2, R28 ;  /* 0x00000002081e7825 */ /* 0x000fc800078e021c */
[----:B-1----:R-:W-:Y:S01]  /*8e40*/  IMAD.WIDE R34, R9, 0x2, R26 ;  /* 0x0000000209227825 */ /* 0x002fe200078e021a */
[----:B------:R1:W3:Y:S04]  /*8e50*/  LDG.E.U16 R17, desc[UR6][R30.64] ;  /* 0x000000061e117981 */ /* 0x0002e8000c1e1500 */
[----:B------:R1:W3:Y:S01]  /*8e60*/  LDG.E.U16 R18, desc[UR6][R34.64] ;  /* 0x0000000622127981 */ /* 0x0002e2000c1e1500 */
        /* <DEDUP_REMOVED lines=9> */
[----:B-1----:R-:W-:Y:S02]  /*8f00*/  IMAD.WIDE R30, R9, 0x2, R28 ;  /* 0x00000002091e7825 */ /* 0x002fe400078e021c */
        /* <DEDUP_REMOVED lines=75> */
.L_x_754:
        /* <DEDUP_REMOVED lines=44> */
[----:B--2---:R-:W-:Y:S01]  /*9680*/  PRMT R21, R2, 0x9910, RZ ;  /* 0x0000991002157816 */ /* 0x004fe200000000ff */
[----:B------:R-:W-:-:S03]  /*9690*/  IMAD.MOV.U32 R2, RZ, RZ, R3 ;  /* 0x000000ffff027224 */ /* 0x000fc600078e0003 */
[----:B------:R-:W-:Y:S02]  /*96a0*/  MOV R3, R21 ;  /* 0x0000001500037202 */ /* 0x000fe40000000f00 */
        /* <DEDUP_REMOVED lines=29> */
[----:B------:R-:W-:-:S05]  /*9880*/  IMAD R2, R3, R6, R2 ;  /* 0x0000000603027224 */ /* 0x000fca00078e0202 */
[----:B------:R-:W-:-:S07]  /*9890*/  PRMT R3, R2, 0x7610, R3 ;  /* 0x0000761002037816 */ /* 0x000fce0000000003 */
.L_x_757:
        /* <DEDUP_REMOVED lines=27> */
[----:B-----5:R-:W-:Y:S01]  /*9a50*/  PRMT R3, R3, 0x9910, RZ ;  /* 0x0000991003037816 */ /* 0x020fe200000000ff */
[----:B------:R-:W-:Y:S01]  /*9a60*/  VIADD R5, R5, 0x4 ;  /* 0x0000000405057836 */ /* 0x000fe20000000000 */
[----:B--2---:R-:W-:Y:S02]  /*9a70*/  PRMT R8, R2, 0x9910, RZ ;  /* 0x0000991002087816 */ /* 0x004fe400000000ff */
[----:B------:R-:W-:-:S02]  /*9a80*/  MOV R2, R3 ;  /* 0x0000000300027202 */ /* 0x000fc40000000f00 */
        /* <DEDUP_REMOVED lines=15> */
.L_x_758:
        /* <DEDUP_REMOVED lines=11> */
[----:B------:R-:W-:Y:S02]  /*9c30*/  ISETP.NE.AND P0, PT, R0, 0x1, PT ;  /* 0x000000010000780c */ /* 0x000fe40003f05270 */
[----:B-----5:R-:W-:Y:S02]  /*9c40*/  PRMT R3, R3, 0x9910, RZ ;  /* 0x0000991003037816 */ /* 0x020fe400000000ff */
[----:B--2---:R-:W-:Y:S02]  /*9c50*/  PRMT R2, R2, 0x9910, RZ ;  /* 0x0000991002027816 */ /* 0x004fe400000000ff */
[----:B---3--:R-:W-:Y:S02]  /*9c60*/  PRMT R9, R8, 0x9910, RZ ;  /* 0x0000991008097816 */ /* 0x008fe400000000ff */
[----:B------:R-:W-:Y:S02]  /*9c70*/  MOV R8, R3 ;  /* 0x0000000300087202 */ /* 0x000fe40000000f00 */
[----:B------:R-:W-:-:S02]  /*9c80*/  MOV R3, R2 ;  /* 0x0000000200037202 */ /* 0x000fc40000000f00 */
[----:B------:R-:W-:-:S05]  /*9c90*/  MOV R2, R9 ;  /* 0x0000000900027202 */ /* 0x000fca0000000f00 */
[----:B------:R-:W-:Y:S01]  /*9ca0*/  IMAD R3, R3, R2, R8 ;  /* 0x0000000203037224 */ /* 0x000fe200078e0208 */
        /* <DEDUP_REMOVED lines=10> */
[----:B------:R-:W-:Y:S02]  /*9d50*/  PRMT R3, R3, 0x9910, RZ ;  /* 0x0000991003037816 */ /* 0x000fe400000000ff */
[----:B--2---:R-:W-:Y:S02]  /*9d60*/  PRMT R0, R0, 0x9910, RZ ;  /* 0x0000991000007816 */ /* 0x004fe400000000ff */
[----:B---3--:R-:W-:-:S02]  /*9d70*/  PRMT R12, R2, 0x9910, RZ ;  /* 0x00009910020c7816 */ /* 0x008fc400000000ff */
[----:B------:R-:W-:Y:S01]  /*9d80*/  MOV R2, R3 ;  /* 0x0000000300027202 */ /* 0x000fe20000000f00 */
[----:B------:R-:W-:Y:S01]  /*9d90*/  IMAD.MOV.U32 R3, RZ, RZ, R0 ;  /* 0x000000ffff037224 */ /* 0x000fe200078e0000 */
[----:B------:R-:W-:-:S05]  /*9da0*/  MOV R0, R12 ;  /* 0x0000000c00007202 */ /* 0x000fca0000000f00 */
[----:B------:R-:W-:Y:S01]  /*9db0*/  IMAD R3, R3, R0, R2 ;  /* 0x0000000003037224 */ /* 0x000fe200078e0202 */
[----:B----4-:R-:W-:-:S04]  /*9dc0*/  @P0 PRMT R0, R4, 0x9910, RZ ;  /* 0x0000991004000816 */ /* 0x010fc800000000ff */
[----:B------:R-:W-:Y:S02]  /*9dd0*/  @P0 PRMT R2, R3, 0x9910, RZ ;  /* 0x0000991003020816 */ /* 0x000fe400000000ff */
[----:B-----5:R-:W-:-:S05]  /*9de0*/  @P0 PRMT R5, R6, 0x9910, RZ ;  /* 0x0000991006050816 */ /* 0x020fca00000000ff */
[----:B------:R-:W-:-:S05]  /*9df0*/  @P0 IMAD R0, R0, R5, R2 ;  /* 0x0000000500000224 */ /* 0x000fca00078e0202 */
[----:B------:R-:W-:-:S07]  /*9e00*/  @P0 PRMT R3, R0, 0x7610, R3 ;  /* 0x0000761000030816 */ /* 0x000fce0000000003 */
.L_x_756:
[----:B-----5:R-:W-:Y:S01]  /*9e10*/  STG.E.U16 desc[UR6][R24.64], R3 ;  /* 0x0000000318007986 */ /* 0x020fe2000c101506 */
[----:B------:R-:W-:Y:S05]  /*9e20*/  EXIT ;  /* 0x000000000000794d */ /* 0x000fea0003800000 */
.L_x_710:
        /* <DEDUP_REMOVED lines=14> */
[----:B------:R-:W-:Y:S02]  /*9f10*/  HFMA2 R8, -RZ, RZ, 0, 0 ;  /* 0x00000000ff087431 */ /* 0x000fe400000001ff */
[----:B------:R-:W-:Y:S01]  /*9f20*/  IMAD.MOV.U32 R9, RZ, RZ, R3 ;  /* 0x000000ffff097224 */ /* 0x000fe200078e0003 */
[----:B------:R-:W-:Y:S01]  /*9f30*/  ISETP.NE.AND P0, PT, R2, RZ, PT ;  /* 0x000000ff0200720c */ /* 0x000fe20003f05270 */
[----:B------:R-:W1:Y:S01]  /*9f40*/  LDCU UR5, c[0x0][0x38c] ;  /* 0x00007180ff0577ac */ /* 0x000e620008000800 */
        /* <DEDUP_REMOVED lines=343> */
.L_x_762:
[----:B------:R-:W0:Y:S02]  /*b4c0*/  LDCU.64 UR8, c[0x0][0x5e8] ;  /* 0x0000bd00ff0877ac */ /* 0x000e240008000a00 */
[----:B0-----:R-:W-:-:S05]  /*b4d0*/  IADD3 R22, P0, PT, R23, UR8, RZ ;  /* 0x0000000817167c10 */ /* 0x001fca000ff1e0ff */
[----:B------:R-:W-:Y:S01]  /*b4e0*/  IMAD.X R23, RZ, RZ, UR9, P0 ;  /* 0x00000009ff177e24 */ /* 0x000fe200080e06ff */
        /* <DEDUP_REMOVED lines=11> */
[----:B------:R-:W-:Y:S02]  /*b5a0*/  HFMA2 R10, -RZ, RZ, 0, 0 ;  /* 0x00000000ff0a7431 */ /* 0x000fe400000001ff */
[----:B------:R-:W-:Y:S01]  /*b5b0*/  IMAD.MOV.U32 R9, RZ, RZ, RZ ;  /* 0x000000ffff097224 */ /* 0x000fe200078e00ff */
[----:B------:R-:W-:-:S07]  /*b5c0*/  IADD3 R13, PT, PT, -R8, RZ, RZ ;  /* 0x000000ff080d7210 */ /* 0x000fce0007ffe1ff */
.L_x_764:
[----:B------:R-:W0:Y:S01]  /*b5d0*/  LDC R11, c[0x0][0x604] ;  /* 0x00018100ff0b7b82 */ /* 0x000e220000000800 */
[----:B------:R-:W-:-:S04]  /*b5e0*/  IMAD.WIDE R16, R10, 0x2, R24 ;  /* 0x000000020a107825 */ /* 0x000fc800078e0218 */
[----:B------:R-:W-:Y:S01]  /*b5f0*/  IMAD.WIDE R18, R9, 0x2, R26 ;  /* 0x0000000209127825 */ /* 0x000fe200078e021a */
[----:B------:R-:W2:Y:S02]  /*b600*/  LDG.E.U16 R51, desc[UR6][R16.64] ;  /* 0x0000000610337981 */ /* 0x000ea4000c1e1500 */
[----:B------:R-:W1:Y:S02]  /*b610*/  LDC R12, c[0x0][0x608] ;  /* 0x00018200ff0c7b82 */ /* 0x000e640000000800 */
[----:B------:R3:W4:Y:S01]  /*b620*/  LDG.E.U16 R14, desc[UR6][R18.64] ;  /* 0x00000006120e7981 */ /* 0x000722000c1e1500 */
[----:B0-----:R-:W-:-:S05]  /*b630*/  IMAD.WIDE R28, R11, 0x2, R16 ;  /* 0x000000020b1c7825 */ /* 0x001fca00078e0210 */
[----:B------:R0:W4:Y:S01]  /*b640*/  LDG.E.U16 R49, desc[UR6][R28.64] ;  /* 0x000000061c317981 */ /* 0x000122000c1e1500 */
[----:B-1----:R-:W-:-:S05]  /*b650*/  IMAD.WIDE R36, R12, 0x2, R18 ;  /* 0x000000020c247825 */ /* 0x002fca00078e0212 */
        /* <DEDUP_REMOVED lines=13> */
[----:B---3--:R-:W-:-:S04]  /*b730*/  IMAD.WIDE R18, R11, 0x2, R20 ;  /* 0x000000020b127825 */ /* 0x008fc800078e0214 */
[----:B0-----:R-:W-:Y:S01]  /*b740*/  IMAD.WIDE R28, R12, 0x2, R34 ;  /* 0x000000020c1c7825 */ /* 0x001fe200078e0222 */
[----:B------:R0:W3:Y:S04]  /*b750*/  LDG.E.U16 R41, desc[UR6][R18.64] ;  /* 0x0000000612297981 */ /* 0x0000e8000c1e1500 */
[----:B------:R0:W3:Y:S01]  /*b760*/  LDG.E.U16 R42, desc[UR6][R28.64] ;  /* 0x000000061c2a7981 */ /* 0x0000e2000c1e1500 */
[----:B------:R-:W-:-:S04]  /*b770*/  IMAD.WIDE R16, R11, 0x2, R18 ;  /* 0x000000020b107825 */ /* 0x000fc800078e0212 */
[----:B-1----:R-:W-:Y:S01]  /*b780*/  IMAD.WIDE R32, R12, 0x2, R28 ;  /* 0x000000020c207825 */ /* 0x002fe200078e021c */
[----:B------:R1:W3:Y:S04]  /*b790*/  LDG.E.U16 R39, desc[UR6][R16.64] ;  /* 0x0000000610277981 */ /* 0x0002e8000c1e1500 */
[----:B------:R-:W3:Y:S01]  /*b7a0*/  LDG.E.U16 R40, desc[UR6][R32.64] ;  /* 0x0000000620287981 */ /* 0x000ee2000c1e1500 */
[----:B------:R-:W-:-:S04]  /*b7b0*/  IMAD.WIDE R30, R11, 0x2, R16 ;  /* 0x000000020b1e7825 */ /* 0x000fc800078e0210 */
[----:B------:R-:W-:Y:S01]  /*b7c0*/  IMAD.WIDE R20, R12, 0x2, R32 ;  /* 0x000000020c147825 */ /* 0x000fe200078e0220 */
[----:B------:R-:W3:Y:S04]  /*b7d0*/  LDG.E.U16 R37, desc[UR6][R30.64] ;  /* 0x000000061e257981 */ /* 0x000ee8000c1e1500 */
[----:B------:R-:W3:Y:S01]  /*b7e0*/  LDG.E.U16 R38, desc[UR6][R20.64] ;  /* 0x0000000614267981 */ /* 0x000ee2000c1e1500 */
[----:B------:R-:W-:-:S04]  /*b7f0*/  IMAD.WIDE R52, R11, 0x2, R30 ;  /* 0x000000020b347825 */ /* 0x000fc800078e021e */
[----:B0-----:R-:W-:Y:S01]  /*b800*/  IMAD.WIDE R18, R12, 0x2, R20 ;  /* 0x000000020c127825 */ /* 0x001fe200078e0214 */
[----:B------:R-:W3:Y:S04]  /*b810*/  LDG.E.U16 R35, desc[UR6][R52.64] ;  /* 0x0000000634237981 */ /* 0x000ee8000c1e1500 */
[----:B------:R-:W3:Y:S01]  /*b820*/  LDG.E.U16 R36, desc[UR6][R18.64] ;  /* 0x0000000612247981 */ /* 0x000ee2000c1e1500 */
[----:B------:R-:W-:-:S04]  /*b830*/  IMAD.WIDE R28, R11, 0x2, R52 ;  /* 0x000000020b1c7825 */ /* 0x000fc800078e0234 */
[----:B-1----:R-:W-:Y:S01]  /*b840*/  IMAD.WIDE R16, R12, 0x2, R18 ;  /* 0x000000020c107825 */ /* 0x002fe200078e0212 */
        /* <DEDUP_REMOVED lines=10> */
[----:B0-----:R-:W-:-:S04]  /*b8f0*/  IMAD.WIDE R30, R11, 0x2, R30 ;  /* 0x000000020b1e7825 */ /* 0x001fc800078e021e */
[----:B-1----:R-:W-:Y:S01]  /*b900*/  IMAD.WIDE R52, R12, 0x2, R52 ;  /* 0x000000020c347825 */ /* 0x002fe200078e0234 */
[----:B------:R0:W3:Y:S04]  /*b910*/  LDG.E.U16 R17, desc[UR6][R30.64] ;  /* 0x000000061e117981 */ /* 0x0000e8000c1e1500 */
[----:B------:R-:W3:Y:S01]  /*b920*/  LDG.E.U16 R18, desc[UR6][R52.64] ;  /* 0x0000000634127981 */ /* 0x000ee2000c1e1500 */
[----:B------:R-:W-:-:S04]  /*b930*/  IMAD.WIDE R28, R11, 0x2, R30 ;  /* 0x000000020b1c7825 */ /* 0x000fc800078e021e */
[----:B0-----:R-:W-:Y:S01]  /*b940*/  IMAD.WIDE R30, R12, 0x2, R52 ;  /* 0x000000020c1e7825 */ /* 0x001fe200078e0234 */
[----:B------:R0:W3:Y:S04]  /*b950*/  LDG.E.U16 R15, desc[UR6][R28.64] ;  /* 0x000000061c0f7981 */ /* 0x0000e8000c1e1500 */
[----:B------:R1:W3:Y:S01]  /*b960*/  LDG.E.U16 R16, desc[UR6][R30.64] ;  /* 0x000000061e107981 */ /* 0x0002e2000c1e1500 */
[----:B0-----:R-:W-:-:S04]  /*b970*/  IMAD.WIDE R28, R11, 0x2, R28 ;  /* 0x000000020b1c7825 */ /* 0x001fc800078e021c */
[----:B-1----:R-:W-:Y:S01]  /*b980*/  IMAD.WIDE R30, R12, 0x2, R30 ;  /* 0x000000020c1e7825 */ /* 0x002fe200078e021e */
[----:B------:R0:W3:Y:S04]  /*b990*/  LDG.E.U16 R52, desc[UR6][R28.64] ;  /* 0x000000061c347981 */ /* 0x0000e8000c1e1500 */
[----:B------:R1:W3:Y:S01]  /*b9a0*/  LDG.E.U16 R53, desc[UR6][R30.64] ;  /* 0x000000061e357981 */ /* 0x0002e2000c1e1500 */
[----:B0-----:R-:W-:-:S04]  /*b9b0*/  IMAD.WIDE R28, R11, 0x2, R28 ;  /* 0x000000020b1c7825 */ /* 0x001fc800078e021c */
[----:B-1----:R-:W-:Y:S02]  /*b9c0*/  IMAD.WIDE R30, R12, 0x2, R30 ;  /* 0x000000020c1e7825 */ /* 0x002fe400078e021e */
[----:B------:R4:W3:Y:S04]  /*b9d0*/  LDG.E.U16 R28, desc[UR6][R28.64] ;  /* 0x000000061c1c7981 */ /* 0x0008e8000c1e1500 */
[----:B------:R-:W3:Y:S01]  /*b9e0*/  LDG.E.U16 R30, desc[UR6][R30.64] ;  /* 0x000000061e1e7981 */ /* 0x000ee2000c1e1500 */
[----:B-----5:R-:W-:Y:S02]  /*b9f0*/  PRMT R7, R7, 0x9910, RZ ;  /* 0x0000991007077816 */ /* 0x020fe400000000ff */
[----:B--2---:R-:W-:Y:S02]  /*ba00*/  PRMT R51, R51, 0x9910, RZ ;  /* 0x0000991033337816 */ /* 0x004fe400000000ff */
[----:B----4-:R-:W-:-:S02]  /*ba10*/  PRMT R29, R14, 0x9910, RZ ;  /* 0x000099100e1d7816 */ /* 0x010fc400000000ff */
[----:B------:R-:W-:Y:S02]  /*ba20*/  MOV R14, R51 ;  /* 0x00000033000e7202 */ /* 0x000fe40000000f00 */
[----:B------:R-:W-:-:S05]  /*ba30*/  MOV R51, R29 ;  /* 0x0000001d00337202 */ /* 0x000fca0000000f00 */
[----:B------:R-:W-:-:S05]  /*ba40*/  IMAD R7, R14, R51, R7 ;  /* 0x000000330e077224 */ /* 0x000fca00078e0207 */
        /* <DEDUP_REMOVED lines=16> */
[----:B---3--:R-:W-:Y:S02]  /*bb50*/  PRMT R14, R41, 0x9910, RZ ;  /* 0x00009910290e7816 */ /* 0x008fe400000000ff */
        /* <DEDUP_REMOVED lines=40> */
[----:B------:R-:W-:-:S05]  /*bde0*/  IMAD R7, R14, R15, R7 ;  /* 0x0000000f0e077224 */ /* 0x000fca00078e0207 */
[----:B------:R-:W-:Y:S02]  /*bdf0*/  PRMT R7, R7, 0x9910, RZ ;  /* 0x0000991007077816 */ /* 0x000fe400000000ff */
[----:B------:R-:W-:Y:S02]  /*be00*/  PRMT R14, R28, 0x9910, RZ ;  /* 0x000099101c0e7816 */ /* 0x000fe400000000ff */
[----:B------:R-:W-:Y:S01]  /*be10*/  PRMT R15, R30, 0x9910, RZ ;  /* 0x000099101e0f7816 */ /* 0x000fe200000000ff */
[----:B------:R-:W-:Y:S01]  /*be20*/  IMAD R10, R11, 0x10, R10 ;  /* 0x000000100b0a7824 */ /* 0x000fe200078e020a */
[----:B------:R-:W-:-:S03]  /*be30*/  LEA R9, R12, R9, 0x4 ;  /* 0x000000090c097211 */ /* 0x000fc600078e20ff */
[----:B------:R-:W-:Y:S01]  /*be40*/  IMAD R7, R14, R15, R7 ;  /* 0x0000000f0e077224 */ /* 0x000fe200078e0207 */
[----:B------:R-:W-:Y:S06]  /*be50*/  @P1 BRA `(.L_x_764) ;  /* 0xfffffff400dc1947 */ /* 0x000fec000383ffff */
.L_x_763:
        /* <DEDUP_REMOVED lines=42> */
[----:B--2---:R-:W-:-:S04]  /*c100*/  PRMT R9, R9, 0x9910, RZ ;  /* 0x0000991009097816 */ /* 0x004fc800000000ff */
[----:B0-----:R-:W-:Y:S02]  /*c110*/  MOV R10, R9 ;  /* 0x00000009000a7202 */ /* 0x001fe40000000f00 */
[----:B---3--:R-:W-:-:S04]  /*c120*/  PRMT R28, R28, 0x9910, RZ ;  /* 0x000099101c1c7816 */ /* 0x008fc800000000ff */
        /* <DEDUP_REMOVED lines=30> */
.L_x_766:
        /* <DEDUP_REMOVED lines=42> */
.L_x_767:
        /* <DEDUP_REMOVED lines=26> */
[----:B------:R4:W5:Y:S01]  /*c750*/  @P0 LDG.E.U16 R8, desc[UR6][R8.64] ;  /* 0x0000000608080981 */ /* 0x000962000c1e1500 */
        /* <DEDUP_REMOVED lines=12> */
.L_x_765:
        /* <DEDUP_REMOVED lines=352> */
.L_x_769:
        /* <DEDUP_REMOVED lines=13> */
[----:B------:R-:W-:Y:S01]  /*def0*/  LOP3.LUT R8, R0, 0x7ffffff0, RZ, 0xc0, !PT ;  /* 0x7ffffff000087812 */ /* 0x000fe200078ec0ff */
[----:B------:R-:W-:Y:S01]  /*df00*/  HFMA2 R9, -RZ, RZ, 0, 0 ;  /* 0x00000000ff097431 */ /* 0x000fe200000001ff */
[----:B------:R-:W-:-:S03]  /*df10*/  MOV R10, RZ ;  /* 0x000000ff000a7202 */ /* 0x000fc60000000f00 */
[----:B------:R-:W-:-:S07]  /*df20*/  IMAD.MOV R13, RZ, RZ, -R8 ;  /* 0x000000ffff0d7224 */ /* 0x000fce00078e0a08 */
.L_x_771:
        /* <DEDUP_REMOVED lines=137> */
.L_x_770:
        /* <DEDUP_REMOVED lines=75> */
.L_x_773:
        /* <DEDUP_REMOVED lines=42> */
.L_x_774:
        /* <DEDUP_REMOVED lines=29> */
[----:B---3--:R-:W-:-:S02]  /*f0e0*/  PRMT R14, R13, 0x9910, RZ ;  /* 0x000099100d0e7816 */ /* 0x008fc400000000ff */
[----:B------:R-:W-:Y:S02]  /*f0f0*/  MOV R13, R7 ;  /* 0x00000007000d7202 */ /* 0x000fe40000000f00 */
[----:B------:R-:W-:Y:S01]  /*f100*/  MOV R7, R12 ;  /* 0x0000000c00077202 */ /* 0x000fe20000000f00 */
[----:B------:R-:W-:-:S04]  /*f110*/  IMAD.MOV.U32 R12, RZ, RZ, R14 ;  /* 0x000000ffff0c7224 */ /* 0x000fc800078e000e */
[----:B------:R-:W-:Y:S01]  /*f120*/  IMAD R7, R7, R12, R13 ;  /* 0x0000000c07077224 */ /* 0x000fe200078e020d */
[----:B----4-:R-:W-:Y:S02]  /*f130*/  @P0 PRMT R9, R10, 0x9910, RZ ;  /* 0x000099100a090816 */ /* 0x010fe400000000ff */
[----:B-----5:R-:W-:Y:S02]  /*f140*/  @P0 PRMT R8, R8, 0x9910, RZ ;  /* 0x0000991008080816 */ /* 0x020fe400000000ff */
[----:B------:R-:W-:-:S05]  /*f150*/  @P0 PRMT R10, R7, 0x9910, RZ ;  /* 0x00009910070a0816 */ /* 0x000fca00000000ff */
[----:B------:R-:W-:-:S05]  /*f160*/  @P0 IMAD R8, R8, R9, R10 ;  /* 0x0000000908080224 */ /* 0x000fca00078e020a */
[----:B------:R-:W-:-:S07]  /*f170*/  @P0 PRMT R7, R8, 0x7610, R7 ;  /* 0x0000761008070816 */ /* 0x000fce0000000007 */
.L_x_772:
[----:B-----5:R0:W-:Y:S01]  /*f180*/  STG.E.U16 desc[UR6][R22.64], R7 ;  /* 0x0000000716007986 */ /* 0x0201e2000c101506 */
[----:B------:R-:W-:-:S07]  /*f190*/  IADD3 R3, PT, PT, R3, 0x80, RZ ;  /* 0x0000008003037810 */ /* 0x000fce0007ffe0ff */
.L_x_761:
        /* <DEDUP_REMOVED lines=334> */
[----:B-1----:R-:W-:Y:S01]  /*10680*/  SHF.R.U32.HI R11, RZ, UR5, R10 ;  /* 0x00000005ff0b7c19 */ /* 0x002fe2000801160a */
[----:B------:R-:W-:-:S03]  /*10690*/  @P0 IMAD.MOV.U32 R10, RZ, RZ, RZ ;  /* 0x000000ffff0a0224 */ /* 0x000fc600078e00ff */
        /* <DEDUP_REMOVED lines=14> */
.L_x_776:
        /* <DEDUP_REMOVED lines=15> */
[----:B------:R-:W-:Y:S01]  /*10870*/  BSSY.RECONVERGENT B2, `(.L_x_777) ;  /* 0x000008c000027945 */ /* 0x000fe20003800200 */
[----:B------:R-:W-:Y:S02]  /*10880*/  MOV R10, RZ ;  /* 0x000000ff000a7202 */ /* 0x000fe40000000f00 */
[----:B------:R-:W-:-:S07]  /*10890*/  IADD3 R13, PT, PT, -R8, RZ, RZ ;  /* 0x000000ff080d7210 */ /* 0x000fce0007ffe1ff */
.L_x_778:
        /* <DEDUP_REMOVED lines=68> */
[----:B----4-:R-:W-:-:S03]  /*10ce0*/  PRMT R29, R14, 0x9910, RZ ;  /* 0x000099100e1d7816 */ /* 0x010fc600000000ff */
[----:B------:R-:W-:Y:S01]  /*10cf0*/  IMAD.MOV.U32 R14, RZ, RZ, R51 ;  /* 0x000000ffff0e7224 */ /* 0x000fe200078e0033 */
        /* <DEDUP_REMOVED lines=62> */
[----:B------:R-:W-:Y:S02]  /*110e0*/  PRMT R15, R30, 0x9910, RZ ;  /* 0x000099101e0f7816 */ /* 0x000fe400000000ff */
[----:B------:R-:W-:Y:S02]  /*110f0*/  LEA R10, R11, R10, 0x4 ;  /* 0x0000000a0b0a7211 */ /* 0x000fe400078e20ff */
[----:B------:R-:W-:Y:S01]  /*11100*/  LEA R9, R12, R9, 0x4 ;  /* 0x000000090c097211 */ /* 0x000fe200078e20ff */
[----:B------:R-:W-:Y:S01]  /*11110*/  IMAD R7, R14, R15, R7 ;  /* 0x0000000f0e077224 */ /* 0x000fe200078e0207 */
[----:B------:R-:W-:Y:S06]  /*11120*/  @P1 BRA `(.L_x_778) ;  /* 0xfffffff400dc1947 */ /* 0x000fec000383ffff */
[----:B------:R-:W-:Y:S05]  /*11130*/  BSYNC.RECONVERGENT B2 ;  /* 0x0000000000027941 */ /* 0x000fea0003800200 */
.L_x_777:
        /* <DEDUP_REMOVED lines=44> */
[----:B---3--:R-:W-:-:S05]  /*11400*/  PRMT R28, R28, 0x9910, RZ ;  /* 0x000099101c1c7816 */ /* 0x008fca00000000ff */
        /* <DEDUP_REMOVED lines=30> */
.L_x_780:
        /* <DEDUP_REMOVED lines=42> */
.L_x_781:
        /* <DEDUP_REMOVED lines=29> */
[----:B---3--:R-:W-:Y:S01]  /*11a60*/  PRMT R14, R13, 0x9910, RZ ;  /* 0x000099100d0e7816 */ /* 0x008fe200000000ff */
[----:B------:R-:W-:Y:S01]  /*11a70*/  IMAD.MOV.U32 R13, RZ, RZ, R7 ;  /* 0x000000ffff0d7224 */ /* 0x000fe200078e0007 */
[----:B------:R-:W-:-:S02]  /*11a80*/  MOV R7, R12 ;  /* 0x0000000c00077202 */ /* 0x000fc40000000f00 */
[----:B------:R-:W-:-:S05]  /*11a90*/  MOV R12, R14 ;  /* 0x0000000e000c7202 */ /* 0x000fca0000000f00 */
[----:B------:R-:W-:Y:S01]  /*11aa0*/  IMAD R7, R7, R12, R13 ;  /* 0x0000000c07077224 */ /* 0x000fe200078e020d */
[----:B----4-:R-:W-:-:S04]  /*11ab0*/  @P0 PRMT R9, R10, 0x9910, RZ ;  /* 0x000099100a090816 */ /* 0x010fc800000000ff */
[----:B------:R-:W-:Y:S02]  /*11ac0*/  @P0 PRMT R10, R7, 0x9910, RZ ;  /* 0x00009910070a0816 */ /* 0x000fe400000000ff */
[----:B-----5:R-:W-:-:S05]  /*11ad0*/  @P0 PRMT R8, R8, 0x9910, RZ ;  /* 0x0000991008080816 */ /* 0x020fca00000000ff */
[----:B------:R-:W-:-:S05]  /*11ae0*/  @P0 IMAD R8, R8, R9, R10 ;  /* 0x0000000908080224 */ /* 0x000fca00078e020a */
[----:B------:R-:W-:-:S07]  /*11af0*/  @P0 PRMT R7, R8, 0x7610, R7 ;  /* 0x0000761008070816 */ /* 0x000fce0000000007 */
.L_x_779:
[----:B-----5:R0:W-:Y:S01]  /*11b00*/  STG.E.U16 desc[UR6][R22.64], R7 ;  /* 0x0000000716007986 */ /* 0x0201e2000c101506 */
[----:B------:R-:W-:-:S07]  /*11b10*/  IADD3 R3, PT, PT, R3, 0x80, RZ ;  /* 0x0000008003037810 */ /* 0x000fce0007ffe0ff */
.L_x_768:
        /* <DEDUP_REMOVED lines=10> */
[----:B------:R-:W-:-:S05]  /*11bc0*/  SHF.R.U32.HI R9, RZ, UR9, R8 ;  /* 0x00000009ff097c19 */ /* 0x000fca0008011608 */
[----:B------:R-:W-:-:S04]  /*11bd0*/  IMAD.MOV R26, RZ, RZ, -R9 ;  /* 0x000000ffff1a7224 */ /* 0x000fc800078e0a09 */
        /* <DEDUP_REMOVED lines=332> */
[----:B------:R-:W-:Y:S02]  /*130a0*/  IMAD R26, R9, UR11, R26 ;  /* 0x0000000b091a7c24 */ /* 0x000fe4000f8e021a */
[----:B------:R-:W-:-:S04]  /*130b0*/  @P0 IMAD.MOV R10, RZ, RZ, -R8 ;  /* 0x000000ffff0a0224 */ /* 0x000fc800078e0a08 */
[----:B----4-:R-:W-:-:S04]  /*130c0*/  @P0 IMAD R11, R15, R10, R11 ;  /* 0x0000000a0f0b0224 */ /* 0x010fc800078e020b */
[C---:B-1----:R-:W-:Y:S02]  /*130d0*/  @P0 IMAD R23, R11.reuse, R16, R23 ;  /* 0x000000100b170224 */ /* 0x042fe400078e0217 */
[C---:B------:R-:W-:Y:S02]  /*130e0*/  @P0 IMAD R24, R11.reuse, R17, R24 ;  /* 0x000000110b180224 */ /* 0x040fe400078e0218 */
[----:B-----5:R-:W-:-:S07]  /*130f0*/  @P0 IMAD R26, R11, R14, R26 ;  /* 0x0000000e0b1a0224 */ /* 0x020fce00078e021a */
.L_x_783:
        /* <DEDUP_REMOVED lines=16> */
[----:B------:R-:W-:Y:S01]  /*13200*/  IMAD.MOV.U32 R9, RZ, RZ, RZ ;  /* 0x000000ffff097224 */ /* 0x000fe200078e00ff */
[----:B------:R-:W-:-:S07]  /*13210*/  IADD3 R13, PT, PT, -R8, RZ, RZ ;  /* 0x000000ff080d7210 */ /* 0x000fce0007ffe1ff */
.L_x_785:
        /* <DEDUP_REMOVED lines=137> */
[----:B------:R-:W-:Y:S05]  /*13ab0*/  BSYNC.RECONVERGENT B2 ;  /* 0x0000000000027941 */ /* 0x000fea0003800200 */
.L_x_784:
        /* <DEDUP_REMOVED lines=75> */
.L_x_787:
        /* <DEDUP_REMOVED lines=42> */
.L_x_788:
        /* <DEDUP_REMOVED lines=13> */
[----:B------:R-:W-:Y:S01]  /*142e0*/  MOV R9, R7 ;  /* 0x0000000700097202 */ /* 0x000fe20000000f00 */
[----:B------:R-:W-:Y:S01]  /*142f0*/  IMAD.MOV.U32 R7, RZ, RZ, R8 ;  /* 0x000000ffff077224 */ /* 0x000fe200078e0008 */
        /* <DEDUP_REMOVED lines=16> */
[----:B------:R-:W-:Y:S02]  /*14400*/  MOV R7, R12 ;  /* 0x0000000c00077202 */ /* 0x000fe40000000f00 */
[----:B------:R-:W-:-:S05]  /*14410*/  MOV R12, R14 ;  /* 0x0000000e000c7202 */ /* 0x000fca0000000f00 */
[----:B------:R-:W-:Y:S01]  /*14420*/  IMAD R7, R7, R12, R13 ;  /* 0x0000000c07077224 */ /* 0x000fe200078e020d */
[----:B----4-:R-:W-:Y:S02]  /*14430*/  @P0 PRMT R9, R10, 0x9910, RZ ;  /* 0x000099100a090816 */ /* 0x010fe400000000ff */
[----:B-----5:R-:W-:Y:S02]  /*14440*/  @P0 PRMT R8, R8, 0x9910, RZ ;  /* 0x0000991008080816 */ /* 0x020fe400000000ff */
[----:B------:R-:W-:-:S05]  /*14450*/  @P0 PRMT R10, R7, 0x9910, RZ ;  /* 0x00009910070a0816 */ /* 0x000fca00000000ff */
[----:B------:R-:W-:-:S05]  /*14460*/  @P0 IMAD R8, R8, R9, R10 ;  /* 0x0000000908080224 */ /* 0x000fca00078e020a */
[----:B------:R-:W-:-:S07]  /*14470*/  @P0 PRMT R7, R8, 0x7610, R7 ;  /* 0x0000761008070816 */ /* 0x000fce0000000007 */
.L_x_786:
[----:B-----5:R1:W-:Y:S01]  /*14480*/  STG.E.U16 desc[UR6][R22.64], R7 ;  /* 0x0000000716007986 */ /* 0x0203e2000c101506 */
[----:B------:R-:W-:-:S07]  /*14490*/  IADD3 R3, PT, PT, R3, 0x80, RZ ;  /* 0x0000008003037810 */ /* 0x000fce0007ffe0ff */
.L_x_775:
[----:B------:R-:W-:-:S13]  /*144a0*/  ISETP.GE.AND P0, PT, R3, UR4, PT ;  /* 0x0000000403007c0c */ /* 0x000fda000bf06270 */
[----:B------:R-:W-:Y:S05]  /*144b0*/  @P0 BRA `(.L_x_789) ;  /* 0x0000005000bc0947 */ /* 0x000fea0003800000 */
[----:B------:R-:W2:Y:S01]  /*144c0*/  LDCU.64 UR8, c[0x0][0x390] ;  /* 0x00007200ff0877ac */ /* 0x000ea20008000a00 */
[----:B------:R-:W-:Y:S01]  /*144d0*/  MOV R9, R3 ;  /* 0x0000000300097202 */ /* 0x000fe20000000f00 */
[----:B------:R-:W-:Y:S01]  /*144e0*/  IMAD.MOV.U32 R8, RZ, RZ, RZ ;  /* 0x000000ffff087224 */ /* 0x000fe200078e00ff */
[----:B------:R-:W-:Y:S01]  /*144f0*/  ISETP.NE.AND P0, PT, R2, RZ, PT ;  /* 0x000000ff0200720c */ /* 0x000fe20003f05270 */
[----:B------:R-:W3:Y:S01]  /*14500*/  LDCU UR5, c[0x0][0x38c] ;  /* 0x00007180ff0577ac */ /* 0x000ee20008000800 */
        /* <DEDUP_REMOVED lines=343> */
.L_x_790:
        /* <DEDUP_REMOVED lines=13> */
[----:B------:R-:W-:Y:S01]  /*15b50*/  LOP3.LUT R8, R0, 0x7ffffff0, RZ, 0xc0, !PT ;  /* 0x7ffffff000087812 */ /* 0x000fe200078ec0ff */
[----:B------:R-:W-:Y:S01]  /*15b60*/  HFMA2 R9, -RZ, RZ, 0, 0 ;  /* 0x00000000ff097431 */ /* 0x000fe200000001ff */
[----:B------:R-:W-:Y:S01]  /*15b70*/  BSSY.RECONVERGENT B2, `(.L_x_791) ;  /* 0x000008c000027945 */ /* 0x000fe20003800200 */
[----:B------:R-:W-:Y:S02]  /*15b80*/  MOV R10, RZ ;  /* 0x000000ff000a7202 */ /* 0x000fe40000000f00 */
[----:B------:R-:W-:-:S07]  /*15b90*/  IADD3 R13, PT, PT, -R8, RZ, RZ ;  /* 0x000000ff080d7210 */ /* 0x000fce0007ffe1ff */
.L_x_792:
        /* <DEDUP_REMOVED lines=138> */
.L_x_791:
        /* <DEDUP_REMOVED lines=75> */
.L_x_794:
        /* <DEDUP_REMOVED lines=42> */
.L_x_795:
        /* <DEDUP_REMOVED lines=39> */
.L_x_793:
[----:B-----5:R1:W-:Y:S01]  /*16e00*/  STG.E.U16 desc[UR6][R22.64], R7 ;  /* 0x0000000716007986 */ /* 0x0203e2000c101506 */
[----:B------:R-:W-:-:S07]  /*16e10*/  IADD3 R3, PT, PT, R3, 0x80, RZ ;  /* 0x0000008003037810 */ /* 0x000fce0007ffe0ff */
.L_x_782:
        /* <DEDUP_REMOVED lines=351> */
.L_x_797:
        /* <DEDUP_REMOVED lines=18> */
.L_x_799:
        /* <DEDUP_REMOVED lines=138> */
.L_x_798:
        /* <DEDUP_REMOVED lines=75> */
.L_x_801:
        /* <DEDUP_REMOVED lines=42> */
.L_x_802:
        /* <DEDUP_REMOVED lines=39> */
.L_x_800:
[----:B-----5:R2:W-:Y:S01]  /*19790*/  STG.E.U16 desc[UR6][R22.64], R7 ;  /* 0x0000000716007986 */ /* 0x0205e2000c101506 */
[----:B------:R-:W-:-:S07]  /*197a0*/  IADD3 R3, PT, PT, R3, 0x80, RZ ;  /* 0x0000008003037810 */ /* 0x000fce0007ffe0ff */
.L_x_789:
[----:B------:R-:W-:-:S13]  /*197b0*/  ISETP.GE.AND P0, PT, R3, UR4, PT ;  /* 0x0000000403007c0c */ /* 0x000fda000bf06270 */
[----:B------:R-:W-:Y:S05]  /*197c0*/  @P0 BREAK.RELIABLE B0 ;  /* 0x0000000000000942 */ /* 0x000fea0003800100 */
[----:B------:R-:W-:Y:S05]  /*197d0*/  @P0 BRA `(.L_x_796) ;  /* 0x00000028005c0947 */ /* 0x000fea0003800000 */
[----:B------:R-:W-:Y:S05]  /*197e0*/  BSYNC.RELIABLE B0 ;  /* 0x0000000000007941 */ /* 0x000fea0003800100 */
.L_x_760:
[----:B------:R-:W3:Y:S01]  /*197f0*/  LDCU.64 UR8, c[0x0][0x390] ;  /* 0x00007200ff0877ac */ /* 0x000ee20008000a00 */
[----:B------:R-:W-:Y:S01]  /*19800*/  HFMA2 R8, -RZ, RZ, 0, 0 ;  /* 0x00000000ff087431 */ /* 0x000fe200000001ff */
[----:B------:R-:W-:Y:S01]  /*19810*/  MOV R9, R3 ;  /* 0x0000000300097202 */ /* 0x000fe20000000f00 */
[----:B------:R-:W4:Y:S01]  /*19820*/  LDCU UR5, c[0x0][0x38c] ;  /* 0x00007180ff0577ac */ /* 0x000f220008000800 */
[----:B------:R-:W-:Y:S01]  /*19830*/  ISETP.NE.AND P0, PT, R2, RZ, PT ;  /* 0x000000ff0200720c */ /* 0x000fe20003f05270 */
[----:B------:R-:W0:Y:S01]  /*19840*/  LDCU.64 UR10, c[0x0][0x4b8] ;  /* 0x00009700ff0a77ac */ /* 0x000e220008000a00 */
[----:B---3--:R-:W-:Y:S01]  /*19850*/  IMAD.HI.U32 R8, R3, UR8, R8 ;  /* 0x0000000803087c27 */ /* 0x008fe2000f8e0008 */
[----:B------:R-:W3:Y:S04]  /*19860*/  LDCU UR8, c[0x0][0x4c0] ;  /* 0x00009800ff0877ac */ /* 0x000ee80008000800 */
[----:B------:R-:W-:-:S05]  /*19870*/  SHF.R.U32.HI R9, RZ, UR9, R8 ;  /* 0x00000009ff097c19 */ /* 0x000fca0008011608 */
[----:B------:R-:W-:-:S04]  /*19880*/  IMAD.MOV R26, RZ, RZ, -R9 ;  /* 0x000000ffff1a7224 */ /* 0x000fc800078e0a09 */
        /* <DEDUP_REMOVED lines=338> */
.L_x_803:
        /* <DEDUP_REMOVED lines=18> */
.L_x_805:
        /* <DEDUP_REMOVED lines=138> */
.L_x_804:
        /* <DEDUP_REMOVED lines=75> */
.L_x_807:
        /* <DEDUP_REMOVED lines=42> */
.L_x_808:
        /* <DEDUP_REMOVED lines=39> */
.L_x_806:
[----:B-----5:R3:W-:Y:S01]  /*1c130*/  STG.E.U16 desc[UR6][R22.64], R7 ;  /* 0x0000000716007986 */ /* 0x0207e2000c101506 */
[----:B------:R-:W-:-:S07]  /*1c140*/  IADD3 R3, PT, PT, R3, 0x80, RZ ;  /* 0x0000008003037810 */ /* 0x000fce0007ffe0ff */
.L_x_796:
[----:B------:R-:W-:Y:S05]  /*1c150*/  BSYNC.RECONVERGENT B1 ;  /* 0x0000000000017941 */ /* 0x000fea0003800200 */
.L_x_759:
        /* <DEDUP_REMOVED lines=335> */
[----:B-1----:R-:W-:Y:S01]  /*1d650*/  SHF.R.U32.HI R3, RZ, UR4, R2 ;  /* 0x00000004ff037c19 */ /* 0x002fe20008011602 */
[----:B------:R-:W-:-:S03]  /*1d660*/  @P0 IMAD.MOV.U32 R2, RZ, RZ, RZ ;  /* 0x000000ffff020224 */ /* 0x000fc600078e00ff */
        /* <DEDUP_REMOVED lines=14> */
.L_x_809:
[----:B------:R-:W0:Y:S01]  /*1d750*/  LDCU.64 UR4, c[0x0][0x5e8] ;  /* 0x0000bd00ff0477ac */ /* 0x000e220008000a00 */
[----:B------:R-:W1:Y:S01]  /*1d760*/  LDCU.128 UR8, c[0x0][0x5f0] ;  /* 0x0000be00ff0877ac */ /* 0x000e620008000c00 */
[----:B0-----:R-:W-:-:S04]  /*1d770*/  IADD3 R22, P0, PT, R23, UR4, RZ ;  /* 0x0000000417167c10 */ /* 0x001fc8000ff1e0ff */
[----:B------:R-:W-:-:S05]  /*1d780*/  IADD3.X R23, PT, PT, RZ, UR5, RZ, P0, !PT ;  /* 0x00000005ff177c10 */ /* 0x000fca00087fe4ff */
[----:B------:R0:W5:Y:S01]  /*1d790*/  LDG.E.U16 R2, desc[UR6][R22.64] ;  /* 0x0000000616027981 */ /* 0x000162000c1e1500 */
[----:B------:R-:W-:Y:S01]  /*1d7a0*/  ISETP.GE.U32.AND P3, PT, R0, 0x10, PT ;  /* 0x000000100000780c */ /* 0x000fe20003f66070 */
[----:B------:R-:W-:Y:S01]  /*1d7b0*/  IMAD.MOV.U32 R3, RZ, RZ, RZ ;  /* 0x000000ffff037224 */ /* 0x000fe200078e00ff */
[----:B-1----:R-:W-:Y:S02]  /*1d7c0*/  IADD3 R24, P1, PT, R24, UR8, RZ ;  /* 0x0000000818187c10 */ /* 0x002fe4000ff3e0ff */
[----:B------:R-:W-:Y:S02]  /*1d7d0*/  IADD3 R26, P2, PT, R26, UR10, RZ ;  /* 0x0000000a1a1a7c10 */ /* 0x000fe4000ff5e0ff */
[----:B------:R-:W-:Y:S02]  /*1d7e0*/  IADD3.X R25, PT, PT, RZ, UR9, RZ, P1, !PT ;  /* 0x00000009ff197c10 */ /* 0x000fe40008ffe4ff */
[----:B------:R-:W-:Y:S02]  /*1d7f0*/  IADD3.X R27, PT, PT, RZ, UR11, RZ, P2, !PT ;  /* 0x0000000bff1b7c10 */ /* 0x000fe400097fe4ff */
[----:B------:R-:W-:-:S03]  /*1d800*/  ISETP.NE.AND P0, PT, R4, RZ, PT ;  /* 0x000000ff0400720c */ /* 0x000fc60003f05270 */
[----:B0-----:R-:W-:Y:S10]  /*1d810*/  @!P3 BRA `(.L_x_810) ;  /* 0x000000080028b947 */ /* 0x001ff40003800000 */
[----:B------:R-:W-:Y:S02]  /*1d820*/  LOP3.LUT R3, R0, 0x7ffffff0, RZ, 0xc0, !PT ;  /* 0x7ffffff000037812 */ /* 0x000fe400078ec0ff */
[----:B------:R-:W-:Y:S02]  /*1d830*/  CS2R R6, SRZ ;  /* 0x0000000000067805 */ /* 0x000fe4000001ff00 */
[----:B------:R-:W-:-:S07]  /*1d840*/  IADD3 R11, PT, PT, -R3, RZ, RZ ;  /* 0x000000ff030b7210 */ /* 0x000fce0007ffe1ff */
.L_x_811:
[----:B------:R-:W0:Y:S01]  /*1d850*/  LDC R8, c[0x0][0x604] ;  /* 0x00018100ff087b82 */ /* 0x000e220000000800 */
[----:B------:R-:W-:-:S04]  /*1d860*/  IMAD.WIDE R14, R7, 0x2, R24 ;  /* 0x00000002070e7825 */ /* 0x000fc800078e0218 */
[----:B------:R-:W-:Y:S01]  /*1d870*/  IMAD.WIDE R16, R6, 0x2, R26 ;  /* 0x0000000206107825 */ /* 0x000fe200078e021a */
[----:B------:R-:W2:Y:S02]  /*1d880*/  LDG.E.U16 R10, desc[UR6][R14.64] ;  /* 0x000000060e0a7981 */ /* 0x000ea4000c1e1500 */
[----:B------:R-:W1:Y:S02]  /*1d890*/  LDC R9, c[0x0][0x608] ;  /* 0x00018200ff097b82 */ /* 0x000e640000000800 */
[----:B------:R3:W4:Y:S01]  /*1d8a0*/  LDG.E.U16 R12, desc[UR6][R16.64] ;  /* 0x00000006100c7981 */ /* 0x000722000c1e1500 */
[----:B0-----:R-:W-:-:S05]  /*1d8b0*/  IMAD.WIDE R18, R8, 0x2, R14 ;  /* 0x0000000208127825 */ /* 0x001fca00078e020e */
[----:B------:R-:W4:Y:S01]  /*1d8c0*/  LDG.E.U16 R49, desc[UR6][R18.64] ;  /* 0x0000000612317981 */ /* 0x000f22000c1e1500 */
        /* <DEDUP_REMOVED lines=14> */
[----:B---3--:R-:W-:-:S05]  /*1d9b0*/  IMAD.WIDE R16, R8, 0x2, R52 ;  /* 0x0000000208107825 */ /* 0x008fca00078e0234 */
[----:B------:R1:W3:Y:S01]  /*1d9c0*/  LDG.E.U16 R41, desc[UR6][R16.64] ;  /* 0x0000000610297981 */ /* 0x0002e2000c1e1500 */
[----:B0-----:R-:W-:-:S05]  /*1d9d0*/  IMAD.WIDE R30, R9, 0x2, R30 ;  /* 0x00000002091e7825 */ /* 0x001fca00078e021e */
[----:B------:R0:W3:Y:S01]  /*1d9e0*/  LDG.E.U16 R42, desc[UR6][R30.64] ;  /* 0x000000061e2a7981 */ /* 0x0000e2000c1e1500 */
        /* <DEDUP_REMOVED lines=8> */
[----:B------:R-:W-:-:S04]  /*1da70*/  IMAD.WIDE R32, R8, 0x2, R28 ;  /* 0x0000000208207825 */ /* 0x000fc800078e021c */
[----:B-1----:R-:W-:Y:S01]  /*1da80*/  IMAD.WIDE R16, R9, 0x2, R18 ;  /* 0x0000000209107825 */ /* 0x002fe200078e0212 */
[----:B------:R-:W3:Y:S04]  /*1da90*/  LDG.E.U16 R35, desc[UR6][R32.64] ;  /* 0x0000000620237981 */ /* 0x000ee8000c1e1500 */
[----:B------:R-:W3:Y:S01]  /*1daa0*/  LDG.E.U16 R36, desc[UR6][R16.64] ;  /* 0x0000000610247981 */ /* 0x000ee2000c1e1500 */
[----:B0-----:R-:W-:-:S04]  /*1dab0*/  IMAD.WIDE R30, R8, 0x2, R32 ;  /* 0x00000002081e7825 */ /* 0x001fc800078e0220 */
[----:B------:R-:W-:Y:S01]  /*1dac0*/  IMAD.WIDE R14, R9, 0x2, R16 ;  /* 0x00000002090e7825 */ /* 0x000fe200078e0210 */
        /* <DEDUP_REMOVED lines=8> */
[----:B------:R-:W3:Y:S04]  /*1db50*/  LDG.E.U16 R17, desc[UR6][R28.64] ;  /* 0x000000061c117981 */ /* 0x000ee8000c1e1500 */
[----:B------:R0:W3:Y:S01]  /*1db60*/  LDG.E.U16 R18, desc[UR6][R52.64] ;  /* 0x0000000634127981 */ /* 0x0000e2000c1e1500 */
[----:B------:R-:W-:-:S05]  /*1db70*/  IMAD.WIDE R32, R8, 0x2, R28 ;  /* 0x0000000208207825 */ /* 0x000fca00078e021c */
[----:B------:R1:W3:Y:S01]  /*1db80*/  LDG.E.U16 R15, desc[UR6][R32.64] ;  /* 0x00000006200f7981 */ /* 0x0002e2000c1e1500 */
[----:B0-----:R-:W-:-:S05]  /*1db90*/  IMAD.WIDE R52, R9, 0x2, R52 ;  /* 0x0000000209347825 */ /* 0x001fca00078e0234 */
[----:B------:R-:W3:Y:S01]  /*1dba0*/  LDG.E.U16 R16, desc[UR6][R52.64] ;  /* 0x0000000634107981 */ /* 0x000ee2000c1e1500 */
[----:B-1----:R-:W-:-:S04]  /*1dbb0*/  IMAD.WIDE R32, R8, 0x2, R32 ;  /* 0x0000000208207825 */ /* 0x002fc800078e0220 */
[----:B------:R-:W-:Y:S01]  /*1dbc0*/  IMAD.WIDE R30, R9, 0x2, R52 ;  /* 0x00000002091e7825 */ /* 0x000fe200078e0234 */
[----:B------:R-:W3:Y:S04]  /*1dbd0*/  LDG.E.U16 R13, desc[UR6][R32.64] ;  /* 0x00000006200d7981 */ /* 0x000ee8000c1e1500 */
[----:B------:R0:W3:Y:S01]  /*1dbe0*/  LDG.E.U16 R14, desc[UR6][R30.64] ;  /* 0x000000061e0e7981 */ /* 0x0000e2000c1e1500 */
[----:B------:R-:W-:-:S05]  /*1dbf0*/  IMAD.WIDE R28, R8, 0x2, R32 ;  /* 0x00000002081c7825 */ /* 0x000fca00078e0220 */
[----:B------:R1:W3:Y:S01]  /*1dc00*/  LDG.E.U16 R51, desc[UR6][R28.64] ;  /* 0x000000061c337981 */ /* 0x0002e2000c1e1500 */
[----:B0-----:R-:W-:-:S05]  /*1dc10*/  IMAD.WIDE R30, R9, 0x2, R30 ;  /* 0x00000002091e7825 */ /* 0x001fca00078e021e */
[----:B------:R-:W3:Y:S01]  /*1dc20*/  LDG.E.U16 R52, desc[UR6][R30.64] ;  /* 0x000000061e347981 */ /* 0x000ee2000c1e1500 */
[----:B------:R-:W-:-:S04]  /*1dc30*/  IMAD.WIDE R32, R9, 0x2, R30 ;  /* 0x0000000209207825 */ /* 0x000fc800078e021e */
[----:B-1----:R-:W-:Y:S02]  /*1dc40*/  IMAD.WIDE R28, R8, 0x2, R28 ;  /* 0x00000002081c7825 */ /* 0x002fe400078e021c */
[----:B------:R-:W3:Y:S04]  /*1dc50*/  LDG.E.U16 R32, desc[UR6][R32.64] ;  /* 0x0000000620207981 */ /* 0x000ee8000c1e1500 */
[----:B------:R0:W3:Y:S01]  /*1dc60*/  LDG.E.U16 R53, desc[UR6][R28.64] ;  /* 0x000000061c357981 */ /* 0x0000e2000c1e1500 */
[----:B-----5:R-:W-:Y:S02]  /*1dc70*/  PRMT R2, R2, 0x9910, RZ ;  /* 0x0000991002027816 */ /* 0x020fe400000000ff */
[----:B--2---:R-:W-:Y:S02]  /*1dc80*/  PRMT R10, R10, 0x9910, RZ ;  /* 0x000099100a0a7816 */ /* 0x004fe400000000ff */
[----:B----4-:R-:W-:-:S05]  /*1dc90*/  PRMT R12, R12, 0x9910, RZ ;  /* 0x000099100c0c7816 */ /* 0x010fca00000000ff */
[----:B------:R-:W-:-:S05]  /*1dca0*/  IMAD R2, R10, R12, R2 ;  /* 0x0000000c0a027224 */ /* 0x000fca00078e0202 */
[----:B------:R-:W-:Y:S02]  /*1dcb0*/  PRMT R2, R2, 0x9910, RZ ;  /* 0x0000991002027816 */ /* 0x000fe400000000ff */
[----:B0-----:R-:W-:Y:S02]  /*1dcc0*/  PRMT R29, R49, 0x9910, RZ ;  /* 0x00009910311d7816 */ /* 0x001fe400000000ff */
        /* <DEDUP_REMOVED lines=14> */
[----:B---3--:R-:W-:-:S04]  /*1ddb0*/  PRMT R29, R41, 0x9910, RZ ;  /* 0x00009910291d7816 */ /* 0x008fc800000000ff */
        /* <DEDUP_REMOVED lines=36> */
[----:B------:R-:W-:Y:S02]  /*1e000*/  PRMT R13, R51, 0x9910, RZ ;  /* 0x00009910330d7816 */ /* 0x000fe400000000ff */
[----:B------:R-:W-:Y:S02]  /*1e010*/  ISETP.NE.AND P1, PT, R11, RZ, PT ;  /* 0x000000ff0b00720c */ /* 0x000fe40003f25270 */
        /* <DEDUP_REMOVED lines=10> */
.L_x_810:
        /* <DEDUP_REMOVED lines=73> */
.L_x_813:
        /* <DEDUP_REMOVED lines=42> */
.L_x_814:
[----:B------:R-:W-:Y:S05]  /*1e7f0*/  @!P1 BRA `(.L_x_812) ;  /* 0x0000000000949947 */ /* 0x000fea0003800000 */
[----:B------:R-:W0:Y:S08]  /*1e800*/  LDC R7, c[0x0][0x604] ;  /* 0x00018100ff077b82 */ /* 0x000e300000000800 */
[----:B------:R-:W1:Y:S01]  /*1e810*/  LDC R9, c[0x0][0x608] ;  /* 0x00018200ff097b82 */ /* 0x000e620000000800 */
[----:B0-----:R-:W-:-:S04]  /*1e820*/  IMAD R5, R3, R7, RZ ;  /* 0x0000000703057224 */ /* 0x001fc800078e02ff */
[----:B------:R-:W-:-:S04]  /*1e830*/  IMAD.WIDE R24, R5, 0x2, R24 ;  /* 0x0000000205187825 */ /* 0x000fc800078e0218 */
[----:B-1----:R-:W-:-:S04]  /*1e840*/  IMAD R3, R3, R9, RZ ;  /* 0x0000000903037224 */ /* 0x002fc800078e02ff */
[----:B------:R-:W-:Y:S02]  /*1e850*/  IMAD.WIDE R26, R3, 0x2, R26 ;  /* 0x00000002031a7825 */ /* 0x000fe400078e021a */
        /* <DEDUP_REMOVED lines=13> */
[----:B------:R-:W-:Y:S01]  /*1e930*/  IMAD.WIDE R26, R9, 0x2, R26 ;  /* 0x00000002091a7825 */ /* 0x000fe200078e021a */
[----:B------:R-:W2:Y:S04]  /*1e940*/  LDG.E.U16 R0, desc[UR6][R24.64] ;  /* 0x0000000618007981 */ /* 0x000ea8000c1e1500 */
[----:B------:R-:W3:Y:S03]  /*1e950*/  LDG.E.U16 R3, desc[UR6][R26.64] ;  /* 0x000000061a037981 */ /* 0x000ee6000c1e1500 */
[----:B------:R-:W-:-:S04]  /*1e960*/  @P0 IMAD.WIDE R4, R7, 0x2, R24 ;  /* 0x0000000207040825 */ /* 0x000fc800078e0218 */
[----:B------:R-:W-:Y:S02]  /*1e970*/  @P0 IMAD.WIDE R6, R9, 0x2, R26 ;  /* 0x0000000209060825 */ /* 0x000fe400078e021a */
[----:B------:R-:W4:Y:S04]  /*1e980*/  @P0 LDG.E.U16 R4, desc[UR6][R4.64] ;  /* 0x0000000604040981 */ /* 0x000f28000c1e1500 */
[----:B------:R-:W5:Y:S01]  /*1e990*/  @P0 LDG.E.U16 R6, desc[UR6][R6.64] ;  /* 0x0000000606060981 */ /* 0x000f62000c1e1500 */
        /* <DEDUP_REMOVED lines=11> */
.L_x_812:
[----:B-----5:R-:W-:Y:S01]  /*1ea50*/  STG.E.U16 desc[UR6][R22.64], R2 ;  /* 0x0000000216007986 */ /* 0x020fe2000c101506 */
[----:B------:R-:W-:Y:S05]  /*1ea60*/  EXIT ;  /* 0x000000000000794d */ /* 0x000fea0003800000 */
.L_x_815:
        /* <DEDUP_REMOVED lines=9> */
.L_x_1247:


//--------------------- .text._ZN2at6native69_GLOBAL__N__64f4e359_31_FunctionOfAMatrixUtilsKernel_cu_9e10b42f_318216_elemwise_kernelILi128ELi8EZNS1_43_compute_linear_combination_internal_kernelIlEEvRNS_14TensorIteratorEiiiEUliE_EEviT1_ --------------------------
	.section	.text._ZN2at6native69_GLOBAL__N__64f4e359_31_FunctionOfAMatrixUtilsKernel_cu_9e10b42f_318216_elemwise_kernelILi128ELi8EZNS1_43_compute_linear_combination_internal_kernelIlEEvRNS_14TensorIteratorEiiiEUliE_EEviT1_,"ax",@progbits
	.align	128
.text._ZN2at6native69_GLOBAL__N__64f4e359_31_FunctionOfAMatrixUtilsKernel_cu_9e10b42f_318216_elemwise_kernelILi128ELi8EZNS1_43_compute_linear_combination_internal_kernelIlEEvRNS_14TensorIteratorEiiiEUliE_EEviT1_:
        .type           _ZN2at6native69_GLOBAL__N__64f4e359_31_FunctionOfAMatrixUtilsKernel_cu_9e10b42f_318216_elemwise_kernelILi128ELi8EZNS1_43_compute_linear_combination_internal_kernelIlEEvRNS_14TensorIteratorEiiiEUliE_EEviT1_,@function
        .size           _ZN2at6native69_GLOBAL__N__64f4e359_31_FunctionOfAMatrixUtilsKernel_cu_9e10b42f_318216_elemwise_kernelILi128ELi8EZNS1_43_compute_linear_combination_internal_kernelIlEEvRNS_14TensorIteratorEiiiEUliE_EEviT1_,(.L_x_1248 - _ZN2at6native69_GLOBAL__N__64f4e359_31_FunctionOfAMatrixUtilsKernel_cu_9e10b42f_318216_elemwise_kernelILi128ELi8EZNS1_43_compute_linear_combination_internal_kernelIlEEvRNS_14TensorIteratorEiiiEUliE_EEviT1_)
        .other          _ZN2at6native69_GLOBAL__N__64f4e359_31_FunctionOfAMatrixUtilsKernel_cu_9e10b42f_318216_elemwise_kernelILi128ELi8EZNS1_43_compute_linear_combination_internal_kernelIlEEvRNS_14TensorIteratorEiiiEUliE_EEviT1_,@"STO_CUDA_ENTRY STV_DEFAULT"
_ZN2at6native69_GLOBAL__N__64f4e359_31_FunctionOfAMatrixUtilsKernel_cu_9e10b42f_318216_elemwise_kernelILi128ELi8EZNS1_43_compute_linear_combination_internal_kernelIlEEvRNS_14TensorIteratorEiiiEUliE_EEviT1_:
        /* <DEDUP_REMOVED lines=34> */
.L_x_821:
[----:B--2---:R-:W-:-:S04]  /*0220*/  IMAD.WIDE R28, R50, 0x8, R10 ;  /* 0x00000008321c7825 */ /* 0x004fc800078e020a */
[----:B---3--:R-:W-:Y:S01]  /*0230*/  IMAD.WIDE R30, R6, 0x8, R8 ;  /* 0x00000008061e7825 */ /* 0x008fe200078e0208 */
[----:B------:R-:W2:Y:S04]  /*0240*/  LDG.E.64 R16, desc[UR6][R28.64] ;  /* 0x000000061c107981 */ /* 0x000ea8000c1e1b00 */
[----:B------:R-:W2:Y:S01]  /*0250*/  LDG.E.64 R18, desc[UR6][R30.64] ;  /* 0x000000061e127981 */ /* 0x000ea2000c1e1b00 */
[----:B0-----:R-:W-:-:S04]  /*0260*/  IMAD.WIDE R32, R49, 0x8, R28 ;  /* 0x0000000831207825 */ /* 0x001fc800078e021c */
[----:B-1----:R-:W-:Y:S01]  /*0270*/  IMAD.WIDE R34, R51, 0x8, R30 ;  /* 0x0000000833227825 */ /* 0x002fe200078e021e */
[----:B------:R-:W3:Y:S04]  /*0280*/  LDG.E.64 R20, desc[UR6][R32.64] ;  /* 0x0000000620147981 */ /* 0x000ee8000c1e1b00 */
[----:B------:R-:W3:Y:S01]  /*0290*/  LDG.E.64 R22, desc[UR6][R34.64] ;  /* 0x0000000622167981 */ /* 0x000ee2000c1e1b00 */
[----:B------:R-:W-:-:S04]  /*02a0*/  IMAD.WIDE R38, R49, 0x8, R32 ;  /* 0x0000000831267825 */ /* 0x000fc800078e0220 */
[----:B------:R-:W-:Y:S01]  /*02b0*/  IMAD.WIDE R42, R51, 0x8, R34 ;  /* 0x00000008332a7825 */ /* 0x000fe200078e0222 */
[----:B------:R-:W4:Y:S04]  /*02c0*/  LDG.E.64 R24, desc[UR6][R38.64] ;  /* 0x0000000626187981 */ /* 0x000f28000c1e1b00 */
[----:B------:R0:W4:Y:S01]  /*02d0*/  LDG.E.64 R26, desc[UR6][R42.64] ;  /* 0x000000062a1a7981 */ /* 0x000122000c1e1b00 */
[----:B------:R-:W-:-:S05]  /*02e0*/  IMAD.WIDE R46, R49, 0x8, R38 ;  /* 0x00000008312e7825 */ /* 0x000fca00078e0226 */
[----:B------:R1:W4:Y:S01]  /*02f0*/  LDG.E.64 R28, desc[UR6][R46.64] ;  /* 0x000000062e1c7981 */ /* 0x000322000c1e1b00 */
[----:B0-----:R-:W-:-:S05]  /*0300*/  IMAD.WIDE R42, R51, 0x8, R42 ;  /* 0x00000008332a7825 */ /* 0x001fca00078e022a */
[----:B------:R-:W4:Y:S01]  /*0310*/  LDG.E.64 R30, desc[UR6][R42.64] ;  /* 0x000000062a1e7981 */ /* 0x000f22000c1e1b00 */
[----:B-1----:R-:W-:-:S04]  /*0320*/  IMAD.WIDE R46, R49, 0x8, R46 ;  /* 0x00000008312e7825 */ /* 0x002fc800078e022e */
[----:B------:R-:W-:Y:S01]  /*0330*/  IMAD.WIDE R36, R51, 0x8, R42 ;  /* 0x0000000833247825 */ /* 0x000fe200078e022a */
[----:B------:R-:W4:Y:S04]  /*0340*/  LDG.E.64 R32, desc[UR6][R46.64] ;  /* 0x000000062e207981 */ /* 0x000f28000c1e1b00 */
[----:B------:R-:W4:Y:S01]  /*0350*/  LDG.E.64 R34, desc[UR6][R36.64] ;  /* 0x0000000624227981 */ /* 0x000f22000c1e1b00 */
[----:B------:R-:W-:-:S04]  /*0360*/  IMAD.WIDE R40, R49, 0x8, R46 ;  /* 0x0000000831287825 */ /* 0x000fc800078e022e */
[----:B------:R-:W-:Y:S02]  /*0370*/  IMAD.WIDE R52, R51, 0x8, R36 ;  /* 0x0000000833347825 */ /* 0x000fe400078e0224 */
[----:B------:R-:W4:Y:S04]  /*0380*/  LDG.E.64 R36, desc[UR6][R40.64] ;  /* 0x0000000628247981 */ /* 0x000f28000c1e1b00 */
[----:B------:R0:W4:Y:S01]  /*0390*/  LDG.E.64 R38, desc[UR6][R52.64] ;  /* 0x0000000634267981 */ /* 0x000122000c1e1b00 */
[----:B------:R-:W-:-:S05]  /*03a0*/  IMAD.WIDE R44, R49, 0x8, R40 ;  /* 0x00000008312c7825 */ /* 0x000fca00078e0228 */
[----:B------:R1:W4:Y:S01]  /*03b0*/  LDG.E.64 R40, desc[UR6][R44.64] ;  /* 0x000000062c287981 */ /* 0x000322000c1e1b00 */
[----:B0-----:R-:W-:-:S05]  /*03c0*/  IMAD.WIDE R52, R51, 0x8, R52 ;  /* 0x0000000833347825 */ /* 0x001fca00078e0234 */
[----:B------:R-:W4:Y:S01]  /*03d0*/  LDG.E.64 R42, desc[UR6][R52.64] ;  /* 0x00000006342a7981 */ /* 0x000f22000c1e1b00 */
[----:B-1----:R-:W-:-:S04]  /*03e0*/  IMAD.WIDE R44, R49, 0x8, R44 ;  /* 0x00000008312c7825 */ /* 0x002fc800078e022c */
[----:B------:R-:W-:Y:S02]  /*03f0*/  IMAD.WIDE R46, R51, 0x8, R52 ;  /* 0x00000008332e7825 */ /* 0x000fe400078e0234 */
[----:B------:R-:W4:Y:S04]  /*0400*/  LDG.E.64 R44, desc[UR6][R44.64] ;  /* 0x000000062c2c7981 */ /* 0x000f28000c1e1b00 */
[----:B------:R-:W4:Y:S01]  /*0410*/  LDG.E.64 R46, desc[UR6][R46.64] ;  /* 0x000000062e2e7981 */ /* 0x000f22000c1e1b00 */
[----:B------:R-:W-:-:S04]  /*0420*/  IADD3 R7, PT, PT, R7, 0x8, RZ ;  /* 0x0000000807077810 */ /* 0x000fc80007ffe0ff */
[----:B------:R-:W-:Y:S02]  /*0430*/  ISETP.NE.AND P0, PT, R7, RZ, PT ;  /* 0x000000ff0700720c */ /* 0x000fe40003f05270 */
[----:B------:R-:W-:Y:S02]  /*0440*/  LEA R6, R51, R6, 0x3 ;  /* 0x0000000633067211 */ /* 0x000fe400078e18ff */
[----:B------:R-:W-:Y:S01]  /*0450*/  LEA R50, R49, R50, 0x3 ;  /* 0x0000003231327211 */ /* 0x000fe200078e18ff */
[----:B--2---:R-:W-:Y:S02]  /*0460*/  IMAD R19, R19, R16, RZ ;  /* 0x0000001013137224 */ /* 0x004fe400078e02ff */
[----:B-----5:R-:W-:-:S04]  /*0470*/  IMAD.WIDE.U32 R12, R16, R18, R12 ;  /* 0x00000012100c7225 */ /* 0x020fc800078e000c */
[----:B------:R-:W-:Y:S02]  /*0480*/  IMAD R19, R17, R18, R19 ;  /* 0x0000001211137224 */ /* 0x000fe400078e0213 */
[----:B---3--:R-:W-:-:S03]  /*0490*/  IMAD R17, R23, R20, RZ ;  /* 0x0000001417117224 */ /* 0x008fc600078e02ff */
[----:B------:R-:W-:Y:S01]  /*04a0*/  IADD3 R13, PT, PT, R13, R19, RZ ;  /* 0x000000130d0d7210 */ /* 0x000fe20007ffe0ff */
[-C--:B------:R-:W-:Y:S02]  /*04b0*/  IMAD R17, R21, R22.reuse, R17 ;  /* 0x0000001615117224 */ /* 0x080fe400078e0211 */
[----:B------:R-:W-:-:S05]  /*04c0*/  IMAD.WIDE.U32 R12, R20, R22, R12 ;  /* 0x00000016140c7225 */ /* 0x000fca00078e000c */
[----:B------:R-:W-:Y:S01]  /*04d0*/  IADD3 R13, PT, PT, R13, R17, RZ ;  /* 0x000000110d0d7210 */ /* 0x000fe20007ffe0ff */
[----:B----4-:R-:W-:-:S04]  /*04e0*/  IMAD R17, R27, R24, RZ ;  /* 0x000000181b117224 */ /* 0x010fc800078e02ff */
[-C--:B------:R-:W-:Y:S02]  /*04f0*/  IMAD R17, R25, R26.reuse, R17 ;  /* 0x0000001a19117224 */ /* 0x080fe400078e0211 */
[----:B------:R-:W-:-:S05]  /*0500*/  IMAD.WIDE.U32 R12, R24, R26, R12 ;  /* 0x0000001a180c7225 */ /* 0x000fca00078e000c */
[----:B------:R-:W-:Y:S01]  /*0510*/  IADD3 R13, PT, PT, R13, R17, RZ ;  /* 0x000000110d0d7210 */ /* 0x000fe20007ffe0ff */
[----:B------:R-:W-:Y:S02]  /*0520*/  IMAD R17, R31, R28, RZ ;  /* 0x0000001c1f117224 */ /* 0x000fe400078e02ff */
[----:B------:R-:W-:-:S04]  /*0530*/  IMAD.WIDE.U32 R12, R28, R30, R12 ;  /* 0x0000001e1c0c7225 */ /* 0x000fc800078e000c */
[----:B------:R-:W-:-:S05]  /*0540*/  IMAD R17, R29, R30, R17 ;  /* 0x0000001e1d117224 */ /* 0x000fca00078e0211 */
[----:B------:R-:W-:Y:S01]  /*0550*/  IADD3 R13, PT, PT, R13, R17, RZ ;  /* 0x000000110d0d7210 */ /* 0x000fe20007ffe0ff */
[----:B------:R-:W-:-:S04]  /*0560*/  IMAD R17, R35, R32, RZ ;  /* 0x0000002023117224 */ /* 0x000fc800078e02ff */
[-C--:B------:R-:W-:Y:S02]  /*0570*/  IMAD R17, R33, R34.reuse, R17 ;  /* 0x0000002221117224 */ /* 0x080fe400078e0211 */
[----:B------:R-:W-:-:S05]  /*0580*/  IMAD.WIDE.U32 R32, R32, R34, R12 ;  /* 0x0000002220207225 */ /* 0x000fca00078e000c */
        /* <DEDUP_REMOVED lines=13> */
[----:B------:R-:W-:Y:S06]  /*0660*/  @P0 BRA `(.L_x_821) ;  /* 0xfffffff800ec0947 */ /* 0x000fec000383ffff */
.L_x_820:
        /* <DEDUP_REMOVED lines=11> */
[----:B------:R-:W2:Y:S01]  /*0720*/  LDG.E.64 R6, desc[UR6][R22.64] ;  /* 0x0000000616067981 */ /* 0x000ea2000c1e1b00 */
[----:B---3--:R-:W-:-:S05]  /*0730*/  IMAD.WIDE R24, R9, 0x8, R24 ;  /* 0x0000000809187825 */ /* 0x008fca00078e0218 */
[----:B------:R-:W2:Y:S01]  /*0740*/  LDG.E.64 R8, desc[UR6][R24.64] ;  /* 0x0000000618087981 */ /* 0x000ea2000c1e1b00 */
[----:B------:R-:W-:-:S04]  /*0750*/  IMAD.WIDE R26, R35, 0x8, R22 ;  /* 0x00000008231a7825 */ /* 0x000fc800078e0216 */
[----:B------:R-:W-:Y:S01]  /*0760*/  IMAD.WIDE R28, R37, 0x8, R24 ;  /* 0x00000008251c7825 */ /* 0x000fe200078e0218 */
[----:B------:R-:W3:Y:S04]  /*0770*/  LDG.E.64 R18, desc[UR6][R26.64] ;  /* 0x000000061a127981 */ /* 0x000ee8000c1e1b00 */
[----:B------:R-:W3:Y:S01]  /*0780*/  LDG.E.64 R20, desc[UR6][R28.64] ;  /* 0x000000061c147981 */ /* 0x000ee2000c1e1b00 */
[----:B------:R-:W-:-:S04]  /*0790*/  IMAD.WIDE R30, R35, 0x8, R26 ;  /* 0x00000008231e7825 */ /* 0x000fc800078e021a */
[----:B------:R-:W-:Y:S01]  /*07a0*/  IMAD.WIDE R32, R37, 0x8, R28 ;  /* 0x0000000825207825 */ /* 0x000fe200078e021c */
[----:B------:R-:W4:Y:S04]  /*07b0*/  LDG.E.64 R10, desc[UR6][R30.64] ;  /* 0x000000061e0a7981 */ /* 0x000f28000c1e1b00 */
[----:B------:R-:W4:Y:S01]  /*07c0*/  LDG.E.64 R16, desc[UR6][R32.64] ;  /* 0x0000000620107981 */ /* 0x000f22000c1e1b00 */
[----:B------:R-:W-:-:S04]  /*07d0*/  IMAD.WIDE R34, R35, 0x8, R30 ;  /* 0x0000000823227825 */ /* 0x000fc800078e021e */
[----:B------:R-:W-:Y:S01]  /*07e0*/  IMAD.WIDE R36, R37, 0x8, R32 ;  /* 0x0000000825247825 */ /* 0x000fe200078e0220 */
[----:B------:R-:W4:Y:S04]  /*07f0*/  LDG.E.64 R22, desc[UR6][R34.64] ;  /* 0x0000000622167981 */ /* 0x000f28000c1e1b00 */
[----:B------:R-:W4:Y:S01]  /*0800*/  LDG.E.64 R24, desc[UR6][R36.64] ;  /* 0x0000000624187981 */ /* 0x000f22000c1e1b00 */
[----:B------:R-:W-:Y:S01]  /*0810*/  IADD3 R48, PT, PT, R48, 0x4, RZ ;  /* 0x0000000430307810 */ /* 0x000fe20007ffe0ff */
        /* <DEDUP_REMOVED lines=10> */
[----:B------:R-:W-:-:S04]  /*08c0*/  IMAD.WIDE.U32 R10, R10, R16, R18 ;  /* 0x000000100a0a7225 */ /* 0x000fc800078e0012 */
[----:B------:R-:W-:Y:S01]  /*08d0*/  IMAD R9, R25, R22, RZ ;  /* 0x0000001619097224 */ /* 0x000fe200078e02ff */
[----:B------:R-:W-:-:S03]  /*08e0*/  IADD3 R11, PT, PT, R11, R7, RZ ;  /* 0x000000070b0b7210 */ /* 0x000fc60007ffe0ff */
[-C--:B------:R-:W-:Y:S02]  /*08f0*/  IMAD R9, R23, R24.reuse, R9 ;  /* 0x0000001817097224 */ /* 0x080fe400078e0209 */
[----:B------:R-:W-:-:S05]  /*0900*/  IMAD.WIDE.U32 R12, R22, R24, R10 ;  /* 0x00000018160c7225 */ /* 0x000fca00078e000a */
[----:B------:R-:W-:-:S07]  /*0910*/  IADD3 R13, PT, PT, R13, R9, RZ ;  /* 0x000000090d0d7210 */ /* 0x000fce0007ffe0ff */
.L_x_823:
        /* <DEDUP_REMOVED lines=13> */
[----:B------:R-:W2:Y:S04]  /*09f0*/  LDG.E.64 R8, desc[UR6][R6.64] ;  /* 0x0000000606087981 */ /* 0x000ea8000c1e1b00 */
[----:B------:R-:W2:Y:S01]  /*0a00*/  LDG.E.64 R16, desc[UR6][R10.64] ;  /* 0x000000060a107981 */ /* 0x000ea2000c1e1b00 */
[----:B------:R-:W-:-:S04]  /*0a10*/  IMAD.WIDE R18, R19, 0x8, R6 ;  /* 0x0000000813127825 */ /* 0x000fc800078e0206 */
[----:B------:R-:W-:Y:S02]  /*0a20*/  IMAD.WIDE R20, R21, 0x8, R10 ;  /* 0x0000000815147825 */ /* 0x000fe400078e020a */
[----:B------:R-:W3:Y:S04]  /*0a30*/  LDG.E.64 R18, desc[UR6][R18.64] ;  /* 0x0000000612127981 */ /* 0x000ee8000c1e1b00 */
[----:B------:R-:W3:Y:S01]  /*0a40*/  LDG.E.64 R20, desc[UR6][R20.64] ;  /* 0x0000000614147981 */ /* 0x000ee2000c1e1b00 */
[----:B------:R-:W-:Y:S01]  /*0a50*/  IADD3 R48, PT, PT, R48, 0x2, RZ ;  /* 0x0000000230307810 */ /* 0x000fe20007ffe0ff */
[----:B--2---:R-:W-:Y:S02]  /*0a60*/  IMAD R17, R17, R8, RZ ;  /* 0x0000000811117224 */ /* 0x004fe400078e02ff */
[----:B-----5:R-:W-:-:S04]  /*0a70*/  IMAD.WIDE.U32 R12, R8, R16, R12 ;  /* 0x00000010080c7225 */ /* 0x020fc800078e000c */
[----:B------:R-:W-:-:S05]  /*0a80*/  IMAD R17, R9, R16, R17 ;  /* 0x0000001009117224 */ /* 0x000fca00078e0211 */
[----:B------:R-:W-:Y:S01]  /*0a90*/  IADD3 R13, PT, PT, R13, R17, RZ ;  /* 0x000000110d0d7210 */ /* 0x000fe20007ffe0ff */
[----:B---3--:R-:W-:-:S04]  /*0aa0*/  IMAD R9, R21, R18, RZ ;  /* 0x0000001215097224 */ /* 0x008fc800078e02ff */
[-C--:B------:R-:W-:Y:S02]  /*0ab0*/  IMAD R9, R19, R20.reuse, R9 ;  /* 0x0000001413097224 */ /* 0x080fe400078e0209 */
[----:B------:R-:W-:-:S05]  /*0ac0*/  IMAD.WIDE.U32 R12, R18, R20, R12 ;  /* 0x00000014120c7225 */ /* 0x000fca00078e000c */
[----:B------:R-:W-:-:S07]  /*0ad0*/  IADD3 R13, PT, PT, R13, R9, RZ ;  /* 0x000000090d0d7210 */ /* 0x000fce0007ffe0ff */
.L_x_824:
[----:B------:R-:W-:Y:S05]  /*0ae0*/  @P1 BRA `(.L_x_822) ;  /* 0x0000000000381947 */ /* 0x000fea0003800000 */
[----:B------:R-:W0:Y:S01]  /*0af0*/  LDC R17, c[0x0][0x608] ;  /* 0x00018200ff117b82 */ /* 0x000e220000000800 */
[----:B------:R-:W1:Y:S07]  /*0b00*/  LDCU UR5, c[0x0][0x604] ;  /* 0x0000c080ff0577ac */ /* 0x000e6e0008000800 */
[----:B------:R-:W2:Y:S08]  /*0b10*/  LDC.64 R6, c[0x0][0x5f0] ;  /* 0x00017c00ff067b82 */ /* 0x000eb00000000a00 */
[----:B------:R-:W3:Y:S01]  /*0b20*/  LDC.64 R8, c[0x0][0x5f8] ;  /* 0x00017e00ff087b82 */ /* 0x000ee20000000a00 */
[----:B-1----:R-:W-:-:S02]  /*0b30*/  IMAD R11, R48, UR5, RZ ;  /* 0x00000005300b7c24 */ /* 0x002fc4000f8e02ff */
[----:B0-----:R-:W-:Y:S02]  /*0b40*/  IMAD R17, R48, R17, RZ ;  /* 0x0000001130117224 */ /* 0x001fe400078e02ff */
[----:B--2---:R-:W-:-:S06]  /*0b50*/  IMAD.WIDE R6, R11, 0x8, R6 ;  /* 0x000000080b067825 */ /* 0x004fcc00078e0206 */
[----:B------:R-:W2:Y:S01]  /*0b60*/  LDG.E.64 R6, desc[UR6][R6.64] ;  /* 0x0000000606067981 */ /* 0x000ea2000c1e1b00 */
[----:B---3--:R-:W-:-:S06]  /*0b70*/  IMAD.WIDE R8, R17, 0x8, R8 ;  /* 0x0000000811087825 */ /* 0x008fcc00078e0208 */
[----:B------:R-:W2:Y:S02]  /*0b80*/  LDG.E.64 R8, desc[UR6][R8.64] ;  /* 0x0000000608087981 */ /* 0x000ea4000c1e1b00 */
[----:B--2---:R-:W-:Y:S02]  /*0b90*/  IMAD R11, R9, R6, RZ ;  /* 0x00000006090b7224 */ /* 0x004fe400078e02ff */
[----:B-----5:R-:W-:-:S04]  /*0ba0*/  IMAD.WIDE.U32 R12, R6, R8, R12 ;  /* 0x00000008060c7225 */ /* 0x020fc800078e000c */
[----:B------:R-:W-:-:S05]  /*0bb0*/  IMAD R11, R7, R8, R11 ;  /* 0x00000008070b7224 */ /* 0x000fca00078e020b */
[----:B------:R-:W-:-:S07]  /*0bc0*/  IADD3 R13, PT, PT, R13, R11, RZ ;  /* 0x0000000b0d0d7210 */ /* 0x000fce0007ffe0ff */
.L_x_822:
        /* <DEDUP_REMOVED lines=18> */
.L_x_827:
        /* <DEDUP_REMOVED lines=69> */
.L_x_826:
        /* <DEDUP_REMOVED lines=43> */
.L_x_829:
        /* <DEDUP_REMOVED lines=28> */
.L_x_830:
        /* <DEDUP_REMOVED lines=15> */
.L_x_828:
[----:B-----5:R0:W-:Y:S01]  /*16a0*/  STG.E.64 desc[UR6][R14.64], R12 ;  /* 0x0000000c0e007986 */ /* 0x0201e2000c101b06 */
[----:B------:R-:W-:-:S07]  /*16b0*/  IADD3 R3, PT, PT, R3, 0x80, RZ ;  /* 0x0000008003037810 */ /* 0x000fce0007ffe0ff */
.L_x_819:
        /* <DEDUP_REMOVED lines=17> */
.L_x_833:
        /* <DEDUP_REMOVED lines=69> */
[----:B------:R-:W-:Y:S05]  /*1c20*/  BSYNC.RECONVERGENT B2 ;  /* 0x0000000000027941 */ /* 0x000fea0003800200 */
.L_x_832:
        /* <DEDUP_REMOVED lines=43> */
.L_x_835:
        /* <DEDUP_REMOVED lines=28> */
.L_x_836:
[----:B------:R-:W-:Y:S05]  /*20a0*/  @P1 BRA `(.L_x_834) ;  /* 0x0000000000381947 */ /* 0x000fea0003800000 */
[----:B------:R-:W0:Y:S01]  /*20b0*/  LDC.64 R6, c[0x0][0x5f0] ;  /* 0x00017c00ff067b82 */ /* 0x000e220000000a00 */
[----:B------:R-:W1:Y:S01]  /*20c0*/  LDCU UR5, c[0x0][0x604] ;  /* 0x0000c080ff0577ac */ /* 0x000e620008000800 */
[----:B------:R-:W2:Y:S06]  /*20d0*/  LDCU UR8, c[0x0][0x608] ;  /* 0x0000c100ff0877ac */ /* 0x000eac0008000800 */
[----:B------:R-:W3:Y:S01]  /*20e0*/  LDC.64 R8, c[0x0][0x5f8] ;  /* 0x00017e00ff087b82 */ /* 0x000ee20000000a00 */
[C---:B-1----:R-:W-:Y:S02]  /*20f0*/  IMAD R11, R48.reuse, UR5, RZ ;  /* 0x00000005300b7c24 */ /* 0x042fe4000f8e02ff */
[----:B--2---:R-:W-:-:S02]  /*2100*/  IMAD R17, R48, UR8, RZ ;  /* 0x0000000830117c24 */ /* 0x004fc4000f8e02ff */
[----:B0-----:R-:W-:-:S06]  /*2110*/  IMAD.WIDE R6, R11, 0x8, R6 ;  /* 0x000000080b067825 */ /* 0x001fcc00078e0206 */
[----:B------:R-:W2:Y:S01]  /*2120*/  LDG.E.64 R6, desc[UR6][R6.64] ;  /* 0x0000000606067981 */ /* 0x000ea2000c1e1b00 */
[----:B---3--:R-:W-:-:S06]  /*2130*/  IMAD.WIDE R8, R17, 0x8, R8 ;  /* 0x0000000811087825 */ /* 0x008fcc00078e0208 */
[----:B------:R-:W2:Y:S02]  /*2140*/  LDG.E.64 R8, desc[UR6][R8.64] ;  /* 0x0000000608087981 */ /* 0x000ea4000c1e1b00 */
[----:B--2---:R-:W-:Y:S02]  /*2150*/  IMAD R11, R9, R6, RZ ;  /* 0x00000006090b7224 */ /* 0x004fe400078e02ff */
[----:B-----5:R-:W-:-:S04]  /*2160*/  IMAD.WIDE.U32 R12, R6, R8, R12 ;  /* 0x00000008060c7225 */ /* 0x020fc800078e000c */
[----:B------:R-:W-:-:S05]  /*2170*/  IMAD R11, R7, R8, R11 ;  /* 0x00000008070b7224 */ /* 0x000fca00078e020b */
[----:B------:R-:W-:-:S07]  /*2180*/  IADD3 R13, PT, PT, R13, R11, RZ ;  /* 0x0000000b0d0d7210 */ /* 0x000fce0007ffe0ff */
.L_x_834:
[----:B-----5:R0:W-:Y:S01]  /*2190*/  STG.E.64 desc[UR6][R14.64], R12 ;  /* 0x0000000c0e007986 */ /* 0x0201e2000c101b06 */
[----:B------:R-:W-:-:S07]  /*21a0*/  IADD3 R3, PT, PT, R3, 0x80, RZ ;  /* 0x0000008003037810 */ /* 0x000fce0007ffe0ff */
.L_x_825:
        /* <DEDUP_REMOVED lines=17> */
.L_x_839:
        /* <DEDUP_REMOVED lines=70> */
.L_x_838:
        /* <DEDUP_REMOVED lines=43> */
.L_x_841:
        /* <DEDUP_REMOVED lines=28> */
.L_x_842:
        /* <DEDUP_REMOVED lines=15> */
.L_x_840:
[----:B-----5:R1:W-:Y:S01]  /*2c80*/  STG.E.64 desc[UR6][R14.64], R12 ;  /* 0x0000000c0e007986 */ /* 0x0203e2000c101b06 */
[----:B------:R-:W-:-:S07]  /*2c90*/  IADD3 R3, PT, PT, R3, 0x80, RZ ;  /* 0x0000008003037810 */ /* 0x000fce0007ffe0ff */
.L_x_831:
        /* <DEDUP_REMOVED lines=17> */
.L_x_845:
        /* <DEDUP_REMOVED lines=70> */
.L_x_844:
        /* <DEDUP_REMOVED lines=43> */
.L_x_847:
        /* <DEDUP_REMOVED lines=28> */
.L_x_848:
        /* <DEDUP_REMOVED lines=15> */
.L_x_846:
[----:B-----5:R1:W-:Y:S01]  /*3770*/  STG.E.64 desc[UR6][R14.64], R12 ;  /* 0x0000000c0e007986 */ /* 0x0203e2000c101b06 */
[----:B------:R-:W-:-:S07]  /*3780*/  IADD3 R3, PT, PT, R3, 0x80, RZ ;  /* 0x0000008003037810 */ /* 0x000fce0007ffe0ff */
.L_x_837:
        /* <DEDUP_REMOVED lines=18> */
.L_x_851:
        /* <DEDUP_REMOVED lines=70> */
.L_x_850:
        /* <DEDUP_REMOVED lines=43> */
.L_x_853:
        /* <DEDUP_REMOVED lines=28> */
.L_x_854:
        /* <DEDUP_REMOVED lines=15> */
.L_x_852:
[----:B-----5:R2:W-:Y:S01]  /*4270*/  STG.E.64 desc[UR6][R14.64], R12 ;  /* 0x0000000c0e007986 */ /* 0x0205e2000c101b06 */
[----:B------:R-:W-:-:S07]  /*4280*/  IADD3 R3, PT, PT, R3, 0x80, RZ ;  /* 0x0000008003037810 */ /* 0x000fce0007ffe0ff */
.L_x_843:
[----:B------:R-:W-:-:S13]  /*4290*/  ISETP.GE.AND P0, PT, R3, UR4, PT ;  /* 0x0000000403007c0c */ /* 0x000fda000bf06270 */
[----:B------:R-:W-:Y:S05]  /*42a0*/  @P0 BREAK.RELIABLE B0 ;  /* 0x0000000000000942 */ /* 0x000fea0003800100 */
[----:B------:R-:W-:Y:S05]  /*42b0*/  @P0 BRA `(.L_x_849) ;  /* 0x0000000800b80947 */ /* 0x000fea0003800000 */
[----:B------:R-:W-:Y:S05]  /*42c0*/  BSYNC.RELIABLE B0 ;  /* 0x0000000000007941 */ /* 0x000fea0003800100 */
.L_x_818:
[----:B012---:R-:W0:Y:S02]  /*42d0*/  LDC.64 R14, c[0x0][0x5e8] ;  /* 0x00017a00ff0e7b82 */ /* 0x007e240000000a00 */
        /* <DEDUP_REMOVED lines=14> */
.L_x_856:
        /* <DEDUP_REMOVED lines=70> */
.L_x_855:
        /* <DEDUP_REMOVED lines=43> */
.L_x_858:
        /* <DEDUP_REMOVED lines=28> */
.L_x_859:
        /* <DEDUP_REMOVED lines=15> */
.L_x_857:
[----:B-----5:R3:W-:Y:S01]  /*4d80*/  STG.E.64 desc[UR6][R14.64], R12 ;  /* 0x0000000c0e007986 */ /* 0x0207e2000c101b06 */
[----:B------:R-:W-:-:S07]  /*4d90*/  IADD3 R3, PT, PT, R3, 0x80, RZ ;  /* 0x0000008003037810 */ /* 0x000fce0007ffe0ff */
.L_x_849:
[----:B------:R-:W-:Y:S05]  /*4da0*/  BSYNC.RECONVERGENT B1 ;  /* 0x0000000000017941 */ /* 0x000fea0003800200 */
.L_x_817:
[----:B------:R-:W-:Y:S05]  /*4db0*/  WARPSYNC.ALL ;  /* 0x0000000000007948 */ /* 0x000fea0003800000 */
[----:B------:R-:W-:-:S13]  /*4dc0*/  ISETP.GE.AND P0, PT, R3, UR4, PT ;  /* 0x0000000403007c0c */ /* 0x000fda000bf06270 */
[----:B------:R-:W-:Y:S05]  /*4dd0*/  @P0 EXIT ;  /* 0x000000000000094d */ /* 0x000fea0003800000 */
[----:B------:R-:W4:Y:S02]  /*4de0*/  LDC.64 R8, c[0x0][0x5e8] ;  /* 0x00017a00ff087b82 */ /* 0x000f240000000a00 */
[----:B----4-:R4:W5:Y:S01]  /*4df0*/  LDG.E.64 R46, desc[UR6][R8.64] ;  /* 0x00000006082e7981 */ /* 0x010962000c1e1b00 */
[----:B------:R-:W-:Y:S01]  /*4e00*/  ISETP.GE.U32.AND P0, PT, R0, 0x8, PT ;  /* 0x000000080000780c */ /* 0x000fe20003f06070 */
[----:B------:R-:W-:Y:S01]  /*4e10*/  HFMA2 R7, -RZ, RZ, 0, 0 ;  /* 0x00000000ff077431 */ /* 0x000fe200000001ff */
[----:B------:R-:W-:-:S11]  /*4e20*/  ISETP.NE.AND P1, PT, R4, RZ, PT ;  /* 0x000000ff0400720c */ /* 0x000fd60003f25270 */
[----:B----4-:R-:W-:Y:S05]  /*4e30*/  @!P0 BRA `(.L_x_860) ;  /* 0x0000000400348947 */ /* 0x010fea0003800000 */
[----:B------:R-:W4:Y:S01]  /*4e40*/  LDC R48, c[0x0][0x604] ;  /* 0x00018100ff307b82 */ /* 0x000f220000000800 */
[----:B------:R-:W-:Y:S02]  /*4e50*/  LOP3.LUT R7, R0, 0x7ffffff8, RZ, 0xc0, !PT ;  /* 0x7ffffff800077812 */ /* 0x000fe400078ec0ff */
[----:B------:R-:W-:Y:S02]  /*4e60*/  MOV R49, RZ ;  /* 0x000000ff00317202 */ /* 0x000fe40000000f00 */
[----:B------:R-:W-:Y:S02]  /*4e70*/  MOV R3, RZ ;  /* 0x000000ff00037202 */ /* 0x000fe40000000f00 */
[----:B------:R-:W-:Y:S01]  /*4e80*/  IADD3 R6, PT, PT, -R7, RZ, RZ ;  /* 0x000000ff07067210 */ /* 0x000fe20007ffe1ff */
[----:B------:R-:W4:Y:S08]  /*4e90*/  LDC R50, c[0x0][0x608] ;  /* 0x00018200ff327b82 */ /* 0x000f300000000800 */
[----:B------:R-:W4:Y:S08]  /*4ea0*/  LDC.64 R10, c[0x0][0x5f0] ;  /* 0x00017c00ff0a7b82 */ /* 0x000f300000000a00 */
[----:B0123--:R-:W0:Y:S02]  /*4eb0*/  LDC.64 R12, c[0x0][0x5f8] ;  /* 0x00017e00ff0c7b82 */ /* 0x00fe240000000a00 */
.L_x_861:
[----:B----4-:R-:W-:-:S04]  /*4ec0*/  IMAD.WIDE R14, R49, 0x8, R10 ;  /* 0x00000008310e7825 */ /* 0x010fc800078e020a */
[----:B0-----:R-:W-:Y:S01]  /*4ed0*/  IMAD.WIDE R16, R3, 0x8, R12 ;  /* 0x0000000803107825 */ /* 0x001fe200078e020c */
[----:B------:R-:W2:Y:S04]  /*4ee0*/  LDG.E.64 R42, desc[UR6][R14.64] ;  /* 0x000000060e2a7981 */ /* 0x000ea8000c1e1b00 */
[----:B------:R-:W2:Y:S01]  /*4ef0*/  LDG.E.64 R44, desc[UR6][R16.64] ;  /* 0x00000006102c7981 */ /* 0x000ea2000c1e1b00 */
[----:B------:R-:W-:-:S04]  /*4f00*/  IMAD.WIDE R18, R48, 0x8, R14 ;  /* 0x0000000830127825 */ /* 0x000fc800078e020e */
[----:B------:R-:W-:Y:S01]  /*4f10*/  IMAD.WIDE R22, R50, 0x8, R16 ;  /* 0x0000000832167825 */ /* 0x000fe200078e0210 */
[----:B------:R-:W3:Y:S04]  /*4f20*/  LDG.E.64 R38, desc[UR6][R18.64] ;  /* 0x0000000612267981 */ /* 0x000ee8000c1e1b00 */
[----:B------:R0:W3:Y:S01]  /*4f30*/  LDG.E.64 R40, desc[UR6][R22.64] ;  /* 0x0000000616287981 */ /* 0x0000e2000c1e1b00 */
[----:B------:R-:W-:-:S05]  /*4f40*/  IMAD.WIDE R24, R48, 0x8, R18 ;  /* 0x0000000830187825 */ /* 0x000fca00078e0212 */
[----:B------:R-:W4:Y:S01]  /*4f50*/  LDG.E.64 R34, desc[UR6][R24.64] ;  /* 0x0000000618227981 */ /* 0x000f22000c1e1b00 */
[----:B0-----:R-:W-:-:S05]  /*4f60*/  IMAD.WIDE R22, R50, 0x8, R22 ;  /* 0x0000000832167825 */ /* 0x001fca00078e0216 */
[----:B------:R-:W4:Y:S01]  /*4f70*/  LDG.E.64 R36, desc[UR6][R22.64] ;  /* 0x0000000616247981 */ /* 0x000f22000c1e1b00 */
[----:B------:R-:W-:-:S04]  /*4f80*/  IMAD.WIDE R20, R48, 0x8, R24 ;  /* 0x0000000830147825 */ /* 0x000fc800078e0218 */
[C---:B------:R-:W-:Y:S01]  /*4f90*/  IMAD.WIDE R14, R50.reuse, 0x8, R22 ;  /* 0x00000008320e7825 */ /* 0x040fe200078e0216 */
[----:B------:R0:W4:Y:S04]  /*4fa0*/  LDG.E.64 R30, desc[UR6][R20.64] ;  /* 0x00000006141e7981 */ /* 0x000128000c1e1b00 */
[----:B------:R1:W4:Y:S01]  /*4fb0*/  LDG.E.64 R32, desc[UR6][R14.64] ;  /* 0x000000060e207981 */ /* 0x000322000c1e1b00 */
[----:B------:R-:W-:-:S04]  /*4fc0*/  IMAD.WIDE R16, R50, 0x8, R14 ;  /* 0x0000000832107825 */ /* 0x000fc800078e020e */
[C---:B0-----:R-:W-:Y:S01]  /*4fd0*/  IMAD.WIDE R20, R48.reuse, 0x8, R20 ;  /* 0x0000000830147825 */ /* 0x041fe200078e0214 */
[----:B------:R-:W4:Y:S04]  /*4fe0*/  LDG.E.64 R28, desc[UR6][R16.64] ;  /* 0x00000006101c7981 */ /* 0x000f28000c1e1b00 */
[----:B------:R-:W4:Y:S01]  /*4ff0*/  LDG.E.64 R26, desc[UR6][R20.64] ;  /* 0x00000006141a7981 */ /* 0x000f22000c1e1b00 */
[----:B------:R-:W-:-:S04]  /*5000*/  IMAD.WIDE R18, R48, 0x8, R20 ;  /* 0x0000000830127825 */ /* 0x000fc800078e0214 */
[----:B------:R-:W-:Y:S01]  /*5010*/  IMAD.WIDE R52, R50, 0x8, R16 ;  /* 0x0000000832347825 */ /* 0x000fe200078e0210 */
[----:B------:R-:W4:Y:S04]  /*5020*/  LDG.E.64 R22, desc[UR6][R18.64] ;  /* 0x0000000612167981 */ /* 0x000f28000c1e1b00 */
[----:B------:R0:W4:Y:S01]  /*5030*/  LDG.E.64 R24, desc[UR6][R52.64] ;  /* 0x0000000634187981 */ /* 0x000122000c1e1b00 */
[----:B-1----:R-:W-:-:S05]  /*5040*/  IMAD.WIDE R14, R48, 0x8, R18 ;  /* 0x00000008300e7825 */ /* 0x002fca00078e0212 */
        /* <DEDUP_REMOVED lines=26> */
[----:B------:R-:W-:Y:S01]  /*51f0*/  IADD3 R31, PT, PT, R31, R33, RZ ;  /* 0x000000211f1f7210 */ /* 0x000fe20007ffe0ff */
[----:B------:R-:W-:-:S04]  /*5200*/  IMAD R29, R29, R26, RZ ;  /* 0x0000001a1d1d7224 */ /* 0x000fc800078e02ff */
        /* <DEDUP_REMOVED lines=16> */
.L_x_860:
[----:B------:R-:W-:Y:S05]  /*5310*/  @!P1 BRA `(.L_x_862) ;  /* 0x0000000400549947 */ /* 0x000fea0003800000 */
[----:B------:R-:W-:Y:S02]  /*5320*/  ISETP.GE.U32.AND P0, PT, R4, 0x4, PT ;  /* 0x000000040400780c */ /* 0x000fe40003f06070 */
[----:B------:R-:W-:-:S11]  /*5330*/  ISETP.NE.AND P1, PT, R2, RZ, PT ;  /* 0x000000ff0200720c */ /* 0x000fd60003f25270 */
[----:B------:R-:W-:Y:S05]  /*5340*/  @!P0 BRA `(.L_x_863) ;  /* 0x00000000009c8947 */ /* 0x000fea0003800000 */
[----:B------:R-:W4:Y:S08]  /*5350*/  LDC R33, c[0x0][0x604] ;  /* 0x00018100ff217b82 */ /* 0x000f300000000800 */
[----:B------:R-:W4:Y:S08]  /*5360*/  LDC R35, c[0x0][0x608] ;  /* 0x00018200ff237b82 */ /* 0x000f300000000800 */
[----:B0123--:R-:W0:Y:S08]  /*5370*/  LDC.64 R12, c[0x0][0x5f0] ;  /* 0x00017c00ff0c7b82 */ /* 0x00fe300000000a00 */
[----:B------:R-:W1:Y:S01]  /*5380*/  LDC.64 R14, c[0x0][0x5f8] ;  /* 0x00017e00ff0e7b82 */ /* 0x000e620000000a00 */
[----:B----4-:R-:W-:-:S02]  /*5390*/  IMAD R3, R7, R33, RZ ;  /* 0x0000002107037224 */ /* 0x010fc400078e02ff */
[----:B------:R-:W-:Y:S02]  /*53a0*/  IMAD R11, R7, R35, RZ ;  /* 0x00000023070b7224 */ /* 0x000fe400078e02ff */
[----:B0-----:R-:W-:-:S05]  /*53b0*/  IMAD.WIDE R12, R3, 0x8, R12 ;  /* 0x00000008030c7825 */ /* 0x001fca00078e020c */
[----:B------:R-:W2:Y:S01]  /*53c0*/  LDG.E.64 R20, desc[UR6][R12.64] ;  /* 0x000000060c147981 */ /* 0x000ea2000c1e1b00 */
[----:B-1----:R-:W-:-:S05]  /*53d0*/  IMAD.WIDE R14, R11, 0x8, R14 ;  /* 0x000000080b0e7825 */ /* 0x002fca00078e020e */
[----:B------:R-:W2:Y:S01]  /*53e0*/  LDG.E.64 R22, desc[UR6][R14.64] ;  /* 0x000000060e167981 */ /* 0x000ea2000c1e1b00 */
[----:B------:R-:W-:-:S04]  /*53f0*/  IMAD.WIDE R24, R33, 0x8, R12 ;  /* 0x0000000821187825 */ /* 0x000fc800078e020c */
[----:B------:R-:W-:Y:S01]  /*5400*/  IMAD.WIDE R26, R35, 0x8, R14 ;  /* 0x00000008231a7825 */ /* 0x000fe200078e020e */
[----:B------:R0:W3:Y:S04]  /*5410*/  LDG.E.64 R16, desc[UR6][R24.64] ;  /* 0x0000000618107981 */ /* 0x0000e8000c1e1b00 */
        /* <DEDUP_REMOVED lines=11> */
[----:B0----5:R-:W-:-:S04]  /*54d0*/  IMAD.WIDE.U32 R24, R20, R22, R46 ;  /* 0x0000001614187225 */ /* 0x021fc800078e002e */
[----:B------:R-:W-:Y:S02]  /*54e0*/  IMAD R23, R21, R22, R23 ;  /* 0x0000001615177224 */ /* 0x000fe400078e0217 */
[----:B---3--:R-:W-:-:S03]  /*54f0*/  IMAD R19, R19, R16, RZ ;  /* 0x0000001013137224 */ /* 0x008fc600078e02ff */
[----:B------:R-:W-:Y:S01]  /*5500*/  IADD3 R25, PT, PT, R25, R23, RZ ;  /* 0x0000001719197210 */ /* 0x000fe20007ffe0ff */
[-C--:B------:R-:W-:Y:S02]  /*5510*/  IMAD R19, R17, R18.reuse, R19 ;  /* 0x0000001211137224 */ /* 0x080fe400078e0213 */
[----:B------:R-:W-:-:S04]  /*5520*/  IMAD.WIDE.U32 R16, R16, R18, R24 ;  /* 0x0000001210107225 */ /* 0x000fc800078e0018 */
[----:B----4-:R-:W-:Y:S01]  /*5530*/  IMAD R11, R11, R2, RZ ;  /* 0x000000020b0b7224 */ /* 0x010fe200078e02ff */
[----:B------:R-:W-:-:S03]  /*5540*/  IADD3 R17, PT, PT, R17, R19, RZ ;  /* 0x0000001311117210 */ /* 0x000fc60007ffe0ff */
[-C--:B------:R-:W-:Y:S02]  /*5550*/  IMAD R11, R3, R10.reuse, R11 ;  /* 0x0000000a030b7224 */ /* 0x080fe400078e020b */
[----:B------:R-:W-:-:S04]  /*5560*/  IMAD.WIDE.U32 R2, R2, R10, R16 ;  /* 0x0000000a02027225 */ /* 0x000fc800078e0010 */
[----:B------:R-:W-:Y:S01]  /*5570*/  IMAD R15, R15, R12, RZ ;  /* 0x0000000c0f0f7224 */ /* 0x000fe200078e02ff */
[----:B------:R-:W-:-:S03]  /*5580*/  IADD3 R3, PT, PT, R3, R11, RZ ;  /* 0x0000000b03037210 */ /* 0x000fc60007ffe0ff */
[-C--:B------:R-:W-:Y:S02]  /*5590*/  IMAD R15, R13, R14.reuse, R15 ;  /* 0x0000000e0d0f7224 */ /* 0x080fe400078e020f */
[----:B------:R-:W-:-:S05]  /*55a0*/  IMAD.WIDE.U32 R46, R12, R14, R2 ;  /* 0x0000000e0c2e7225 */ /* 0x000fca00078e0002 */
[----:B------:R-:W-:-:S07]  /*55b0*/  IADD3 R47, PT, PT, R47, R15, RZ ;  /* 0x0000000f2f2f7210 */ /* 0x000fce0007ffe0ff */
.L_x_863:
[----:B------:R-:W-:Y:S05]  /*55c0*/  @!P1 BRA `(.L_x_862) ;  /* 0x0000000000a89947 */ /* 0x000fea0003800000 */
[----:B------:R-:W-:Y:S02]  /*55d0*/  ISETP.NE.AND P0, PT, R5, RZ, PT ;  /* 0x000000ff0500720c */ /* 0x000fe40003f05270 */
[----:B------:R-:W-:-:S04]  /*55e0*/  LOP3.LUT R0, R0, 0x1, RZ, 0xc0, !PT ;  /* 0x0000000100007812 */ /* 0x000fc800078ec0ff */
[----:B------:R-:W-:-:S07]  /*55f0*/  ISETP.NE.U32.AND P1, PT, R0, 0x1, PT ;  /* 0x000000010000780c */ /* 0x000fce0003f25070 */
[----:B------:R-:W-:Y:S06]  /*5600*/  @!P0 BRA `(.L_x_864) ;  /* 0x00000000005c8947 */ /* 0x000fec0003800000 */
[----:B0123--:R-:W0:Y:S08]  /*5610*/  LDC R14, c[0x0][0x604] ;  /* 0x00018100ff0e7b82 */ /* 0x00fe300000000800 */
        /* <DEDUP_REMOVED lines=22> */
.L_x_864:
[----:B------:R-:W-:Y:S05]  /*5780*/  @P1 BRA `(.L_x_862) ;  /* 0x0000000000381947 */ /* 0x000fea0003800000 */
[----:B------:R-:W4:Y:S01]  /*5790*/  LDC R0, c[0x0][0x608] ;  /* 0x00018200ff007b82 */ /* 0x000f220000000800 */
[----:B------:R-:W0:Y:S07]  /*57a0*/  LDCU UR4, c[0x0][0x604] ;  /* 0x0000c080ff0477ac */ /* 0x000e2e0008000800 */
[----:B------:R-:W1:Y:S08]  /*57b0*/  LDC.64 R2, c[0x0][0x5f0] ;  /* 0x00017c00ff027b82 */ /* 0x000e700000000a00 */
[----:B------:R-:W2:Y:S01]  /*57c0*/  LDC.64 R4, c[0x0][0x5f8] ;  /* 0x00017e00ff047b82 */ /* 0x000ea20000000a00 */
[----:B0-----:R-:W-:-:S02]  /*57d0*/  IMAD R11, R7, UR4, RZ ;  /* 0x00000004070b7c24 */ /* 0x001fc4000f8e02ff */
[----:B----4-:R-:W-:Y:S02]  /*57e0*/  IMAD R7, R7, R0, RZ ;  /* 0x0000000007077224 */ /* 0x010fe400078e02ff */
[----:B-1----:R-:W-:-:S06]  /*57f0*/  IMAD.WIDE R2, R11, 0x8, R2 ;  /* 0x000000080b027825 */ /* 0x002fcc00078e0202 */
[----:B------:R-:W4:Y:S01]  /*5800*/  LDG.E.64 R2, desc[UR6][R2.64] ;  /* 0x0000000602027981 */ /* 0x000f22000c1e1b00 */
[----:B--2---:R-:W-:-:S06]  /*5810*/  IMAD.WIDE R4, R7, 0x8, R4 ;  /* 0x0000000807047825 */ /* 0x004fcc00078e0204 */
[----:B------:R-:W4:Y:S02]  /*5820*/  LDG.E.64 R4, desc[UR6][R4.64] ;  /* 0x0000000604047981 */ /* 0x000f24000c1e1b00 */
[----:B----4-:R-:W-:Y:S02]  /*5830*/  IMAD R7, R5, R2, RZ ;  /* 0x0000000205077224 */ /* 0x010fe400078e02ff */
[----:B-----5:R-:W-:-:S04]  /*5840*/  IMAD.WIDE.U32 R46, R2, R4, R46 ;  /* 0x00000004022e7225 */ /* 0x020fc800078e002e */
[----:B------:R-:W-:-:S05]  /*5850*/  IMAD R7, R3, R4, R7 ;  /* 0x0000000403077224 */ /* 0x000fca00078e0207 */
[----:B------:R-:W-:-:S07]  /*5860*/  IADD3 R47, PT, PT, R47, R7, RZ ;  /* 0x000000072f2f7210 */ /* 0x000fce0007ffe0ff */
.L_x_862:
[----:B-----5:R-:W-:Y:S01]  /*5870*/  STG.E.64 desc[UR6][R8.64], R46 ;  /* 0x0000002e08007986 */ /* 0x020fe2000c101b06 */
[----:B------:R-:W-:Y:S05]  /*5880*/  EXIT ;  /* 0x000000000000794d */ /* 0x000fea0003800000 */
.L_x_816:
        /* <DEDUP_REMOVED lines=362> */
.L_x_868:
        /* <DEDUP_REMOVED lines=19> */
.L_x_870:
[----:B------:R-:W-:-:S04]  /*7060*/  IMAD.WIDE R26, R51, 0x8, R10 ;  /* 0x00000008331a7825 */ /* 0x000fc800078e020a */
[----:B------:R-:W-:Y:S01]  /*7070*/  IMAD.WIDE R28, R47, 0x8, R8 ;  /* 0x000000082f1c7825 */ /* 0x000fe200078e0208 */
        /* <DEDUP_REMOVED lines=10> */
[----:B------:R-:W-:-:S04]  /*7120*/  IMAD.WIDE R44, R49, 0x8, R42 ;  /* 0x00000008312c7825 */ /* 0x000fc800078e022a */
[----:B------:R-:W-:Y:S01]  /*7130*/  IMAD.WIDE R30, R50, 0x8, R34 ;  /* 0x00000008321e7825 */ /* 0x000fe200078e0222 */
[----:B------:R1:W4:Y:S04]  /*7140*/  LDG.E.64 R26, desc[UR6][R44.64] ;  /* 0x000000062c1a7981 */ /* 0x000328000c1e1b00 */
[----:B------:R-:W4:Y:S01]  /*7150*/  LDG.E.64 R28, desc[UR6][R30.64] ;  /* 0x000000061e1c7981 */ /* 0x000f22000c1e1b00 */
[----:B------:R-:W-:-:S04]  /*7160*/  IMAD.WIDE R36, R49, 0x8, R44 ;  /* 0x0000000831247825 */ /* 0x000fc800078e022c */
[----:B0-----:R-:W-:Y:S02]  /*7170*/  IMAD.WIDE R34, R50, 0x8, R30 ;  /* 0x0000000832227825 */ /* 0x001fe400078e021e */
[----:B------:R-:W4:Y:S04]  /*7180*/  LDG.E.64 R30, desc[UR6][R36.64] ;  /* 0x00000006241e7981 */ /* 0x000f28000c1e1b00 */
[----:B------:R-:W4:Y:S01]  /*7190*/  LDG.E.64 R32, desc[UR6][R34.64] ;  /* 0x0000000622207981 */ /* 0x000f22000c1e1b00 */
[----:B------:R-:W-:-:S04]  /*71a0*/  IMAD.WIDE R40, R49, 0x8, R36 ;  /* 0x0000000831287825 */ /* 0x000fc800078e0224 */
[----:B------:R-:W-:Y:S02]  /*71b0*/  IMAD.WIDE R38, R50, 0x8, R34 ;  /* 0x0000000832267825 */ /* 0x000fe400078e0222 */
[----:B------:R-:W4:Y:S04]  /*71c0*/  LDG.E.64 R34, desc[UR6][R40.64] ;  /* 0x0000000628227981 */ /* 0x000f28000c1e1b00 */
[----:B------:R-:W4:Y:S01]  /*71d0*/  LDG.E.64 R36, desc[UR6][R38.64] ;  /* 0x0000000626247981 */ /* 0x000f22000c1e1b00 */
[----:B------:R-:W-:-:S04]  /*71e0*/  IMAD.WIDE R42, R49, 0x8, R40 ;  /* 0x00000008312a7825 */ /* 0x000fc800078e0228 */
[----:B-1----:R-:W-:Y:S02]  /*71f0*/  IMAD.WIDE R44, R50, 0x8, R38 ;  /* 0x00000008322c7825 */ /* 0x002fe400078e0226 */
[----:B------:R0:W4:Y:S04]  /*7200*/  LDG.E.64 R38, desc[UR6][R42.64] ;  /* 0x000000062a267981 */ /* 0x000128000c1e1b00 */
[----:B------:R1:W4:Y:S01]  /*7210*/  LDG.E.64 R40, desc[UR6][R44.64] ;  /* 0x000000062c287981 */ /* 0x000322000c1e1b00 */
[----:B0-----:R-:W-:-:S04]  /*7220*/  IMAD.WIDE R42, R49, 0x8, R42 ;  /* 0x00000008312a7825 */ /* 0x001fc800078e022a */
[----:B-1----:R-:W-:Y:S02]  /*7230*/  IMAD.WIDE R44, R50, 0x8, R44 ;  /* 0x00000008322c7825 */ /* 0x002fe400078e022c */
[----:B------:R-:W4:Y:S04]  /*7240*/  LDG.E.64 R42, desc[UR6][R42.64] ;  /* 0x000000062a2a7981 */ /* 0x000f28000c1e1b00 */
[----:B------:R-:W4:Y:S01]  /*7250*/  LDG.E.64 R44, desc[UR6][R44.64] ;  /* 0x000000062c2c7981 */ /* 0x000f22000c1e1b00 */
[----:B------:R-:W-:Y:S02]  /*7260*/  IADD3 R46, PT, PT, R46, 0x8, RZ ;  /* 0x000000082e2e7810 */ /* 0x000fe40007ffe0ff */
[----:B------:R-:W-:Y:S02]  /*7270*/  LEA R47, R50, R47, 0x3 ;  /* 0x0000002f322f7211 */ /* 0x000fe400078e18ff */
[----:B------:R-:W-:-:S02]  /*7280*/  ISETP.NE.AND P1, PT, R46, RZ, PT ;  /* 0x000000ff2e00720c */ /* 0x000fc40003f25270 */
[----:B------:R-:W-:Y:S01]  /*7290*/  LEA R51, R49, R51, 0x3 ;  /* 0x0000003331337211 */ /* 0x000fe200078e18ff */
[----:B--2---:R-:W-:Y:S02]  /*72a0*/  IMAD R17, R17, R52, RZ ;  /* 0x0000003411117224 */ /* 0x004fe400078e02ff */
[----:B-----5:R-:W-:-:S04]  /*72b0*/  IMAD.WIDE.U32 R12, R52, R16, R12 ;  /* 0x00000010340c7225 */ /* 0x020fc800078e000c */
[----:B------:R-:W-:-:S05]  /*72c0*/  IMAD R17, R53, R16, R17 ;  /* 0x0000001035117224 */ /* 0x000fca00078e0211 */
[----:B------:R-:W-:Y:S01]  /*72d0*/  IADD3 R13, PT, PT, R13, R17, RZ ;  /* 0x000000110d0d7210 */ /* 0x000fe20007ffe0ff */
[----:B---3--:R-:W-:-:S04]  /*72e0*/  IMAD R17, R21, R18, RZ ;  /* 0x0000001215117224 */ /* 0x008fc800078e02ff */
[-C--:B------:R-:W-:Y:S02]  /*72f0*/  IMAD R17, R19, R20.reuse, R17 ;  /* 0x0000001413117224 */ /* 0x080fe400078e0211 */
[----:B------:R-:W-:-:S05]  /*7300*/  IMAD.WIDE.U32 R12, R18, R20, R12 ;  /* 0x00000014120c7225 */ /* 0x000fca00078e000c */
[----:B------:R-:W-:Y:S01]  /*7310*/  IADD3 R13, PT, PT, R13, R17, RZ ;  /* 0x000000110d0d7210 */ /* 0x000fe20007ffe0ff */
[----:B----4-:R-:W-:-:S04]  /*7320*/  IMAD R17, R25, R22, RZ ;  /* 0x0000001619117224 */ /* 0x010fc800078e02ff */
        /* <DEDUP_REMOVED lines=19> */
[----:B------:R-:W-:Y:S02]  /*7460*/  IMAD R17, R45, R42, RZ ;  /* 0x0000002a2d117224 */ /* 0x000fe400078e02ff */
[----:B------:R-:W-:-:S04]  /*7470*/  IMAD.WIDE.U32 R12, R42, R44, R38 ;  /* 0x0000002c2a0c7225 */ /* 0x000fc800078e0026 */
[----:B------:R-:W-:-:S05]  /*7480*/  IMAD R17, R43, R44, R17 ;  /* 0x0000002c2b117224 */ /* 0x000fca00078e0211 */
[----:B------:R-:W-:Y:S01]  /*7490*/  IADD3 R13, PT, PT, R13, R17, RZ ;  /* 0x000000110d0d7210 */ /* 0x000fe20007ffe0ff */
[----:B------:R-:W-:Y:S06]  /*74a0*/  @P1 BRA `(.L_x_870) ;  /* 0xfffffff800ec1947 */ /* 0x000fec000383ffff */
.L_x_869:
        /* <DEDUP_REMOVED lines=9> */
[----:B------:R-:W2:Y:S03]  /*7540*/  LDG.E.64 R16, desc[UR6][R28.64] ;  /* 0x000000061c107981 */ /* 0x000ea6000c1e1b00 */
[----:B------:R-:W-:-:S05]  /*7550*/  IMAD.WIDE R30, R31, 0x8, R8 ;  /* 0x000000081f1e7825 */ /* 0x000fca00078e0208 */
        /* <DEDUP_REMOVED lines=30> */
.L_x_872:
[----:B------:R-:W-:Y:S05]  /*7740*/  @!P1 BRA `(.L_x_871) ;  /* 0x0000000000989947 */ /* 0x000fea0003800000 */
[----:B------:R-:W-:Y:S02]  /*7750*/  ISETP.NE.AND P0, PT, R6, RZ, PT ;  /* 0x000000ff0600720c */ /* 0x000fe40003f05270 */
[----:B------:R-:W-:-:S04]  /*7760*/  LOP3.LUT R16, R0, 0x1, RZ, 0xc0, !PT ;  /* 0x0000000100107812 */ /* 0x000fc800078ec0ff */
[----:B------:R-:W-:-:S07]  /*7770*/  ISETP.NE.U32.AND P1, PT, R16, 0x1, PT ;  /* 0x000000011000780c */ /* 0x000fce0003f25070 */
[----:B------:R-:W-:Y:S06]  /*7780*/  @!P0 BRA `(.L_x_873) ;  /* 0x0000000000548947 */ /* 0x000fec0003800000 */
        /* <DEDUP_REMOVED lines=21> */
.L_x_873:
[----:B------:R-:W-:Y:S05]  /*78e0*/  @P1 BRA `(.L_x_871) ;  /* 0x0000000000301947 */ /* 0x000fea0003800000 */
[----:B------:R-:W0:Y:S01]  /*78f0*/  LDCU UR5, c[0x0][0x604] ;  /* 0x0000c080ff0577ac */ /* 0x000e220008000800 */
[----:B------:R-:W1:Y:S01]  /*7900*/  LDCU UR8, c[0x0][0x608] ;  /* 0x0000c100ff0877ac */ /* 0x000e620008000800 */
[C---:B0-----:R-:W-:Y:S02]  /*7910*/  IMAD R17, R48.reuse, UR5, RZ ;  /* 0x0000000530117c24 */ /* 0x041fe4000f8e02ff */
[----:B-1----:R-:W-:Y:S02]  /*7920*/  IMAD R19, R48, UR8, RZ ;  /* 0x0000000830137c24 */ /* 0x002fe4000f8e02ff */
[----:B------:R-:W-:-:S04]  /*7930*/  IMAD.WIDE R10, R17, 0x8, R10 ;  /* 0x00000008110a7825 */ /* 0x000fc800078e020a */
[----:B------:R-:W-:Y:S02]  /*7940*/  IMAD.WIDE R8, R19, 0x8, R8 ;  /* 0x0000000813087825 */ /* 0x000fe400078e0208 */
[----:B------:R-:W2:Y:S04]  /*7950*/  LDG.E.64 R10, desc[UR6][R10.64] ;  /* 0x000000060a0a7981 */ /* 0x000ea8000c1e1b00 */
[----:B------:R-:W2:Y:S02]  /*7960*/  LDG.E.64 R8, desc[UR6][R8.64] ;  /* 0x0000000608087981 */ /* 0x000ea4000c1e1b00 */
[----:B--2---:R-:W-:Y:S02]  /*7970*/  IMAD R17, R9, R10, RZ ;  /* 0x0000000a09117224 */ /* 0x004fe400078e02ff */
[----:B-----5:R-:W-:-:S04]  /*7980*/  IMAD.WIDE.U32 R12, R10, R8, R12 ;  /* 0x000000080a0c7225 */ /* 0x020fc800078e000c */
[----:B------:R-:W-:-:S05]  /*7990*/  IMAD R17, R11, R8, R17 ;  /* 0x000000080b117224 */ /* 0x000fca00078e0211 */
[----:B------:R-:W-:-:S07]  /*79a0*/  IADD3 R13, PT, PT, R13, R17, RZ ;  /* 0x000000110d0d7210 */ /* 0x000fce0007ffe0ff */
.L_x_871:
        /* <DEDUP_REMOVED lines=352> */
.L_x_875:
        /* <DEDUP_REMOVED lines=19> */
.L_x_877:
        /* <DEDUP_REMOVED lines=69> */
.L_x_876:
        /* <DEDUP_REMOVED lines=41> */
.L_x_879:
        /* <DEDUP_REMOVED lines=26> */
.L_x_880:
        /* <DEDUP_REMOVED lines=13> */
.L_x_878:
[----:B-----5:R0:W-:Y:S01]  /*9a30*/  STG.E.64 desc[UR6][R14.64], R12 ;  /* 0x0000000c0e007986 */ /* 0x0201e2000c101b06 */
[----:B------:R-:W-:-:S07]  /*9a40*/  IADD3 R3, PT, PT, R3, 0x80, RZ ;  /* 0x0000008003037810 */ /* 0x000fce0007ffe0ff */
.L_x_867:
[----:B------:R-:W-:-:S13]  /*9a50*/  ISETP.GE.AND P0, PT, R3, UR4, PT ;  /* 0x0000000403007c0c */ /* 0x000fda000bf06270 */
        /* <DEDUP_REMOVED lines=349> */
.L_x_882:
        /* <DEDUP_REMOVED lines=20> */
.L_x_884:
        /* <DEDUP_REMOVED lines=69> */
[----:B------:R-:W-:Y:S05]  /*b5c0*/  BSYNC.RECONVERGENT B2 ;  /* 0x0000000000027941 */ /* 0x000fea0003800200 */
.L_x_883:
        /* <DEDUP_REMOVED lines=41> */
.L_x_886:
        /* <DEDUP_REMOVED lines=26> */
.L_x_887:
        /* <DEDUP_REMOVED lines=13> */
.L_x_885:
[----:B-----5:R0:W-:Y:S01]  /*bad0*/  STG.E.64 desc[UR6][R14.64], R12 ;  /* 0x0000000c0e007986 */ /* 0x0201e2000c101b06 */
[----:B------:R-:W-:-:S07]  /*bae0*/  IADD3 R3, PT, PT, R3, 0x80, RZ ;  /* 0x0000008003037810 */ /* 0x000fce0007ffe0ff */
.L_x_874:
        /* <DEDUP_REMOVED lines=350> */
.L_x_889:
        /* <DEDUP_REMOVED lines=20> */
.L_x_891:
        /* <DEDUP_REMOVED lines=70> */
.L_x_890:
        /* <DEDUP_REMOVED lines=41> */
.L_x_893:
        /* <DEDUP_REMOVED lines=26> */
.L_x_894:
        /* <DEDUP_REMOVED lines=13> */
.L_x_892:
[----:B-----5:R1:W-:Y:S01]  /*db70*/  STG.E.64 desc[UR6][R14.64], R12 ;  /* 0x0000000c0e007986 */ /* 0x0203e2000c101b06 */
[----:B------:R-:W-:-:S07]  /*db80*/  IADD3 R3, PT, PT, R3, 0x80, RZ ;  /* 0x0000008003037810 */ /* 0x000fce0007ffe0ff */
.L_x_881:
[----:B------:R-:W-:-:S13]  /*db90*/  ISETP.GE.AND P0, PT, R3, UR4, PT ;  /* 0x0000000403007c0c */ /* 0x000fda000bf06270 */
[----:B------:R-:W-:Y:S05]  /*dba0*/  @P0 BRA `(.L_x_895) ;  /* 0x00000040004c0947 */ /* 0x000fea0003800000 */
[----:B------:R-:W0:Y:S01]  /*dbb0*/  LDCU.64 UR8, c[0x0][0x390] ;  /* 0x00007200ff0877ac */ /* 0x000e220008000a00 */
[----:B------:R-:W-:Y:S02]  /*dbc0*/  MOV R8, RZ ;  /* 0x000000ff00087202 */ /* 0x000fe40000000f00 */
[----:B------:R-:W-:Y:S01]  /*dbd0*/  MOV R9, R3 ;  /* 0x0000000300097202 */ /* 0x000fe20000000f00 */
[----:B------:R-:W2:Y:S01]  /*dbe0*/  LDCU UR5, c[0x0][0x38c] ;  /* 0x00007180ff0577ac */ /* 0x000ea20008000800 */
[----:B------:R-:W-:Y:S01]  /*dbf0*/  ISETP.NE.AND P0, PT, R2, RZ, PT ;  /* 0x000000ff0200720c */ /* 0x000fe20003f05270 */
[----:B------:R-:W3:Y:S01]  /*dc00*/  LDCU.64 UR10, c[0x0][0x4b8] ;  /* 0x00009700ff0a77ac */ /* 0x000ee20008000a00 */
[----:B01----:R-:W-:Y:S01]  /*dc10*/  IMAD.HI.U32 R12, R3, UR8, R8 ;  /* 0x00000008030c7c27 */ /* 0x003fe2000f8e0008 */
[----:B------:R-:W0:Y:S04]  /*dc20*/  LDCU UR8, c[0x0][0x4c0] ;  /* 0x00009800ff0877ac */ /* 0x000e280008000800 */
[----:B------:R-:W-:-:S04]  /*dc30*/  SHF.R.U32.HI R13, RZ, UR9, R12 ;  /* 0x00000009ff0d7c19 */ /* 0x000fc8000801160c */
[----:B------:R-:W-:-:S05]  /*dc40*/  IADD3 R8, PT, PT, -R13, RZ, RZ ;  /* 0x000000ff0d087210 */ /* 0x000fca0007ffe1ff */
[----:B--2---:R-:W-:-:S04]  /*dc50*/  IMAD R8, R8, UR5, R3 ;  /* 0x0000000508087c24 */ /* 0x004fc8000f8e0203 */
[C---:B---3--:R-:W-:Y:S02]  /*dc60*/  IMAD R15, R8.reuse, UR10, RZ ;  /* 0x0000000a080f7c24 */ /* 0x048fe4000f8e02ff */
        /* <DEDUP_REMOVED lines=336> */
.L_x_896:
        /* <DEDUP_REMOVED lines=20> */
.L_x_898:
        /* <DEDUP_REMOVED lines=70> */
.L_x_897:
        /* <DEDUP_REMOVED lines=41> */
.L_x_900:
        /* <DEDUP_REMOVED lines=26> */
.L_x_901:
        /* <DEDUP_REMOVED lines=13> */
.L_x_899:
[----:B-----5:R1:W-:Y:S01]  /*fc10*/  STG.E.64 desc[UR6][R14.64], R12 ;  /* 0x0000000c0e007986 */ /* 0x0203e2000c101b06 */
[----:B------:R-:W-:-:S07]  /*fc20*/  IADD3 R3, PT, PT, R3, 0x80, RZ ;  /* 0x0000008003037810 */ /* 0x000fce0007ffe0ff */
.L_x_888:
[----:B------:R-:W-:-:S13]  /*fc30*/  ISETP.GE.AND P0, PT, R3, UR4, PT ;  /* 0x0000000403007c0c */ /* 0x000fda000bf06270 */
[----:B------:R-:W-:Y:S05]  /*fc40*/  @P0 BREAK.RELIABLE B0 ;  /* 0x0000000000000942 */ /* 0x000fea0003800100 */
        /* <DEDUP_REMOVED lines=349> */
.L_x_903:
        /* <DEDUP_REMOVED lines=20> */
.L_x_905:
        /* <DEDUP_REMOVED lines=70> */
.L_x_904:
        /* <DEDUP_REMOVED lines=41> */
.L_x_907:
        /* <DEDUP_REMOVED lines=26> */
.L_x_908:
        /* <DEDUP_REMOVED lines=13> */
.L_x_906:
[----:B-----5:R2:W-:Y:S01]  /*11cc0*/  STG.E.64 desc[UR6][R14.64], R12 ;  /* 0x0000000c0e007986 */ /* 0x0205e2000c101b06 */
[----:B------:R-:W-:-:S07]  /*11cd0*/  IADD3 R3, PT, PT, R3, 0x80, RZ ;  /* 0x0000008003037810 */ /* 0x000fce0007ffe0ff */
.L_x_895:
[----:B------:R-:W-:-:S13]  /*11ce0*/  ISETP.GE.AND P0, PT, R3, UR4, PT ;  /* 0x0000000403007c0c */ /* 0x000fda000bf06270 */
[----:B------:R-:W-:Y:S05]  /*11cf0*/  @P0 BREAK.RELIABLE B0 ;  /* 0x0000000000000942 */ /* 0x000fea0003800100 */
[----:B------:R-:W-:Y:S05]  /*11d00*/  @P0 BRA `(.L_x_902) ;  /* 0x0000002000240947 */ /* 0x000fea0003800000 */
[----:B------:R-:W-:Y:S05]  /*11d10*/  BSYNC.RELIABLE B0 ;  /* 0x0000000000007941 */ /* 0x000fea0003800100 */
.L_x_866:
[----:B------:R-:W0:Y:S01]  /*11d20*/  LDCU.64 UR8, c[0x0][0x390] ;  /* 0x00007200ff0877ac */ /* 0x000e220008000a00 */
[----:B------:R-:W-:Y:S02]  /*11d30*/  MOV R8, RZ ;  /* 0x000000ff00087202 */ /* 0x000fe40000000f00 */
[----:B------:R-:W-:Y:S01]  /*11d40*/  MOV R9, R3 ;  /* 0x0000000300097202 */ /* 0x000fe20000000f00 */
[----:B------:R-:W3:Y:S01]  /*11d50*/  LDCU UR5, c[0x0][0x38c] ;  /* 0x00007180ff0577ac */ /* 0x000ee20008000800 */
[----:B------:R-:W-:Y:S01]  /*11d60*/  ISETP.NE.AND P0, PT, R2, RZ, PT ;  /* 0x000000ff0200720c */ /* 0x000fe20003f05270 */
[----:B------:R-:W4:Y:S01]  /*11d70*/  LDCU.64 UR10, c[0x0][0x4b8] ;  /* 0x00009700ff0a77ac */ /* 0x000f220008000a00 */
[----:B012---:R-:W-:Y:S01]  /*11d80*/  IMAD.HI.U32 R12, R3, UR8, R8 ;  /* 0x00000008030c7c27 */ /* 0x007fe2000f8e0008 */
        /* <DEDUP_REMOVED lines=341> */
.L_x_909:
        /* <DEDUP_REMOVED lines=20> */
.L_x_911:
        /* <DEDUP_REMOVED lines=70> */
.L_x_910:
        /* <DEDUP_REMOVED lines=41> */
.L_x_913:
        /* <DEDUP_REMOVED lines=26> */
.L_x_914:
        /* <DEDUP_REMOVED lines=13> */
.L_x_912:
[----:B-----5:R3:W-:Y:S01]  /*13d80*/  STG.E.64 desc[UR6][R14.64], R12 ;  /* 0x0000000c0e007986 */ /* 0x0207e2000c101b06 */
[----:B------:R-:W-:-:S07]  /*13d90*/  IADD3 R3, PT, PT, R3, 0x80, RZ ;  /* 0x0000008003037810 */ /* 0x000fce0007ffe0ff */
.L_x_902:
[----:B------:R-:W-:Y:S05]  /*13da0*/  BSYNC.RECONVERGENT B1 ;  /* 0x0000000000017941 */ /* 0x000fea0003800200 */
.L_x_865:
[----:B------:R-:W-:Y:S05]  /*13db0*/  WARPSYNC.ALL ;  /* 0x0000000000007948 */ /* 0x000fea0003800000 */
[----:B------:R-:W-:-:S13]  /*13dc0*/  ISETP.GE.AND P0, PT, R3, UR4, PT ;  /* 0x0000000403007c0c */ /* 0x000fda000bf06270 */
[----:B------:R-:W-:Y:S05]  /*13dd0*/  @P0 EXIT ;  /* 0x000000000000094d */ /* 0x000fea0003800000 */
[----:B------:R-:W0:Y:S01]  /*13de0*/  LDCU.64 UR4, c[0x0][0x390] ;  /* 0x00007200ff0477ac */ /* 0x000e220008000a00 */
[----:B------:R-:W-:Y:S02]  /*13df0*/  MOV R8, RZ ;  /* 0x000000ff00087202 */ /* 0x000fe40000000f00 */
[----:B------:R-:W-:Y:S01]  /*13e00*/  MOV R9, R3 ;  /* 0x0000000300097202 */ /* 0x000fe20000000f00 */
[----:B------:R-:W4:Y:S01]  /*13e10*/  LDCU UR8, c[0x0][0x38c] ;  /* 0x00007180ff0877ac */ /* 0x000f220008000800 */
[----:B------:R-:W-:Y:S01]  /*13e20*/  ISETP.NE.AND P0, PT, R2, RZ, PT ;  /* 0x000000ff0200720c */ /* 0x000fe20003f05270 */
[----:B------:R-:W5:Y:S01]  /*13e30*/  LDCU.64 UR10, c[0x0][0x4b8] ;  /* 0x00009700ff0a77ac */ /* 0x000f620008000a00 */
[----:B0123--:R-:W-:Y:S01]  /*13e40*/  IMAD.HI.U32 R14, R3, UR4, R8 ;  /* 0x00000004030e7c27 */ /* 0x00ffe2000f8e0008 */
[----:B------:R-:W0:Y:S04]  /*13e50*/  LDCU UR4, c[0x0][0x4c0] ;  /* 0x00009800ff0477ac */ /* 0x000e280008000800 */
[----:B------:R-:W-:-:S04]  /*13e60*/  SHF.R.U32.HI R15, RZ, UR5, R14 ;  /* 0x00000005ff0f7c19 */ /* 0x000fc8000801160e */
[----:B------:R-:W-:-:S05]  /*13e70*/  IADD3 R8, PT, PT, -R15, RZ, RZ ;  /* 0x000000ff0f087210 */ /* 0x000fca0007ffe1ff */
[----:B----4-:R-:W-:-:S04]  /*13e80*/  IMAD R3, R8, UR8, R3 ;  /* 0x0000000808037c24 */ /* 0x010fc8000f8e0203 */
[C---:B-----5:R-:W-:Y:S02]  /*13e90*/  IMAD R9, R3.reuse, UR10, RZ ;  /* 0x0000000a03097c24 */ /* 0x060fe4000f8e02ff */
        /* <DEDUP_REMOVED lines=336> */
.L_x_915:
        /* <DEDUP_REMOVED lines=19> */
.L_x_917:
[----:B------:R-:W-:-:S04]  /*154d0*/  IMAD.WIDE R14, R51, 0x8, R10 ;  /* 0x00000008330e7825 */ /* 0x000fc800078e020a */
[----:B------:R-:W-:Y:S01]  /*154e0*/  IMAD.WIDE R16, R2, 0x8, R12 ;  /* 0x0000000802107825 */ /* 0x000fe200078e020c */
[----:B------:R-:W2:Y:S04]  /*154f0*/  LDG.E.64 R42, desc[UR6][R14.64] ;  /* 0x000000060e2a7981 */ /* 0x000ea8000c1e1b00 */
[----:B------:R-:W2:Y:S01]  /*15500*/  LDG.E.64 R44, desc[UR6][R16.64] ;  /* 0x00000006102c7981 */ /* 0x000ea2000c1e1b00 */
[----:B0-----:R-:W-:-:S04]  /*15510*/  IMAD.WIDE R18, R48, 0x8, R14 ;  /* 0x0000000830127825 */ /* 0x001fc800078e020e */
[----:B-1----:R-:W-:Y:S01]  /*15520*/  IMAD.WIDE R22, R49, 0x8, R16 ;  /* 0x0000000831167825 */ /* 0x002fe200078e0210 */
        /* <DEDUP_REMOVED lines=63> */
.L_x_916:
        /* <DEDUP_REMOVED lines=41> */
.L_x_919:
        /* <DEDUP_REMOVED lines=26> */
.L_x_920:
        /* <DEDUP_REMOVED lines=13> */
.L_x_918:
[----:B-----5:R-:W-:Y:S01]  /*15e20*/  STG.E.64 desc[UR6][R8.64], R46 ;  /* 0x0000002e08007986 */ /* 0x020fe2000c101b06 */
[----:B------:R-:W-:Y:S05]  /*15e30*/  EXIT ;  /* 0x000000000000794d */ /* 0x000fea0003800000 */
.L_x_921:
        /* <DEDUP_REMOVED lines=12> */
.L_x_1248:


//--------------------- .text._ZN2at6native69_GLOBAL__N__64f4e359_31_FunctionOfAMatrixUtilsKernel_cu_9e10b42f_318216_elemwise_kernelILi128ELi8EZNS1_43_compute_linear_combination_internal_kernelIiEEvRNS_14TensorIteratorEiiiEUliE_EEviT1_ --------------------------
	.section	.text._ZN2at6native69_GLOBAL__N__64f4e359_31_FunctionOfAMatrixUtilsKernel_cu_9e10b42f_318216_elemwise_kernelILi128ELi8EZNS1_43_compute_linear_combination_internal_kernelIiEEvRNS_14TensorIteratorEiiiEUliE_EEviT1_,"ax",@progbits
	.align	128
.text._ZN2at6native69_GLOBAL__N__64f4e359_31_FunctionOfAMatrixUtilsKernel_cu_9e10b42f_318216_elemwise_kernelILi128ELi8EZNS1_43_compute_linear_combination_internal_kernelIiEEvRNS_14TensorIteratorEiiiEUliE_EEviT1_:
        .type           _ZN2at6native69_GLOBAL__N__64f4e359_31_FunctionOfAMatrixUtilsKernel_cu_9e10b42f_318216_elemwise_kernelILi128ELi8EZNS1_43_compute_linear_combination_internal_kernelIiEEvRNS_14TensorIteratorEiiiEUliE_EEviT1_,@function
        .size           _ZN2at6native69_GLOBAL__N__64f4e359_31_FunctionOfAMatrixUtilsKernel_cu_9e10b42f_318216_elemwise_kernelILi128ELi8EZNS1_43_compute_linear_combination_internal_kernelIiEEvRNS_14TensorIteratorEiiiEUliE_EEviT1_,(.L_x_1249 - _ZN2at6native69_GLOBAL__N__64f4e359_31_FunctionOfAMatrixUtilsKernel_cu_9e10b42f_318216_elemwise_kernelILi128ELi8EZNS1_43_compute_linear_combination_internal_kernelIiEEvRNS_14TensorIteratorEiiiEUliE_EEviT1_)
        .other          _ZN2at6native69_GLOBAL__N__64f4e359_31_FunctionOfAMatrixUtilsKernel_cu_9e10b42f_318216_elemwise_kernelILi128ELi8EZNS1_43_compute_linear_combination_internal_kernelIiEEvRNS_14TensorIteratorEiiiEUliE_EEviT1_,@"STO_CUDA_ENTRY STV_DEFAULT"
_ZN2at6native69_GLOBAL__N__64f4e359_31_FunctionOfAMatrixUtilsKernel_cu_9e10b42f_318216_elemwise_kernelILi128ELi8EZNS1_43_compute_linear_combination_internal_kernelIiEEvRNS_14TensorIteratorEiiiEUliE_EEviT1_:
        /* <DEDUP_REMOVED lines=28> */
.L_x_927:
        /* <DEDUP_REMOVED lines=72> */
[----:B----45:R-:W-:-:S04]  /*0640*/  IMAD R36, R38, R36, R37 ;  /* 0x0000002426247224 */ /* 0x030fc800078e0225 */
[----:B---3--:R-:W-:-:S04]  /*0650*/  IMAD R36, R48, R49, R36 ;  /* 0x0000003130247224 */ /* 0x008fc800078e0224 */
[----:B------:R-:W-:-:S04]  /*0660*/  IMAD R36, R46, R47, R36 ;  /* 0x0000002f2e247224 */ /* 0x000fc800078e0224 */
[----:B------:R-:W-:-:S04]  /*0670*/  IMAD R36, R44, R45, R36 ;  /* 0x0000002d2c247224 */ /* 0x000fc800078e0224 */
[----:B------:R-:W-:-:S04]  /*0680*/  IMAD R36, R42, R43, R36 ;  /* 0x0000002b2a247224 */ /* 0x000fc800078e0224 */
[----:B------:R-:W-:-:S04]  /*0690*/  IMAD R29, R40, R29, R36 ;  /* 0x0000001d281d7224 */ /* 0x000fc800078e0224 */
[----:B------:R-:W-:-:S04]  /*06a0*/  IMAD R29, R50, R53, R29 ;  /* 0x00000035321d7224 */ /* 0x000fc800078e021d */
[----:B------:R-:W-:-:S04]  /*06b0*/  IMAD R29, R52, R55, R29 ;  /* 0x00000037341d7224 */ /* 0x000fc800078e021d */
[----:B--2---:R-:W-:-:S04]  /*06c0*/  IMAD R20, R20, R57, R29 ;  /* 0x0000003914147224 */ /* 0x004fc800078e021d */
[----:B------:R-:W-:-:S04]  /*06d0*/  IMAD R20, R28, R59, R20 ;  /* 0x0000003b1c147224 */ /* 0x000fc800078e0214 */
[----:B------:R-:W-:-:S04]  /*06e0*/  IMAD R15, R54, R15, R20 ;  /* 0x0000000f360f7224 */ /* 0x000fc800078e0214 */
[----:B------:R-:W-:-:S04]  /*06f0*/  IMAD R15, R30, R23, R15 ;  /* 0x000000171e0f7224 */ /* 0x000fc800078e020f */
[----:B------:R-:W-:-:S04]  /*0700*/  IMAD R15, R24, R27, R15 ;  /* 0x0000001b180f7224 */ /* 0x000fc800078e020f */
[----:B------:R-:W-:-:S04]  /*0710*/  IMAD R15, R16, R19, R15 ;  /* 0x00000013100f7224 */ /* 0x000fc800078e020f */
[----:B------:R-:W-:-:S04]  /*0720*/  IMAD R9, R14, R9, R15 ;  /* 0x000000090e097224 */ /* 0x000fc800078e020f */
[----:B------:R-:W-:Y:S01]  /*0730*/  IMAD R37, R10, R12, R9 ;  /* 0x0000000c0a257224 */ /* 0x000fe200078e0209 */
[----:B------:R-:W-:Y:S06]  /*0740*/  @P0 BRA `(.L_x_927) ;  /* 0xfffffff8009c0947 */ /* 0x000fec000383ffff */
.L_x_926:
        /* <DEDUP_REMOVED lines=43> */
[----:B--2--5:R-:W-:-:S04]  /*0a00*/  IMAD R28, R28, R29, R37 ;  /* 0x0000001d1c1c7224 */ /* 0x024fc800078e0225 */
[----:B---3--:R-:W-:-:S04]  /*0a10*/  IMAD R28, R31, R30, R28 ;  /* 0x0000001e1f1c7224 */ /* 0x008fc800078e021c */
[----:B----4-:R-:W-:-:S04]  /*0a20*/  IMAD R16, R35, R16, R28 ;  /* 0x0000001023107224 */ /* 0x010fc800078e021c */
[----:B------:R-:W-:-:S04]  /*0a30*/  IMAD R16, R19, R20, R16 ;  /* 0x0000001413107224 */ /* 0x000fc800078e0210 */
[----:B------:R-:W-:-:S04]  /*0a40*/  IMAD R16, R23, R24, R16 ;  /* 0x0000001817107224 */ /* 0x000fc800078e0210 */
[----:B------:R-:W-:-:S04]  /*0a50*/  IMAD R7, R7, R26, R16 ;  /* 0x0000001a07077224 */ /* 0x000fc800078e0210 */
[----:B------:R-:W-:-:S04]  /*0a60*/  IMAD R7, R34, R10, R7 ;  /* 0x0000000a22077224 */ /* 0x000fc800078e0207 */
[----:B------:R-:W-:-:S07]  /*0a70*/  IMAD R37, R12, R14, R7 ;  /* 0x0000000e0c257224 */ /* 0x000fce00078e0207 */
.L_x_929:
        /* <DEDUP_REMOVED lines=31> */
[----:B------:R-:W-:-:S07]  /*0c70*/  IMAD R37, R19, R20, R6 ;  /* 0x0000001413257224 */ /* 0x000fce00078e0206 */
.L_x_930:
        /* <DEDUP_REMOVED lines=12> */
[----:B--2--5:R-:W-:-:S12]  /*0d40*/  IMAD R37, R10, R11, R37 ;  /* 0x0000000b0a257224 */ /* 0x024fd800078e0225 */
        /* <DEDUP_REMOVED lines=10> */
[----:B--2---:R-:W-:-:S04]  /*0df0*/  IMAD R37, R14, R12, R37 ;  /* 0x0000000c0e257224 */ /* 0x004fc800078e0225 */
[----:B---3--:R-:W-:-:S07]  /*0e00*/  @P0 IMAD R37, R6, R8, R37 ;  /* 0x0000000806250224 */ /* 0x008fce00078e0225 */
.L_x_928:
        /* <DEDUP_REMOVED lines=13> */
.L_x_933:
        /* <DEDUP_REMOVED lines=89> */
.L_x_932:
        /* <DEDUP_REMOVED lines=51> */
.L_x_935:
        /* <DEDUP_REMOVED lines=32> */
.L_x_936:
        /* <DEDUP_REMOVED lines=25> */
.L_x_934:
[----:B-----5:R0:W-:Y:S01]  /*1b30*/  STG.E desc[UR6][R4.64], R37 ;  /* 0x0000002504007986 */ /* 0x0201e2000c101906 */
[----:B------:R-:W-:-:S07]  /*1b40*/  IADD3 R3, PT, PT, R3, 0x80, RZ ;  /* 0x0000008003037810 */ /* 0x000fce0007ffe0ff */
.L_x_925:
        /* <DEDUP_REMOVED lines=12> */
.L_x_939:
        /* <DEDUP_REMOVED lines=89> */
[----:B------:R-:W-:Y:S05]  /*21a0*/  BSYNC.RECONVERGENT B2 ;  /* 0x0000000000027941 */ /* 0x000fea0003800200 */
.L_x_938:
        /* <DEDUP_REMOVED lines=51> */
.L_x_941:
        /* <DEDUP_REMOVED lines=32> */
.L_x_942:
        /* <DEDUP_REMOVED lines=25> */
.L_x_940:
[----:B-----5:R0:W-:Y:S01]  /*2870*/  STG.E desc[UR6][R4.64], R37 ;  /* 0x0000002504007986 */ /* 0x0201e2000c101906 */
[----:B------:R-:W-:-:S07]  /*2880*/  IADD3 R3, PT, PT, R3, 0x80, RZ ;  /* 0x0000008003037810 */ /* 0x000fce0007ffe0ff */
.L_x_931:
        /* <DEDUP_REMOVED lines=12> */
.L_x_945:
        /* <DEDUP_REMOVED lines=90> */
.L_x_944:
        /* <DEDUP_REMOVED lines=51> */
.L_x_947:
        /* <DEDUP_REMOVED lines=32> */
.L_x_948:
        /* <DEDUP_REMOVED lines=25> */
.L_x_946:
[----:B-----5:R1:W-:Y:S01]  /*35b0*/  STG.E desc[UR6][R4.64], R37 ;  /* 0x0000002504007986 */ /* 0x0203e2000c101906 */
[----:B------:R-:W-:-:S07]  /*35c0*/  IADD3 R3, PT, PT, R3, 0x80, RZ ;  /* 0x0000008003037810 */ /* 0x000fce0007ffe0ff */
.L_x_937:
        /* <DEDUP_REMOVED lines=12> */
.L_x_951:
        /* <DEDUP_REMOVED lines=90> */
.L_x_950:
        /* <DEDUP_REMOVED lines=51> */
.L_x_953:
        /* <DEDUP_REMOVED lines=32> */
.L_x_954:
        /* <DEDUP_REMOVED lines=25> */
.L_x_952:
[----:B-----5:R1:W-:Y:S01]  /*42f0*/  STG.E desc[UR6][R4.64], R37 ;  /* 0x0000002504007986 */ /* 0x0203e2000c101906 */
[----:B------:R-:W-:-:S07]  /*4300*/  IADD3 R3, PT, PT, R3, 0x80, RZ ;  /* 0x0000008003037810 */ /* 0x000fce0007ffe0ff */
.L_x_943:
        /* <DEDUP_REMOVED lines=13> */
.L_x_957:
        /* <DEDUP_REMOVED lines=90> */
.L_x_956:
        /* <DEDUP_REMOVED lines=51> */
.L_x_959:
        /* <DEDUP_REMOVED lines=32> */
.L_x_960:
        /* <DEDUP_REMOVED lines=25> */
.L_x_958:
[----:B-----5:R2:W-:Y:S01]  /*5040*/  STG.E desc[UR6][R4.64], R37 ;  /* 0x0000002504007986 */ /* 0x0205e2000c101906 */
[----:B------:R-:W-:-:S07]  /*5050*/  IADD3 R3, PT, PT, R3, 0x80, RZ ;  /* 0x0000008003037810 */ /* 0x000fce0007ffe0ff */
.L_x_949:
[----:B------:R-:W-:-:S13]  /*5060*/  ISETP.GE.AND P0, PT, R3, UR4, PT ;  /* 0x0000000403007c0c */ /* 0x000fda000bf06270 */
[----:B------:R-:W-:Y:S05]  /*5070*/  @P0 BREAK.RELIABLE B0 ;  /* 0x0000000000000942 */ /* 0x000fea0003800100 */
[----:B------:R-:W-:Y:S05]  /*5080*/  @P0 BRA `(.L_x_955) ;  /* 0x0000000c004c0947 */ /* 0x000fea0003800000 */
[----:B------:R-:W-:Y:S05]  /*5090*/  BSYNC.RELIABLE B0 ;  /* 0x0000000000007941 */ /* 0x000fea0003800100 */
.L_x_924:
        /* <DEDUP_REMOVED lines=10> */
.L_x_962:
        /* <DEDUP_REMOVED lines=90> */
.L_x_961:
        /* <DEDUP_REMOVED lines=51> */
.L_x_964:
        /* <DEDUP_REMOVED lines=32> */
.L_x_965:
        /* <DEDUP_REMOVED lines=25> */
.L_x_963:
[----:B-----5:R3:W-:Y:S01]  /*5da0*/  STG.E desc[UR6][R4.64], R37 ;  /* 0x0000002504007986 */ /* 0x0207e2000c101906 */
[----:B------:R-:W-:-:S07]  /*5db0*/  IADD3 R3, PT, PT, R3, 0x80, RZ ;  /* 0x0000008003037810 */ /* 0x000fce0007ffe0ff */
.L_x_955:
[----:B------:R-:W-:Y:S05]  /*5dc0*/  BSYNC.RECONVERGENT B1 ;  /* 0x0000000000017941 */ /* 0x000fea0003800200 */
.L_x_923:
        /* <DEDUP_REMOVED lines=13> */
.L_x_967:
        /* <DEDUP_REMOVED lines=89> */
.L_x_966:
        /* <DEDUP_REMOVED lines=51> */
.L_x_969:
        /* <DEDUP_REMOVED lines=32> */
.L_x_970:
        /* <DEDUP_REMOVED lines=25> */
.L_x_968:
[----:B-----5:R-:W-:Y:S01]  /*6af0*/  STG.E desc[UR6][R4.64], R37 ;  /* 0x0000002504007986 */ /* 0x020fe2000c101906 */
[----:B------:R-:W-:Y:S05]  /*6b00*/  EXIT ;  /* 0x000000000000794d */ /* 0x000fea0003800000 */
.L_x_922:
        /* <DEDUP_REMOVED lines=361> */
.L_x_974:
        /* <DEDUP_REMOVED lines=17> */
.L_x_976:
[----:B------:R-:W0:Y:S01]  /*82b0*/  LDC R13, c[0x0][0x604] ;  /* 0x00018100ff0d7b82 */ /* 0x000e220000000800 */
[----:B------:R-:W-:-:S04]  /*82c0*/  IMAD.WIDE R42, R10, 0x4, R26 ;  /* 0x000000040a2a7825 */ /* 0x000fc800078e021a */
[----:B------:R-:W-:Y:S01]  /*82d0*/  IMAD.WIDE R50, R9, 0x4, R28 ;  /* 0x0000000409327825 */ /* 0x000fe200078e021c */
[----:B------:R1:W2:Y:S02]  /*82e0*/  LDG.E R16, desc[UR6][R42.64] ;  /* 0x000000062a107981 */ /* 0x0002a4000c1e1900 */
[----:B------:R-:W3:Y:S02]  /*82f0*/  LDC R14, c[0x0][0x608] ;  /* 0x00018200ff0e7b82 */ /* 0x000ee40000000800 */
[----:B------:R4:W2:Y:S01]  /*8300*/  LDG.E R17, desc[UR6][R50.64] ;  /* 0x0000000632117981 */ /* 0x0008a2000c1e1900 */
[----:B0-----:R-:W-:-:S04]  /*8310*/  IMAD.WIDE R18, R13, 0x4, R42 ;  /* 0x000000040d127825 */ /* 0x001fc800078e022a */
[----:B------:R-:W-:Y:S02]  /*8320*/  IMAD.WIDE R20, R13, 0x4, R18 ;  /* 0x000000040d147825 */ /* 0x000fe400078e0212 */
[----:B------:R-:W2:Y:S02]  /*8330*/  LDG.E R18, desc[UR6][R18.64] ;  /* 0x0000000612127981 */ /* 0x000ea4000c1e1900 */
[----:B---3--:R-:W-:-:S04]  /*8340*/  IMAD.WIDE R48, R14, 0x4, R50 ;  /* 0x000000040e307825 */ /* 0x008fc800078e0232 */
[C---:B------:R-:W-:Y:S01]  /*8350*/  IMAD.WIDE R38, R13.reuse, 0x4, R20 ;  /* 0x000000040d267825 */ /* 0x040fe200078e0214 */
[----:B------:R-:W3:Y:S03]  /*8360*/  LDG.E R15, desc[UR6][R48.64] ;  /* 0x00000006300f7981 */ /* 0x000ee6000c1e1900 */
[C---:B------:R-:W-:Y:S01]  /*8370*/  IMAD.WIDE R46, R14.reuse, 0x4, R48 ;  /* 0x000000040e2e7825 */ /* 0x040fe200078e0230 */
[----:B------:R-:W3:Y:S03]  /*8380*/  LDG.E R20, desc[UR6][R20.64] ;  /* 0x0000000614147981 */ /* 0x000ee6000c1e1900 */
[C---:B------:R-:W-:Y:S01]  /*8390*/  IMAD.WIDE R36, R13.reuse, 0x4, R38 ;  /* 0x000000040d247825 */ /* 0x040fe200078e0226 */
[----:B------:R-:W3:Y:S03]  /*83a0*/  LDG.E R11, desc[UR6][R46.64] ;  /* 0x000000062e0b7981 */ /* 0x000ee6000c1e1900 */
[C---:B------:R-:W-:Y:S01]  /*83b0*/  IMAD.WIDE R60, R14.reuse, 0x4, R46 ;  /* 0x000000040e3c7825 */ /* 0x040fe200078e022e */
[----:B------:R0:W3:Y:S03]  /*83c0*/  LDG.E R57, desc[UR6][R38.64] ;  /* 0x0000000626397981 */ /* 0x0000e6000c1e1900 */
        /* <DEDUP_REMOVED lines=11> */
[----:B------:R0:W3:Y:S03]  /*8480*/  LDG.E R56, desc[UR6][R32.64] ;  /* 0x0000000620387981 */ /* 0x0000e6000c1e1900 */
[C---:B-1----:R-:W-:Y:S01]  /*8490*/  IMAD.WIDE R42, R13.reuse, 0x4, R22 ;  /* 0x000000040d2a7825 */ /* 0x042fe200078e0216 */
[----:B------:R-:W3:Y:S03]  /*84a0*/  LDG.E R54, desc[UR6][R40.64] ;  /* 0x0000000628367981 */ /* 0x000ee6000c1e1900 */
[C---:B------:R-:W-:Y:S01]  /*84b0*/  IMAD.WIDE R44, R14.reuse, 0x4, R40 ;  /* 0x000000040e2c7825 */ /* 0x040fe200078e0228 */
[----:B------:R-:W3:Y:S03]  /*84c0*/  LDG.E R23, desc[UR6][R22.64] ;  /* 0x0000000616177981 */ /* 0x000ee6000c1e1900 */
[C---:B----4-:R-:W-:Y:S01]  /*84d0*/  IMAD.WIDE R50, R13.reuse, 0x4, R42 ;  /* 0x000000040d327825 */ /* 0x050fe200078e022a */
[----:B------:R-:W4:Y:S03]  /*84e0*/  LDG.E R52, desc[UR6][R44.64] ;  /* 0x000000062c347981 */ /* 0x000f26000c1e1900 */
[C---:B0-----:R-:W-:Y:S01]  /*84f0*/  IMAD.WIDE R38, R14.reuse, 0x4, R44 ;  /* 0x000000040e267825 */ /* 0x041fe200078e022c */
[----:B------:R-:W4:Y:S03]  /*8500*/  LDG.E R21, desc[UR6][R42.64] ;  /* 0x000000062a157981 */ /* 0x000f26000c1e1900 */
[C---:B------:R-:W-:Y:S01]  /*8510*/  IMAD.WIDE R30, R13.reuse, 0x4, R50 ;  /* 0x000000040d1e7825 */ /* 0x040fe200078e0232 */
[----:B------:R0:W4:Y:S03]  /*8520*/  LDG.E R46, desc[UR6][R38.64] ;  /* 0x00000006262e7981 */ /* 0x000126000c1e1900 */
[C---:B------:R-:W-:Y:S01]  /*8530*/  IMAD.WIDE R48, R14.reuse, 0x4, R38 ;  /* 0x000000040e307825 */ /* 0x040fe200078e0226 */
[----:B------:R-:W4:Y:S03]  /*8540*/  LDG.E R19, desc[UR6][R50.64] ;  /* 0x0000000632137981 */ /* 0x000f26000c1e1900 */
[C---:B------:R-:W-:Y:S01]  /*8550*/  IMAD.WIDE R34, R13.reuse, 0x4, R30 ;  /* 0x000000040d227825 */ /* 0x040fe200078e021e */
[----:B------:R1:W4:Y:S03]  /*8560*/  LDG.E R22, desc[UR6][R48.64] ;  /* 0x0000000630167981 */ /* 0x000326000c1e1900 */
[C---:B------:R-:W-:Y:S01]  /*8570*/  IMAD.WIDE R32, R14.reuse, 0x4, R48 ;  /* 0x000000040e207825 */ /* 0x040fe200078e0230 */
[----:B------:R-:W4:Y:S03]  /*8580*/  LDG.E R59, desc[UR6][R30.64] ;  /* 0x000000061e3b7981 */ /* 0x000f26000c1e1900 */
[----:B0-----:R-:W-:Y:S01]  /*8590*/  IMAD.WIDE R38, R13, 0x4, R34 ;  /* 0x000000040d267825 */ /* 0x001fe200078e0222 */
        /* <DEDUP_REMOVED lines=9> */
[----:B-1----:R-:W-:-:S02]  /*8630*/  IMAD.WIDE R48, R13, 0x4, R42 ;  /* 0x000000040d307825 */ /* 0x002fc400078e022a */
[----:B------:R-:W4:Y:S02]  /*8640*/  LDG.E R42, desc[UR6][R42.64] ;  /* 0x000000062a2a7981 */ /* 0x000f24000c1e1900 */
[C---:B------:R-:W-:Y:S02]  /*8650*/  IMAD.WIDE R50, R14.reuse, 0x4, R44 ;  /* 0x000000040e327825 */ /* 0x040fe400078e022c */
[----:B------:R-:W4:Y:S02]  /*8660*/  LDG.E R45, desc[UR6][R44.64] ;  /* 0x000000062c2d7981 */ /* 0x000f24000c1e1900 */
[----:B0-----:R-:W-:Y:S02]  /*8670*/  IMAD.WIDE R32, R13, 0x4, R48 ;  /* 0x000000040d207825 */ /* 0x001fe400078e0230 */
[----:B------:R-:W4:Y:S02]  /*8680*/  LDG.E R35, desc[UR6][R48.64] ;  /* 0x0000000630237981 */ /* 0x000f24000c1e1900 */
[----:B------:R-:W-:-:S02]  /*8690*/  IMAD.WIDE R30, R14, 0x4, R50 ;  /* 0x000000040e1e7825 */ /* 0x000fc400078e0232 */
[----:B------:R-:W4:Y:S04]  /*86a0*/  LDG.E R50, desc[UR6][R50.64] ;  /* 0x0000000632327981 */ /* 0x000f28000c1e1900 */
[----:B------:R-:W4:Y:S04]  /*86b0*/  LDG.E R32, desc[UR6][R32.64] ;  /* 0x0000000620207981 */ /* 0x000f28000c1e1900 */
[----:B------:R-:W4:Y:S01]  /*86c0*/  LDG.E R31, desc[UR6][R30.64] ;  /* 0x000000061e1f7981 */ /* 0x000f22000c1e1900 */
[----:B------:R-:W-:-:S04]  /*86d0*/  IADD3 R7, PT, PT, R7, 0x10, RZ ;  /* 0x0000001007077810 */ /* 0x000fc80007ffe0ff */
[----:B------:R-:W-:Y:S02]  /*86e0*/  ISETP.NE.AND P1, PT, R7, RZ, PT ;  /* 0x000000ff0700720c */ /* 0x000fe40003f25270 */
[----:B------:R-:W-:Y:S02]  /*86f0*/  LEA R10, R13, R10, 0x4 ;  /* 0x0000000a0d0a7211 */ /* 0x000fe400078e20ff */
[----:B------:R-:W-:Y:S01]  /*8700*/  LEA R9, R14, R9, 0x4 ;  /* 0x000000090e097211 */ /* 0x000fe200078e20ff */
[----:B--2--5:R-:W-:-:S04]  /*8710*/  IMAD R16, R16, R17, R12 ;  /* 0x0000001110107224 */ /* 0x024fc800078e020c */
[----:B---3--:R-:W-:-:S04]  /*8720*/  IMAD R15, R18, R15, R16 ;  /* 0x0000000f120f7224 */ /* 0x008fc800078e0210 */
[----:B------:R-:W-:-:S04]  /*8730*/  IMAD R11, R20, R11, R15 ;  /* 0x0000000b140b7224 */ /* 0x000fc800078e020f */
[----:B------:R-:W-:-:S04]  /*8740*/  IMAD R11, R57, R60, R11 ;  /* 0x0000003c390b7224 */ /* 0x000fc800078e020b */
[----:B------:R-:W-:-:S04]  /*8750*/  IMAD R11, R55, R58, R11 ;  /* 0x0000003a370b7224 */ /* 0x000fc800078e020b */
[----:B------:R-:W-:-:S04]  /*8760*/  IMAD R11, R53, R56, R11 ;  /* 0x00000038350b7224 */ /* 0x000fc800078e020b */
[----:B------:R-:W-:-:S04]  /*8770*/  IMAD R11, R47, R54, R11 ;  /* 0x000000362f0b7224 */ /* 0x000fc800078e020b */
[----:B----4-:R-:W-:-:S04]  /*8780*/  IMAD R11, R23, R52, R11 ;  /* 0x00000034170b7224 */ /* 0x010fc800078e020b */
[----:B------:R-:W-:-:S04]  /*8790*/  IMAD R11, R21, R46, R11 ;  /* 0x0000002e150b7224 */ /* 0x000fc800078e020b */
        /* <DEDUP_REMOVED lines=8> */
.L_x_975:
        /* <DEDUP_REMOVED lines=49> */
.L_x_978:
        /* <DEDUP_REMOVED lines=30> */
.L_x_979:
        /* <DEDUP_REMOVED lines=23> */
.L_x_977:
        /* <DEDUP_REMOVED lines=352> */
.L_x_981:
        /* <DEDUP_REMOVED lines=17> */
.L_x_983:
        /* <DEDUP_REMOVED lines=87> */
.L_x_982:
        /* <DEDUP_REMOVED lines=49> */
.L_x_985:
        /* <DEDUP_REMOVED lines=30> */
.L_x_986:
        /* <DEDUP_REMOVED lines=23> */
.L_x_984:
[----:B-----5:R0:W-:Y:S01]  /*b160*/  STG.E desc[UR6][R24.64], R12 ;  /* 0x0000000c18007986 */ /* 0x0201e2000c101906 */
[----:B------:R-:W-:-:S07]  /*b170*/  IADD3 R3, PT, PT, R3, 0x80, RZ ;  /* 0x0000008003037810 */ /* 0x000fce0007ffe0ff */
.L_x_973:
        /* <DEDUP_REMOVED lines=350> */
.L_x_988:
        /* <DEDUP_REMOVED lines=18> */
.L_x_990:
        /* <DEDUP_REMOVED lines=88> */
.L_x_989:
        /* <DEDUP_REMOVED lines=49> */
.L_x_992:
        /* <DEDUP_REMOVED lines=30> */
.L_x_993:
        /* <DEDUP_REMOVED lines=23> */
.L_x_991:
[----:B-----5:R0:W-:Y:S01]  /*d460*/  STG.E desc[UR6][R24.64], R12 ;  /* 0x0000000c18007986 */ /* 0x0201e2000c101906 */
[----:B------:R-:W-:-:S07]  /*d470*/  IADD3 R3, PT, PT, R3, 0x80, RZ ;  /* 0x0000008003037810 */ /* 0x000fce0007ffe0ff */
.L_x_980:
        /* <DEDUP_REMOVED lines=350> */
.L_x_995:
        /* <DEDUP_REMOVED lines=18> */
.L_x_997:
        /* <DEDUP_REMOVED lines=88> */
.L_x_996:
        /* <DEDUP_REMOVED lines=49> */
.L_x_999:
        /* <DEDUP_REMOVED lines=30> */
.L_x_1000:
        /* <DEDUP_REMOVED lines=23> */
.L_x_998:
[----:B-----5:R1:W-:Y:S01]  /*f760*/  STG.E desc[UR6][R24.64], R12 ;  /* 0x0000000c18007986 */ /* 0x0203e2000c101906 */
[----:B------:R-:W-:-:S07]  /*f770*/  IADD3 R3, PT, PT, R3, 0x80, RZ ;  /* 0x0000008003037810 */ /* 0x000fce0007ffe0ff */
.L_x_987:
        /* <DEDUP_REMOVED lines=350> */
.L_x_1002:
        /* <DEDUP_REMOVED lines=18> */
.L_x_1004:
        /* <DEDUP_REMOVED lines=88> */
.L_x_1003:
        /* <DEDUP_REMOVED lines=49> */
.L_x_1006:
        /* <DEDUP_REMOVED lines=30> */
.L_x_1007:
        /* <DEDUP_REMOVED lines=23> */
.L_x_1005:
[----:B-----5:R1:W-:Y:S01]  /*11a60*/  STG.E desc[UR6][R24.64], R12 ;  /* 0x0000000c18007986 */ /* 0x0203e2000c101906 */
[----:B------:R-:W-:-:S07]  /*11a70*/  IADD3 R3, PT, PT, R3, 0x80, RZ ;  /* 0x0000008003037810 */ /* 0x000fce0007ffe0ff */
.L_x_994:
        /* <DEDUP_REMOVED lines=351> */
.L_x_1009:
        /* <DEDUP_REMOVED lines=18> */
.L_x_1011:
        /* <DEDUP_REMOVED lines=88> */
.L_x_1010:
        /* <DEDUP_REMOVED lines=49> */
.L_x_1013:
        /* <DEDUP_REMOVED lines=30> */
.L_x_1014:
        /* <DEDUP_REMOVED lines=23> */
.L_x_1012:
[----:B-----5:R2:W-:Y:S01]  /*13d70*/  STG.E desc[UR6][R24.64], R12 ;  /* 0x0000000c18007986 */ /* 0x0205e2000c101906 */
[----:B------:R-:W-:-:S07]  /*13d80*/  IADD3 R3, PT, PT, R3, 0x80, RZ ;  /* 0x0000008003037810 */ /* 0x000fce0007ffe0ff */
.L_x_1001:
[----:B------:R-:W-:-:S13]  /*13d90*/  ISETP.GE.AND P0, PT, R3, UR4, PT ;  /* 0x0000000403007c0c */ /* 0x000fda000bf06270 */
[----:B------:R-:W-:Y:S05]  /*13da0*/  @P0 BREAK.RELIABLE B0 ;  /* 0x0000000000000942 */ /* 0x000fea0003800100 */
[----:B------:R-:W-:Y:S05]  /*13db0*/  @P0 BRA `(.L_x_1008) ;  /* 0x0000002000bc0947 */ /* 0x000fea0003800000 */
[----:B------:R-:W-:Y:S05]  /*13dc0*/  BSYNC.RELIABLE B0 ;  /* 0x0000000000007941 */ /* 0x000fea0003800100 */
.L_x_972:
        /* <DEDUP_REMOVED lines=348> */
.L_x_1015:
        /* <DEDUP_REMOVED lines=18> */
.L_x_1017:
        /* <DEDUP_REMOVED lines=88> */
.L_x_1016:
        /* <DEDUP_REMOVED lines=49> */
.L_x_1019:
        /* <DEDUP_REMOVED lines=30> */
.L_x_1020:
        /* <DEDUP_REMOVED lines=23> */
.L_x_1018:
[----:B-----5:R3:W-:Y:S01]  /*16090*/  STG.E desc[UR6][R24.64], R12 ;  /* 0x0000000c18007986 */ /* 0x0207e2000c101906 */
[----:B------:R-:W-:-:S07]  /*160a0*/  IADD3 R3, PT, PT, R3, 0x80, RZ ;  /* 0x0000008003037810 */ /* 0x000fce0007ffe0ff */
.L_x_1008:
[----:B------:R-:W-:Y:S05]  /*160b0*/  BSYNC.RECONVERGENT B1 ;  /* 0x0000000000017941 */ /* 0x000fea0003800200 */
.L_x_971:
        /* <DEDUP_REMOVED lines=10> */
[----:B------:R-:W1:Y:S04]  /*16160*/  LDCU UR4, c[0x0][0x4c0] ;  /* 0x00009800ff0477ac */ /* 0x000e680008000800 */
[----:B------:R-:W-:-:S04]  /*16170*/  SHF.R.U32.HI R9, RZ, UR5, R8 ;  /* 0x00000005ff097c19 */ /* 0x000fc80008011608 */
[----:B------:R-:W-:-:S05]  /*16180*/  IADD3 R10, PT, PT, -R9, RZ, RZ ;  /* 0x000000ff090a7210 */ /* 0x000fca0007ffe1ff */
[----:B-----5:R-:W-:-:S04]  /*16190*/  IMAD R3, R10, UR8, R3 ;  /* 0x000000080a037c24 */ /* 0x020fc8000f8e0203 */
[C---:B0-----:R-:W-:Y:S02]  /*161a0*/  IMAD R21, R3.reuse, UR10, RZ ;  /* 0x0000000a03157c24 */ /* 0x041fe4000f8e02ff */
[C---:B------:R-:W-:Y:S02]  /*161b0*/  IMAD R22, R3.reuse, UR11, RZ ;  /* 0x0000000b03167c24 */ /* 0x040fe4000f8e02ff */
[----:B-123--:R-:W-:Y:S01]  /*161c0*/  IMAD R24, R3, UR4, RZ ;  /* 0x0000000403187c24 */ /* 0x00efe2000f8e02ff */
        /* <DEDUP_REMOVED lines=334> */
.L_x_1021:
        /* <DEDUP_REMOVED lines=16> */
.L_x_1023:
        /* <DEDUP_REMOVED lines=87> */
.L_x_1022:
        /* <DEDUP_REMOVED lines=49> */
.L_x_1025:
        /* <DEDUP_REMOVED lines=30> */
.L_x_1026:
        /* <DEDUP_REMOVED lines=23> */
.L_x_1024:
[----:B-----5:R-:W-:Y:S01]  /*18380*/  STG.E desc[UR6][R20.64], R8 ;  /* 0x0000000814007986 */ /* 0x020fe2000c101906 */
[----:B------:R-:W-:Y:S05]  /*18390*/  EXIT ;  /* 0x000000000000794d */ /* 0x000fea0003800000 */
.L_x_1027:
        /* <DEDUP_REMOVED lines=14> */
.L_x_1249:


//--------------------- .text._ZN2at6native69_GLOBAL__N__64f4e359_31_FunctionOfAMatrixUtilsKernel_cu_9e10b42f_318216_elemwise_kernelILi128ELi8EZNS1_43_compute_linear_combination_internal_kernelIaEEvRNS_14TensorIteratorEiiiEUliE_EEviT1_ --------------------------
	.section	.text._ZN2at6native69_GLOBAL__N__64f4e359_31_FunctionOfAMatrixUtilsKernel_cu_9e10b42f_318216_elemwise_kernelILi128ELi8EZNS1_43_compute_linear_combination_internal_kernelIaEEvRNS_14TensorIteratorEiiiEUliE_EEviT1_,"ax",@progbits
	.align	128
.text._ZN2at6native69_GLOBAL__N__64f4e359_31_FunctionOfAMatrixUtilsKernel_cu_9e10b42f_318216_elemwise_kernelILi128ELi8EZNS1_43_compute_linear_combination_internal_kernelIaEEvRNS_14TensorIteratorEiiiEUliE_EEviT1_:
        .type           _ZN2at6native69_GLOBAL__N__64f4e359_31_FunctionOfAMatrixUtilsKernel_cu_9e10b42f_318216_elemwise_kernelILi128ELi8EZNS1_43_compute_linear_combination_internal_kernelIaEEvRNS_14TensorIteratorEiiiEUliE_EEviT1_,@function
        .size           _ZN2at6native69_GLOBAL__N__64f4e359_31_FunctionOfAMatrixUtilsKernel_cu_9e10b42f_318216_elemwise_kernelILi128ELi8EZNS1_43_compute_linear_combination_internal_kernelIaEEvRNS_14TensorIteratorEiiiEUliE_EEviT1_,(.L_x_1250 - _ZN2at6native69_GLOBAL__N__64f4e359_31_FunctionOfAMatrixUtilsKernel_cu_9e10b42f_318216_elemwise_kernelILi128ELi8EZNS1_43_compute_linear_combination_internal_kernelIaEEvRNS_14TensorIteratorEiiiEUliE_EEviT1_)
        .other          _ZN2at6native69_GLOBAL__N__64f4e359_31_FunctionOfAMatrixUtilsKernel_cu_9e10b42f_318216_elemwise_kernelILi128ELi8EZNS1_43_compute_linear_combination_internal_kernelIaEEvRNS_14TensorIteratorEiiiEUliE_EEviT1_,@"STO_CUDA_ENTRY STV_DEFAULT"
_ZN2at6native69_GLOBAL__N__64f4e359_31_FunctionOfAMatrixUtilsKernel_cu_9e10b42f_318216_elemwise_kernelILi128ELi8EZNS1_43_compute_linear_combination_internal_kernelIaEEvRNS_14TensorIteratorEiiiEUliE_EEviT1_:
        /* <DEDUP_REMOVED lines=40> */
.L_x_1033:
        /* <DEDUP_REMOVED lines=9> */
[----:B------:R-:W-:Y:S01]  /*0310*/  MOV R13, UR9 ;  /* 0x00000009000d7c02 */ /* 0x000fe20008000f00 */
[----:B------:R-:W-:-:S02]  /*0320*/  UIADD3.X UR7, UPT, UPT, UR38, UR7, URZ, UP1, !UPT ;  /* 0x0000000726077290 */ /* 0x000fc40008ffe4ff */
[----:B------:R-:W-:Y:S02]  /*0330*/  UIADD3.X UR9, UPT, UPT, UR37, UR9, URZ, UP0, !UPT ;  /* 0x0000000925097290 */ /* 0x000fe400087fe4ff */
[----:B------:R-:W2:Y:S04]  /*0340*/  LDG.E.U8 R8, desc[UR10][R12.64] ;  /* 0x0000000a0c087981 */ /* 0x000ea8000c1e1100 */
[----:B------:R-:W2:Y:S01]  /*0350*/  LDG.E.U8 R11, desc[UR10][R10.64] ;  /* 0x0000000a0a0b7981 */ /* 0x000ea2000c1e1100 */
[----:B------:R-:W-:Y:S01]  /*0360*/  IMAD.U32 R14, RZ, RZ, UR8 ;  /* 0x00000008ff0e7e24 */ /* 0x000fe2000f8e00ff */
[----:B------:R-:W-:Y:S01]  /*0370*/  MOV R16, UR6 ;  /* 0x0000000600107c02 */ /* 0x000fe20008000f00 */
[----:B------:R-:W-:Y:S01]  /*0380*/  IMAD.U32 R15, RZ, RZ, UR9 ;  /* 0x00000009ff0f7e24 */ /* 0x000fe2000f8e00ff */
[----:B------:R-:W-:Y:S01]  /*0390*/  UIADD3 UR8, UP0, UPT, UR8, UR39, URZ ;  /* 0x0000002708087290 */ /* 0x000fe2000ff1e0ff */
[----:B------:R-:W-:Y:S01]  /*03a0*/  IMAD.U32 R17, RZ, RZ, UR7 ;  /* 0x00000007ff117e24 */ /* 0x000fe2000f8e00ff */
[----:B------:R-:W-:-:S02]  /*03b0*/  UIADD3 UR6, UP1, UPT, UR6, UR40, URZ ;  /* 0x0000002806067290 */ /* 0x000fc4000ff3e0ff */
[----:B------:R-:W-:Y:S01]  /*03c0*/  UIADD3.X UR9, UPT, UPT, UR37, UR9, URZ, UP0, !UPT ;  /* 0x0000000925097290 */ /* 0x000fe200087fe4ff */
[----:B------:R-:W3:Y:S01]  /*03d0*/  LDG.E.U8 R9, desc[UR10][R14.64] ;  /* 0x0000000a0e097981 */ /* 0x000ee2000c1e1100 */
[----:B------:R-:W-:-:S03]  /*03e0*/  UIADD3.X UR7, UPT, UPT, UR38, UR7, URZ, UP1, !UPT ;  /* 0x0000000726077290 */ /* 0x000fc60008ffe4ff */
[----:B------:R1:W3:Y:S01]  /*03f0*/  LDG.E.U8 R12, desc[UR10][R16.64] ;  /* 0x0000000a100c7981 */ /* 0x0002e2000c1e1100 */
[----:B------:R-:W-:Y:S01]  /*0400*/  IMAD.U32 R20, RZ, RZ, UR8 ;  /* 0x00000008ff147e24 */ /* 0x000fe2000f8e00ff */
[----:B------:R-:W-:Y:S01]  /*0410*/  UIADD3 UR8, UP0, UPT, UR8, UR39, URZ ;  /* 0x0000002708087290 */ /* 0x000fe2000ff1e0ff */
[----:B------:R-:W-:Y:S01]  /*0420*/  IMAD.U32 R22, RZ, RZ, UR6 ;  /* 0x00000006ff167e24 */ /* 0x000fe2000f8e00ff */
[----:B------:R-:W-:Y:S01]  /*0430*/  MOV R23, UR7 ;  /* 0x0000000700177c02 */ /* 0x000fe20008000f00 */
[----:B------:R-:W-:Y:S01]  /*0440*/  IMAD.U32 R21, RZ, RZ, UR9 ;  /* 0x00000009ff157e24 */ /* 0x000fe2000f8e00ff */
[----:B------:R-:W-:Y:S02]  /*0450*/  UIADD3 UR6, UP1, UPT, UR6, UR40, URZ ;  /* 0x0000002806067290 */ /* 0x000fe4000ff3e0ff */
[----:B------:R-:W-:Y:S01]  /*0460*/  UIADD3.X UR9, UPT, UPT, UR37, UR9, URZ, UP0, !UPT ;  /* 0x0000000925097290 */ /* 0x000fe200087fe4ff */
[----:B------:R-:W4:Y:S01]  /*0470*/  LDG.E.U8 R15, desc[UR10][R22.64] ;  /* 0x0000000a160f7981 */ /* 0x000f22000c1e1100 */
[----:B------:R-:W-:-:S03]  /*0480*/  UIADD3.X UR7, UPT, UPT, UR38, UR7, URZ, UP1, !UPT ;  /* 0x0000000726077290 */ /* 0x000fc60008ffe4ff */
[----:B------:R0:W4:Y:S01]  /*0490*/  LDG.E.U8 R10, desc[UR10][R20.64] ;  /* 0x0000000a140a7981 */ /* 0x000122000c1e1100 */
[----:B-1----:R-:W-:Y:S01]  /*04a0*/  IMAD.U32 R16, RZ, RZ, UR8 ;  /* 0x00000008ff107e24 */ /* 0x002fe2000f8e00ff */
[----:B------:R-:W-:Y:S01]  /*04b0*/  UIADD3 UR8, UP0, UPT, UR8, UR39, URZ ;  /* 0x0000002708087290 */ /* 0x000fe2000ff1e0ff */
[----:B------:R-:W-:Y:S01]  /*04c0*/  IMAD.U32 R24, RZ, RZ, UR6 ;  /* 0x00000006ff187e24 */ /* 0x000fe2000f8e00ff */
[----:B------:R-:W-:Y:S01]  /*04d0*/  UIADD3 UR6, UP1, UPT, UR6, UR40, URZ ;  /* 0x0000002806067290 */ /* 0x000fe2000ff3e0ff */
[----:B------:R-:W-:Y:S02]  /*04e0*/  IMAD.U32 R17, RZ, RZ, UR9 ;  /* 0x00000009ff117e24 */ /* 0x000fe4000f8e00ff */
[----:B------:R-:W-:Y:S01]  /*04f0*/  IMAD.U32 R25, RZ, RZ, UR7 ;  /* 0x00000007ff197e24 */ /* 0x000fe2000f8e00ff */
[----:B------:R-:W-:Y:S02]  /*0500*/  UIADD3.X UR9, UPT, UPT, UR37, UR9, URZ, UP0, !UPT ;  /* 0x0000000925097290 */ /* 0x000fe400087fe4ff */
[----:B------:R-:W-:Y:S01]  /*0510*/  UIADD3.X UR7, UPT, UPT, UR38, UR7, URZ, UP1, !UPT ;  /* 0x0000000726077290 */ /* 0x000fe20008ffe4ff */
[----:B------:R-:W4:Y:S04]  /*0520*/  LDG.E.U8 R13, desc[UR10][R16.64] ;  /* 0x0000000a100d7981 */ /* 0x000f28000c1e1100 */
[----:B------:R1:W4:Y:S01]  /*0530*/  LDG.E.U8 R28, desc[UR10][R24.64] ;  /* 0x0000000a181c7981 */ /* 0x000322000c1e1100 */
[----:B0-----:R-:W-:Y:S01]  /*0540*/  MOV R20, UR8 ;  /* 0x0000000800147c02 */ /* 0x001fe20008000f00 */
[----:B------:R-:W-:Y:S01]  /*0550*/  IMAD.U32 R22, RZ, RZ, UR6 ;  /* 0x00000006ff167e24 */ /* 0x000fe2000f8e00ff */
[----:B------:R-:W-:Y:S01]  /*0560*/  UIADD3 UR8, UP0, UPT, UR8, UR39, URZ ;  /* 0x0000002708087290 */ /* 0x000fe2000ff1e0ff */
[----:B------:R-:W-:Y:S01]  /*0570*/  IMAD.U32 R21, RZ, RZ, UR9 ;  /* 0x00000009ff157e24 */ /* 0x000fe2000f8e00ff */
[----:B------:R-:W-:Y:S01]  /*0580*/  UIADD3 UR6, UP1, UPT, UR6, UR40, URZ ;  /* 0x0000002806067290 */ /* 0x000fe2000ff3e0ff */
[----:B------:R-:W-:Y:S01]  /*0590*/  IMAD.U32 R23, RZ, RZ, UR7 ;  /* 0x00000007ff177e24 */ /* 0x000fe2000f8e00ff */
[----:B------:R-:W-:-:S02]  /*05a0*/  UIADD3.X UR9, UPT, UPT, UR37, UR9, URZ, UP0, !UPT ;  /* 0x0000000925097290 */ /* 0x000fc400087fe4ff */
[----:B------:R-:W-:Y:S01]  /*05b0*/  UIADD3.X UR7, UPT, UPT, UR38, UR7, URZ, UP1, !UPT ;  /* 0x0000000726077290 */ /* 0x000fe20008ffe4ff */
[----:B------:R-:W4:Y:S01]  /*05c0*/  LDG.E.U8 R14, desc[UR10][R20.64] ;  /* 0x0000000a140e7981 */ /* 0x000f22000c1e1100 */
[----:B-1----:R-:W-:-:S03]  /*05d0*/  IMAD.U32 R24, RZ, RZ, UR6 ;  /* 0x00000006ff187e24 */ /* 0x002fc6000f8e00ff */
[----:B------:R0:W4:Y:S01]  /*05e0*/  LDG.E.U8 R27, desc[UR10][R22.64] ;  /* 0x0000000a161b7981 */ /* 0x000122000c1e1100 */
[----:B------:R-:W-:Y:S01]  /*05f0*/  IMAD.U32 R16, RZ, RZ, UR8 ;  /* 0x00000008ff107e24 */ /* 0x000fe2000f8e00ff */
[----:B------:R-:W-:Y:S01]  /*0600*/  UIADD3 UR6, UP1, UPT, UR6, UR40, URZ ;  /* 0x0000002806067290 */ /* 0x000fe2000ff3e0ff */
[----:B------:R-:W-:Y:S01]  /*0610*/  MOV R17, UR9 ;  /* 0x0000000900117c02 */ /* 0x000fe20008000f00 */
[----:B------:R-:W-:Y:S01]  /*0620*/  UIADD3 UR8, UP0, UPT, UR8, UR39, URZ ;  /* 0x0000002708087290 */ /* 0x000fe2000ff1e0ff */
[----:B------:R-:W-:Y:S01]  /*0630*/  IMAD.U32 R25, RZ, RZ, UR7 ;  /* 0x00000007ff197e24 */ /* 0x000fe2000f8e00ff */
[----:B------:R-:W-:Y:S02]  /*0640*/  UIADD3.X UR7, UPT, UPT, UR38, UR7, URZ, UP1, !UPT ;  /* 0x0000000726077290 */ /* 0x000fe40008ffe4ff */
[----:B------:R-:W-:Y:S01]  /*0650*/  UIADD3.X UR9, UPT, UPT, UR37, UR9, URZ, UP0, !UPT ;  /* 0x0000000925097290 */ /* 0x000fe200087fe4ff */
[----:B------:R1:W4:Y:S01]  /*0660*/  LDG.E.U8 R29, desc[UR10][R16.64] ;  /* 0x0000000a101d7981 */ /* 0x000322000c1e1100 */
[----:B0-----:R-:W-:-:S03]  /*0670*/  MOV R22, UR6 ;  /* 0x0000000600167c02 */ /* 0x001fc60008000f00 */
[----:B------:R0:W4:Y:S01]  /*0680*/  LDG.E.U8 R30, desc[UR10][R24.64] ;  /* 0x0000000a181e7981 */ /* 0x000122000c1e1100 */
[----:B------:R-:W-:Y:S01]  /*0690*/  IMAD.U32 R20, RZ, RZ, UR8 ;  /* 0x00000008ff147e24 */ /* 0x000fe2000f8e00ff */
[----:B------:R-:W-:Y:S01]  /*06a0*/  UIADD3 UR6, UP1, UPT, UR6, UR40, URZ ;  /* 0x0000002806067290 */ /* 0x000fe2000ff3e0ff */
[----:B------:R-:W-:Y:S01]  /*06b0*/  IMAD.U32 R23, RZ, RZ, UR7 ;  /* 0x00000007ff177e24 */ /* 0x000fe2000f8e00ff */
[----:B------:R-:W-:Y:S01]  /*06c0*/  UIADD3 UR8, UP0, UPT, UR8, UR39, URZ ;  /* 0x0000002708087290 */ /* 0x000fe2000ff1e0ff */
[----:B------:R-:W-:Y:S01]  /*06d0*/  IMAD.U32 R21, RZ, RZ, UR9 ;  /* 0x00000009ff157e24 */ /* 0x000fe2000f8e00ff */
[----:B------:R-:W-:Y:S02]  /*06e0*/  UIADD3.X UR7, UPT, UPT, UR38, UR7, URZ, UP1, !UPT ;  /* 0x0000000726077290 */ /* 0x000fe40008ffe4ff */
[----:B------:R-:W-:Y:S01]  /*06f0*/  UIADD3.X UR9, UPT, UPT, UR37, UR9, URZ, UP0, !UPT ;  /* 0x0000000925097290 */ /* 0x000fe200087fe4ff */
[----:B------:R-:W4:Y:S04]  /*0700*/  LDG.E.U8 R23, desc[UR10][R22.64] ;  /* 0x0000000a16177981 */ /* 0x000f28000c1e1100 */
[----:B------:R-:W4:Y:S01]  /*0710*/  LDG.E.U8 R20, desc[UR10][R20.64] ;  /* 0x0000000a14147981 */ /* 0x000f22000c1e1100 */
[----:B-1----:R-:W-:Y:S01]  /*0720*/  IMAD.U32 R16, RZ, RZ, UR8 ;  /* 0x00000008ff107e24 */ /* 0x002fe2000f8e00ff */
[----:B0-----:R-:W-:Y:S01]  /*0730*/  MOV R25, UR7 ;  /* 0x0000000700197c02 */ /* 0x001fe20008000f00 */
[----:B------:R-:W-:-:S02]  /*0740*/  IMAD.U32 R17, RZ, RZ, UR9 ;  /* 0x00000009ff117e24 */ /* 0x000fc4000f8e00ff */
[----:B------:R-:W-:-:S03]  /*0750*/  IMAD.U32 R24, RZ, RZ, UR6 ;  /* 0x00000006ff187e24 */ /* 0x000fc6000f8e00ff */
[----:B------:R-:W4:Y:S04]  /*0760*/  LDG.E.U8 R16, desc[UR10][R16.64] ;  /* 0x0000000a10107981 */ /* 0x000f28000c1e1100 */
[----:B------:R-:W4:Y:S01]  /*0770*/  LDG.E.U8 R25, desc[UR10][R24.64] ;  /* 0x0000000a18197981 */ /* 0x000f22000c1e1100 */
[----:B-----5:R-:W-:Y:S01]  /*0780*/  PRMT R7, R7, 0x9910, RZ ;  /* 0x0000991007077816 */ /* 0x020fe200000000ff */
[----:B------:R-:W-:-:S05]  /*0790*/  VIADD R26, R26, 0x8 ;  /* 0x000000081a1a7836 */ /* 0x000fca0000000000 */
[----:B------:R-:W-:Y:S01]  /*07a0*/  ISETP.NE.AND P0, PT, R26, RZ, PT ;  /* 0x000000ff1a00720c */ /* 0x000fe20003f05270 */
[----:B------:R-:W-:Y:S02]  /*07b0*/  ULEA UR5, UR40, UR5, 0x3 ;  /* 0x0000000528057291 */ /* 0x000fe4000f8e18ff */
[----:B------:R-:W-:Y:S01]  /*07c0*/  ULEA UR4, UR39, UR4, 0x3 ;  /* 0x0000000427047291 */ /* 0x000fe2000f8e18ff */
[----:B--2---:R-:W-:-:S05]  /*07d0*/  IMAD R7, R8, R11, R7 ;  /* 0x0000000b08077224 */ /* 0x004fca00078e0207 */
[----:B------:R-:W-:-:S05]  /*07e0*/  PRMT R7, R7, 0x9910, RZ ;  /* 0x0000991007077816 */ /* 0x000fca00000000ff */
[----:B---3--:R-:W-:-:S05]  /*07f0*/  IMAD R7, R9, R12, R7 ;  /* 0x0000000c09077224 */ /* 0x008fca00078e0207 */
[----:B------:R-:W-:-:S05]  /*0800*/  PRMT R7, R7, 0x9910, RZ ;  /* 0x0000991007077816 */ /* 0x000fca00000000ff */
[----:B----4-:R-:W-:-:S05]  /*0810*/  IMAD R7, R10, R15, R7 ;  /* 0x0000000f0a077224 */ /* 0x010fca00078e0207 */
[----:B------:R-:W-:-:S05]  /*0820*/  PRMT R7, R7, 0x9910, RZ ;  /* 0x0000991007077816 */ /* 0x000fca00000000ff */
[----:B------:R-:W-:-:S05]  /*0830*/  IMAD R7, R13, R28, R7 ;  /* 0x0000001c0d077224 */ /* 0x000fca00078e0207 */
[----:B------:R-:W-:-:S05]  /*0840*/  PRMT R7, R7, 0x9910, RZ ;  /* 0x0000991007077816 */ /* 0x000fca00000000ff */
[----:B------:R-:W-:-:S05]  /*0850*/  IMAD R7, R14, R27, R7 ;  /* 0x0000001b0e077224 */ /* 0x000fca00078e0207 */
[----:B------:R-:W-:-:S05]  /*0860*/  PRMT R7, R7, 0x9910, RZ ;  /* 0x0000991007077816 */ /* 0x000fca00000000ff */
[----:B------:R-:W-:-:S05]  /*0870*/  IMAD R7, R29, R30, R7 ;  /* 0x0000001e1d077224 */ /* 0x000fca00078e0207 */
[----:B------:R-:W-:-:S05]  /*0880*/  PRMT R7, R7, 0x9910, RZ ;  /* 0x0000991007077816 */ /* 0x000fca00000000ff */
[----:B------:R-:W-:-:S05]  /*0890*/  IMAD R7, R20, R23, R7 ;  /* 0x0000001714077224 */ /* 0x000fca00078e0207 */
[----:B------:R-:W-:-:S05]  /*08a0*/  PRMT R7, R7, 0x9910, RZ ;  /* 0x0000991007077816 */ /* 0x000fca00000000ff */
[----:B------:R-:W-:Y:S01]  /*08b0*/  IMAD R7, R16, R25, R7 ;  /* 0x0000001910077224 */ /* 0x000fe200078e0207 */
[----:B------:R-:W-:Y:S06]  /*08c0*/  @P0 BRA `(.L_x_1033) ;  /* 0xfffffff8006c0947 */ /* 0x000fec000383ffff */
.L_x_1032:
        /* <DEDUP_REMOVED lines=11> */
[----:B-1----:R-:W-:-:S04]  /*0980*/  IADD3 R8, P1, PT, R9, R12, RZ ;  /* 0x0000000c09087210 */ /* 0x002fc80007f3e0ff */
[----:B------:R-:W-:Y:S02]  /*0990*/  LEA.HI.X.SX32 R9, R9, R13, 0x1, P1 ;  /* 0x0000000d09097211 */ /* 0x000fe400008f0eff */
[C---:B----4-:R-:W-:Y:S01]  /*09a0*/  IADD3 R10, P2, PT, R11.reuse, R14, RZ ;  /* 0x0000000e0b0a7210 */ /* 0x050fe20007f5e0ff */
[----:B------:R-:W-:Y:S02]  /*09b0*/  USHF.R.S32.HI UR7, URZ, 0x1f, UR5 ;  /* 0x0000001fff077899 */ /* 0x000fe40008011405 */
[----:B------:R-:W2:Y:S01]  /*09c0*/  LDG.E.U8 R22, desc[UR10][R8.64] ;  /* 0x0000000a08167981 */ /* 0x000ea2000c1e1100 */
[----:B------:R-:W-:Y:S02]  /*09d0*/  LEA.HI.X.SX32 R11, R11, R15, 0x1, P2 ;  /* 0x0000000f0b0b7211 */ /* 0x000fe400010f0eff */
[----:B------:R-:W-:Y:S02]  /*09e0*/  IADD3 R12, P1, PT, R8, UR4, RZ ;  /* 0x00000004080c7c10 */ /* 0x000fe4000ff3e0ff */
[----:B------:R-:W-:Y:S01]  /*09f0*/  IADD3 R14, P2, PT, R10, UR5, RZ ;  /* 0x000000050a0e7c10 */ /* 0x000fe2000ff5e0ff */
[----:B------:R1:W2:Y:S01]  /*0a00*/  LDG.E.U8 R23, desc[UR10][R10.64] ;  /* 0x0000000a0a177981 */ /* 0x0002a2000c1e1100 */
[----:B------:R-:W-:-:S02]  /*0a10*/  IADD3.X R13, PT, PT, R9, UR6, RZ, P1, !PT ;  /* 0x00000006090d7c10 */ /* 0x000fc40008ffe4ff */
[----:B------:R-:W-:Y:S02]  /*0a20*/  IADD3.X R15, PT, PT, R11, UR7, RZ, P2, !PT ;  /* 0x000000070b0f7c10 */ /* 0x000fe400097fe4ff */
[----:B------:R-:W-:Y:S01]  /*0a30*/  IADD3 R16, P1, PT, R12, UR4, RZ ;  /* 0x000000040c107c10 */ /* 0x000fe2000ff3e0ff */
[----:B------:R-:W3:Y:S01]  /*0a40*/  LDG.E.U8 R24, desc[UR10][R12.64] ;  /* 0x0000000a0c187981 */ /* 0x000ee2000c1e1100 */
[----:B------:R-:W-:-:S03]  /*0a50*/  IADD3 R20, P2, PT, R14, UR5, RZ ;  /* 0x000000050e147c10 */ /* 0x000fc6000ff5e0ff */
[----:B------:R-:W3:Y:S01]  /*0a60*/  LDG.E.U8 R25, desc[UR10][R14.64] ;  /* 0x0000000a0e197981 */ /* 0x000ee2000c1e1100 */
[----:B------:R-:W-:Y:S02]  /*0a70*/  IADD3.X R17, PT, PT, R13, UR6, RZ, P1, !PT ;  /* 0x000000060d117c10 */ /* 0x000fe40008ffe4ff */
[----:B------:R-:W-:Y:S02]  /*0a80*/  IADD3.X R21, PT, PT, R15, UR7, RZ, P2, !PT ;  /* 0x000000070f157c10 */ /* 0x000fe400097fe4ff */
[----:B-1----:R-:W-:Y:S01]  /*0a90*/  IADD3 R10, P2, PT, R20, UR5, RZ ;  /* 0x00000005140a7c10 */ /* 0x002fe2000ff5e0ff */
[----:B------:R-:W4:Y:S01]  /*0aa0*/  LDG.E.U8 R26, desc[UR10][R16.64] ;  /* 0x0000000a101a7981 */ /* 0x000f22000c1e1100 */
[----:B------:R-:W-:-:S03]  /*0ab0*/  IADD3 R8, P1, PT, R16, UR4, RZ ;  /* 0x0000000410087c10 */ /* 0x000fc6000ff3e0ff */
[----:B------:R-:W4:Y:S01]  /*0ac0*/  LDG.E.U8 R27, desc[UR10][R20.64] ;  /* 0x0000000a141b7981 */ /* 0x000f22000c1e1100 */
[----:B------:R-:W-:Y:S02]  /*0ad0*/  IADD3.X R11, PT, PT, R21, UR7, RZ, P2, !PT ;  /* 0x00000007150b7c10 */ /* 0x000fe400097fe4ff */
[----:B------:R-:W-:-:S04]  /*0ae0*/  IADD3.X R9, PT, PT, R17, UR6, RZ, P1, !PT ;  /* 0x0000000611097c10 */ /* 0x000fc80008ffe4ff */
[----:B------:R-:W4:Y:S04]  /*0af0*/  LDG.E.U8 R11, desc[UR10][R10.64] ;  /* 0x0000000a0a0b7981 */ /* 0x000f28000c1e1100 */
[----:B------:R-:W4:Y:S01]  /*0b00*/  LDG.E.U8 R8, desc[UR10][R8.64] ;  /* 0x0000000a08087981 */ /* 0x000f22000c1e1100 */
[----:B-----5:R-:W-:Y:S01]  /*0b10*/  PRMT R7, R7, 0x9910, RZ ;  /* 0x0000991007077816 */ /* 0x020fe200000000ff */
[----:B------:R-:W-:-:S04]  /*0b20*/  VIADD R6, R6, 0x4 ;  /* 0x0000000406067836 */ /* 0x000fc80000000000 */
[----:B--2---:R-:W-:-:S05]  /*0b30*/  IMAD R7, R22, R23, R7 ;  /* 0x0000001716077224 */ /* 0x004fca00078e0207 */
[----:B------:R-:W-:-:S05]  /*0b40*/  PRMT R7, R7, 0x9910, RZ ;  /* 0x0000991007077816 */ /* 0x000fca00000000ff */
[----:B---3--:R-:W-:-:S05]  /*0b50*/  IMAD R7, R24, R25, R7 ;  /* 0x0000001918077224 */ /* 0x008fca00078e0207 */
[----:B------:R-:W-:-:S05]  /*0b60*/  PRMT R7, R7, 0x9910, RZ ;  /* 0x0000991007077816 */ /* 0x000fca00000000ff */
[----:B----4-:R-:W-:-:S05]  /*0b70*/  IMAD R7, R26, R27, R7 ;  /* 0x0000001b1a077224 */ /* 0x010fca00078e0207 */
[----:B------:R-:W-:-:S05]  /*0b80*/  PRMT R7, R7, 0x9910, RZ ;  /* 0x0000991007077816 */ /* 0x000fca00000000ff */
[----:B------:R-:W-:-:S07]  /*0b90*/  IMAD R7, R8, R11, R7 ;  /* 0x0000000b08077224 */ /* 0x000fce00078e0207 */
.L_x_1035:
        /* <DEDUP_REMOVED lines=13> */
[----:B----4-:R-:W-:-:S03]  /*0c70*/  IADD3 R10, P2, PT, R12, R16, RZ ;  /* 0x000000100c0a7210 */ /* 0x010fc60007f5e0ff */
[----:B------:R-:W2:Y:S01]  /*0c80*/  LDG.E.U8 R16, desc[UR10][R8.64] ;  /* 0x0000000a08107981 */ /* 0x000ea2000c1e1100 */
[----:B------:R-:W-:Y:S02]  /*0c90*/  LEA.HI.X.SX32 R11, R12, R17, 0x1, P2 ;  /* 0x000000110c0b7211 */ /* 0x000fe400010f0eff */
[----:B------:R-:W-:Y:S02]  /*0ca0*/  IADD3 R14, P2, PT, R10, R15, RZ ;  /* 0x0000000f0a0e7210 */ /* 0x000fe40007f5e0ff */
[----:B------:R-:W-:Y:S01]  /*0cb0*/  IADD3 R12, P1, PT, R8, R13, RZ ;  /* 0x0000000d080c7210 */ /* 0x000fe20007f3e0ff */
[----:B------:R-:W2:Y:S01]  /*0cc0*/  LDG.E.U8 R17, desc[UR10][R10.64] ;  /* 0x0000000a0a117981 */ /* 0x000ea2000c1e1100 */
[----:B------:R-:W-:Y:S02]  /*0cd0*/  LEA.HI.X.SX32 R15, R15, R11, 0x1, P2 ;  /* 0x0000000b0f0f7211 */ /* 0x000fe400010f0eff */
[----:B------:R-:W-:-:S04]  /*0ce0*/  LEA.HI.X.SX32 R13, R13, R9, 0x1, P1 ;  /* 0x000000090d0d7211 */ /* 0x000fc800008f0eff */
[----:B------:R-:W3:Y:S04]  /*0cf0*/  LDG.E.U8 R15, desc[UR10][R14.64] ;  /* 0x0000000a0e0f7981 */ /* 0x000ee8000c1e1100 */
[----:B------:R-:W3:Y:S01]  /*0d00*/  LDG.E.U8 R12, desc[UR10][R12.64] ;  /* 0x0000000a0c0c7981 */ /* 0x000ee2000c1e1100 */
[----:B-----5:R-:W-:Y:S01]  /*0d10*/  PRMT R7, R7, 0x9910, RZ ;  /* 0x0000991007077816 */ /* 0x020fe200000000ff */
[----:B------:R-:W-:-:S04]  /*0d20*/  VIADD R6, R6, 0x2 ;  /* 0x0000000206067836 */ /* 0x000fc80000000000 */
[----:B--2---:R-:W-:-:S05]  /*0d30*/  IMAD R7, R16, R17, R7 ;  /* 0x0000001110077224 */ /* 0x004fca00078e0207 */
[----:B------:R-:W-:-:S05]  /*0d40*/  PRMT R7, R7, 0x9910, RZ ;  /* 0x0000991007077816 */ /* 0x000fca00000000ff */
[----:B---3--:R-:W-:-:S07]  /*0d50*/  IMAD R7, R12, R15, R7 ;  /* 0x0000000f0c077224 */ /* 0x008fce00078e0207 */
.L_x_1036:
        /* <DEDUP_REMOVED lines=10> */
[----:B------:R-:W2:Y:S01]  /*0e00*/  LDG.E.U8 R8, desc[UR10][R8.64] ;  /* 0x0000000a08087981 */ /* 0x000ea2000c1e1100 */
[----:B------:R-:W-:-:S06]  /*0e10*/  LEA.HI.X.SX32 R11, R6, R13, 0x1, P1 ;  /* 0x0000000d060b7211 */ /* 0x000fcc00008f0eff */
[----:B------:R-:W2:Y:S01]  /*0e20*/  LDG.E.U8 R11, desc[UR10][R10.64] ;  /* 0x0000000a0a0b7981 */ /* 0x000ea2000c1e1100 */
[----:B-----5:R-:W-:-:S05]  /*0e30*/  PRMT R7, R7, 0x9910, RZ ;  /* 0x0000991007077816 */ /* 0x020fca00000000ff */
[----:B--2---:R-:W-:-:S07]  /*0e40*/  IMAD R7, R8, R11, R7 ;  /* 0x0000000b08077224 */ /* 0x004fce00078e0207 */
.L_x_1034:
[----:B-----5:R1:W-:Y:S01]  /*0e50*/  STG.E.U8 desc[UR10][R4.64], R7 ;  /* 0x0000000704007986 */ /* 0x0203e2000c10110a */
[----:B------:R-:W-:-:S05]  /*0e60*/  VIADD R3, R3, 0x80 ;  /* 0x0000008003037836 */ /* 0x000fca0000000000 */
[----:B------:R-:W-:-:S13]  /*0e70*/  ISETP.GE.AND P0, PT, R3, UR36, PT ;  /* 0x0000002403007c0c */ /* 0x000fda000bf06270 */
[----:B-1----:R-:W-:Y:S05]  /*0e80*/  @P0 BRA `(.L_x_1037) ;  /* 0x0000001400fc0947 */ /* 0x002fea0003800000 */
[----:B------:R-:W1:Y:S02]  /*0e90*/  LDC.64 R4, c[0x0][0x5e8] ;  /* 0x00017a00ff047b82 */ /* 0x000e640000000a00 */
[----:B-1----:R1:W5:Y:S01]  /*0ea0*/  LDG.E.U8 R7, desc[UR10][R4.64] ;  /* 0x0000000a04077981 */ /* 0x002362000c1e1100 */
[----:B------:R-:W-:Y:S01]  /*0eb0*/  ISETP.GE.U32.AND P0, PT, R0, 0x8, PT ;  /* 0x000000080000780c */ /* 0x000fe20003f06070 */
[----:B------:R-:W-:Y:S01]  /*0ec0*/  HFMA2 R6, -RZ, RZ, 0, 0 ;  /* 0x00000000ff067431 */ /* 0x000fe200000001ff */
        /* <DEDUP_REMOVED lines=11> */
.L_x_1039:
[----:B---3--:R-:W-:Y:S02]  /*0f80*/  UIADD3 UR6, UP1, UPT, UR5, UR34, URZ ;  /* 0x0000002205067290 */ /* 0x008fe4000ff3e0ff */
[----:B------:R-:W-:Y:S02]  /*0f90*/  UIADD3 UR8, UP0, UPT, UR4, UR32, URZ ;  /* 0x0000002004087290 */ /* 0x000fe4000ff1e0ff */
[----:B------:R-:W-:Y:S02]  /*0fa0*/  ULEA.HI.X.SX32 UR7, UR5, UR35, 0x1, UP1 ;  /* 0x0000002305077291 */ /* 0x000fe400088f0eff */
[----:B------:R-:W-:Y:S01]  /*0fb0*/  ULEA.HI.X.SX32 UR9, UR4, UR33, 0x1, UP0 ;  /* 0x0000002104097291 */ /* 0x000fe200080f0eff */
[----:B------:R-:W-:Y:S01]  /*0fc0*/  IMAD.U32 R10, RZ, RZ, UR6 ;  /* 0x00000006ff0a7e24 */ /* 0x000fe2000f8e00ff */
[----:B------:R-:W-:Y:S01]  /*0fd0*/  UIADD3 UR6, UP1, UPT, UR6, UR39, URZ ;  /* 0x0000002706067290 */ /* 0x000fe2000ff3e0ff */
[----:B------:R-:W-:Y:S01]  /*0fe0*/  IMAD.U32 R12, RZ, RZ, UR8 ;  /* 0x00000008ff0c7e24 */ /* 0x000fe2000f8e00ff */
[----:B------:R-:W-:Y:S01]  /*0ff0*/  MOV R11, UR7 ;  /* 0x00000007000b7c02 */ /* 0x000fe20008000f00 */
[----:B------:R-:W-:Y:S01]  /*1000*/  UIADD3 UR8, UP0, UPT, UR8, UR37, URZ ;  /* 0x0000002508087290 */ /* 0x000fe2000ff1e0ff */
[----:B------:R-:W-:Y:S01]  /*1010*/  IMAD.U32 R13, RZ, RZ, UR9 ;  /* 0x00000009ff0d7e24 */ /* 0x000fe2000f8e00ff */
[----:B------:R-:W-:-:S02]  /*1020*/  UIADD3.X UR7, UPT, UPT, UR40, UR7, URZ, UP1, !UPT ;  /* 0x0000000728077290 */ /* 0x000fc40008ffe4ff */
[----:B------:R-:W-:Y:S01]  /*1030*/  UIADD3.X UR9, UPT, UPT, UR38, UR9, URZ, UP0, !UPT ;  /* 0x0000000926097290 */ /* 0x000fe200087fe4ff */
[----:B------:R-:W2:Y:S04]  /*1040*/  LDG.E.U8 R11, desc[UR10][R10.64] ;  /* 0x0000000a0a0b7981 */ /* 0x000ea8000c1e1100 */
[----:B------:R-:W2:Y:S01]  /*1050*/  LDG.E.U8 R8, desc[UR10][R12.64] ;  /* 0x0000000a0c087981 */ /* 0x000ea2000c1e1100 */
[----:B------:R-:W-:Y:S01]  /*1060*/  IMAD.U32 R14, RZ, RZ, UR8 ;  /* 0x00000008ff0e7e24 */ /* 0x000fe2000f8e00ff */
[----:B------:R-:W-:Y:S01]  /*1070*/  UIADD3 UR8, UP0, UPT, UR8, UR37, URZ ;  /* 0x0000002508087290 */ /* 0x000fe2000ff1e0ff */
[----:B------:R-:W-:Y:S01]  /*1080*/  IMAD.U32 R16, RZ, RZ, UR6 ;  /* 0x00000006ff107e24 */ /* 0x000fe2000f8e00ff */
[----:B------:R-:W-:Y:S01]  /*1090*/  UIADD3 UR6, UP1, UPT, UR6, UR39, URZ ;  /* 0x0000002706067290 */ /* 0x000fe2000ff3e0ff */
[----:B------:R-:W-:-:S02]  /*10a0*/  IMAD.U32 R15, RZ, RZ, UR9 ;  /* 0x00000009ff0f7e24 */ /* 0x000fc4000f8e00ff */
[----:B------:R-:W-:Y:S01]  /*10b0*/  IMAD.U32 R17, RZ, RZ, UR7 ;  /* 0x00000007ff117e24 */ /* 0x000fe2000f8e00ff */
[----:B------:R-:W-:Y:S02]  /*10c0*/  UIADD3.X UR9, UPT, UPT, UR38, UR9, URZ, UP0, !UPT ;  /* 0x0000000926097290 */ /* 0x000fe400087fe4ff */
[----:B------:R-:W-:Y:S01]  /*10d0*/  UIADD3.X UR7, UPT, UPT, UR40, UR7, URZ, UP1, !UPT ;  /* 0x0000000728077290 */ /* 0x000fe20008ffe4ff */
[----:B------:R-:W3:Y:S04]  /*10e0*/  LDG.E.U8 R9, desc[UR10][R14.64] ;  /* 0x0000000a0e097981 */ /* 0x000ee8000c1e1100 */
[----:B------:R1:W3:Y:S01]  /*10f0*/  LDG.E.U8 R12, desc[UR10][R16.64] ;  /* 0x0000000a100c7981 */ /* 0x0002e2000c1e1100 */
[----:B------:R-:W-:Y:S01]  /*1100*/  MOV R20, UR8 ;  /* 0x0000000800147c02 */ /* 0x000fe20008000f00 */
[----:B------:R-:W-:Y:S01]  /*1110*/  IMAD.U32 R22, RZ, RZ, UR6 ;  /* 0x00000006ff167e24 */ /* 0x000fe2000f8e00ff */
[----:B------:R-:W-:Y:S01]  /*1120*/  UIADD3 UR8, UP0, UPT, UR8, UR37, URZ ;  /* 0x0000002508087290 */ /* 0x000fe2000ff1e0ff */
[----:B------:R-:W-:Y:S01]  /*1130*/  IMAD.U32 R21, RZ, RZ, UR9 ;  /* 0x00000009ff157e24 */ /* 0x000fe2000f8e00ff */
[----:B------:R-:W-:Y:S01]  /*1140*/  UIADD3 UR6, UP1, UPT, UR6, UR39, URZ ;  /* 0x0000002706067290 */ /* 0x000fe2000ff3e0ff */
[----:B------:R-:W-:Y:S01]  /*1150*/  IMAD.U32 R23, RZ, RZ, UR7 ;  /* 0x00000007ff177e24 */ /* 0x000fe2000f8e00ff */
[----:B------:R-:W-:-:S02]  /*1160*/  UIADD3.X UR9, UPT, UPT, UR38, UR9, URZ, UP0, !UPT ;  /* 0x0000000926097290 */ /* 0x000fc400087fe4ff */
[----:B------:R-:W-:Y:S01]  /*1170*/  UIADD3.X UR7, UPT, UPT, UR40, UR7, URZ, UP1, !UPT ;  /* 0x0000000728077290 */ /* 0x000fe20008ffe4ff */
[----:B------:R4:W3:Y:S04]  /*1180*/  LDG.E.U8 R10, desc[UR10][R20.64] ;  /* 0x0000000a140a7981 */ /* 0x0008e8000c1e1100 */
[----:B------:R0:W3:Y:S01]  /*1190*/  LDG.E.U8 R15, desc[UR10][R22.64] ;  /* 0x0000000a160f7981 */ /* 0x0000e2000c1e1100 */
[----:B-1----:R-:W-:Y:S01]  /*11a0*/  IMAD.U32 R16, RZ, RZ, UR8 ;  /* 0x00000008ff107e24 */ /* 0x002fe2000f8e00ff */
[----:B------:R-:W-:Y:S01]  /*11b0*/  MOV R17, UR9 ;  /* 0x0000000900117c02 */ /* 0x000fe20008000f00 */
[----:B------:R-:W-:Y:S01]  /*11c0*/  IMAD.U32 R24, RZ, RZ, UR6 ;  /* 0x00000006ff187e24 */ /* 0x000fe2000f8e00ff */
[----:B------:R-:W-:Y:S01]  /*11d0*/  UIADD3 UR8, UP0, UPT, UR8, UR37, URZ ;  /* 0x0000002508087290 */ /* 0x000fe2000ff1e0ff */
[----:B------:R-:W-:Y:S01]  /*11e0*/  IMAD.U32 R25, RZ, RZ, UR7 ;  /* 0x00000007ff197e24 */ /* 0x000fe2000f8e00ff */
[----:B------:R-:W-:Y:S01]  /*11f0*/  UIADD3 UR6, UP1, UPT, UR6, UR39, URZ ;  /* 0x0000002706067290 */ /* 0x000fe2000ff3e0ff */
[----:B------:R-:W3:Y:S01]  /*1200*/  LDG.E.U8 R13, desc[UR10][R16.64] ;  /* 0x0000000a100d7981 */ /* 0x000ee2000c1e1100 */
[----:B------:R-:W-:-:S02]  /*1210*/  UIADD3.X UR9, UPT, UPT, UR38, UR9, URZ, UP0, !UPT ;  /* 0x0000000926097290 */ /* 0x000fc400087fe4ff */
[----:B------:R-:W-:Y:S01]  /*1220*/  UIADD3.X UR7, UPT, UPT, UR40, UR7, URZ, UP1, !UPT ;  /* 0x0000000728077290 */ /* 0x000fe20008ffe4ff */
[----:B------:R1:W3:Y:S01]  /*1230*/  LDG.E.U8 R28, desc[UR10][R24.64] ;  /* 0x0000000a181c7981 */ /* 0x0002e2000c1e1100 */
[----:B----4-:R-:W-:Y:S01]  /*1240*/  IMAD.U32 R20, RZ, RZ, UR8 ;  /* 0x00000008ff147e24 */ /* 0x010fe2000f8e00ff */
[----:B0-----:R-:W-:Y:S01]  /*1250*/  MOV R22, UR6 ;  /* 0x0000000600167c02 */ /* 0x001fe20008000f00 */
[----:B------:R-:W-:Y:S01]  /*1260*/  IMAD.U32 R21, RZ, RZ, UR9 ;  /* 0x00000009ff157e24 */ /* 0x000fe2000f8e00ff */
[----:B------:R-:W-:Y:S01]  /*1270*/  UIADD3 UR8, UP0, UPT, UR8, UR37, URZ ;  /* 0x0000002508087290 */ /* 0x000fe2000ff1e0ff */
        /* <DEDUP_REMOVED lines=10> */
[----:B------:R-:W-:Y:S01]  /*1320*/  IMAD.U32 R17, RZ, RZ, UR9 ;  /* 0x00000009ff117e24 */ /* 0x000fe2000f8e00ff */
[----:B------:R-:W-:Y:S01]  /*1330*/  MOV R25, UR7 ;  /* 0x0000000700197c02 */ /* 0x000fe20008000f00 */
[----:B------:R-:W-:Y:S02]  /*1340*/  UIADD3.X UR7, UPT, UPT, UR40, UR7, URZ, UP1, !UPT ;  /* 0x0000000728077290 */ /* 0x000fe40008ffe4ff */
[----:B------:R-:W-:Y:S01]  /*1350*/  UIADD3.X UR9, UPT, UPT, UR38, UR9, URZ, UP0, !UPT ;  /* 0x0000000926097290 */ /* 0x000fe200087fe4ff */
[----:B------:R1:W4:Y:S01]  /*1360*/  LDG.E.U8 R29, desc[UR10][R16.64] ;  /* 0x0000000a101d7981 */ /* 0x000322000c1e1100 */
[----:B0-----:R-:W-:-:S03]  /*1370*/  IMAD.U32 R22, RZ, RZ, UR6 ;  /* 0x00000006ff167e24 */ /* 0x001fc6000f8e00ff */
        /* <DEDUP_REMOVED lines=10> */
[----:B-1----:R-:W-:Y:S01]  /*1420*/  MOV R16, UR8 ;  /* 0x0000000800107c02 */ /* 0x002fe20008000f00 */
[----:B0-----:R-:W-:-:S02]  /*1430*/  IMAD.U32 R25, RZ, RZ, UR7 ;  /* 0x00000007ff197e24 */ /* 0x001fc4000f8e00ff */
[----:B------:R-:W-:Y:S02]  /*1440*/  IMAD.U32 R17, RZ, RZ, UR9 ;  /* 0x00000009ff117e24 */ /* 0x000fe4000f8e00ff */
        /* <DEDUP_REMOVED lines=12> */
[----:B------:R-:W-:-:S05]  /*1510*/  IMAD R7, R10, R15, R7 ;  /* 0x0000000f0a077224 */ /* 0x000fca00078e0207 */
[----:B------:R-:W-:-:S05]  /*1520*/  PRMT R7, R7, 0x9910, RZ ;  /* 0x0000991007077816 */ /* 0x000fca00000000ff */
[----:B------:R-:W-:-:S05]  /*1530*/  IMAD R7, R13, R28, R7 ;  /* 0x0000001c0d077224 */ /* 0x000fca00078e0207 */
[----:B------:R-:W-:-:S05]  /*1540*/  PRMT R7, R7, 0x9910, RZ ;  /* 0x0000991007077816 */ /* 0x000fca00000000ff */
[----:B----4-:R-:W-:-:S05]  /*1550*/  IMAD R7, R14, R27, R7 ;  /* 0x0000001b0e077224 */ /* 0x010fca00078e0207 */
[----:B------:R-:W-:-:S05]  /*1560*/  PRMT R7, R7, 0x9910, RZ ;  /* 0x0000991007077816 */ /* 0x000fca00000000ff */
[----:B------:R-:W-:-:S05]  /*1570*/  IMAD R7, R29, R30, R7 ;  /* 0x0000001e1d077224 */ /* 0x000fca00078e0207 */
[----:B------:R-:W-:-:S05]  /*1580*/  PRMT R7, R7, 0x9910, RZ ;  /* 0x0000991007077816 */ /* 0x000fca00000000ff */
[----:B------:R-:W-:-:S05]  /*1590*/  IMAD R7, R20, R23, R7 ;  /* 0x0000001714077224 */ /* 0x000fca00078e0207 */
[----:B------:R-:W-:-:S05]  /*15a0*/  PRMT R7, R7, 0x9910, RZ ;  /* 0x0000991007077816 */ /* 0x000fca00000000ff */
[----:B------:R-:W-:Y:S01]  /*15b0*/  IMAD R7, R16, R25, R7 ;  /* 0x0000001910077224 */ /* 0x000fe200078e0207 */
[----:B------:R-:W-:Y:S06]  /*15c0*/  @P0 BRA `(.L_x_1039) ;  /* 0xfffffff8006c0947 */ /* 0x000fec000383ffff */
.L_x_1038:
        /* <DEDUP_REMOVED lines=36> */
[----:B-----5:R-:W-:Y:S02]  /*1810*/  PRMT R7, R7, 0x9910, RZ ;  /* 0x0000991007077816 */ /* 0x020fe400000000ff */
[----:B------:R-:W-:-:S03]  /*1820*/  IADD3 R6, PT, PT, R6, 0x4, RZ ;  /* 0x0000000406067810 */ /* 0x000fc60007ffe0ff */
[----:B--2---:R-:W-:-:S05]  /*1830*/  IMAD R7, R22, R23, R7 ;  /* 0x0000001716077224 */ /* 0x004fca00078e0207 */
[----:B------:R-:W-:-:S05]  /*1840*/  PRMT R7, R7, 0x9910, RZ ;  /* 0x0000991007077816 */ /* 0x000fca00000000ff */
[----:B---3--:R-:W-:-:S05]  /*1850*/  IMAD R7, R24, R25, R7 ;  /* 0x0000001918077224 */ /* 0x008fca00078e0207 */
[----:B------:R-:W-:-:S05]  /*1860*/  PRMT R7, R7, 0x9910, RZ ;  /* 0x0000991007077816 */ /* 0x000fca00000000ff */
[----:B----4-:R-:W-:-:S05]  /*1870*/  IMAD R7, R26, R27, R7 ;  /* 0x0000001b1a077224 */ /* 0x010fca00078e0207 */
[----:B------:R-:W-:-:S05]  /*1880*/  PRMT R7, R7, 0x9910, RZ ;  /* 0x0000991007077816 */ /* 0x000fca00000000ff */
[----:B------:R-:W-:-:S07]  /*1890*/  IMAD R7, R8, R11, R7 ;  /* 0x0000000b08077224 */ /* 0x000fce00078e0207 */
.L_x_1041:
        /* <DEDUP_REMOVED lines=28> */
.L_x_1042:
        /* <DEDUP_REMOVED lines=15> */
.L_x_1040:
[----:B-----5:R1:W-:Y:S01]  /*1b50*/  STG.E.U8 desc[UR10][R4.64], R7 ;  /* 0x0000000704007986 */ /* 0x0203e2000c10110a */
[----:B------:R-:W-:-:S07]  /*1b60*/  VIADD R3, R3, 0x80 ;  /* 0x0000008003037836 */ /* 0x000fce0000000000 */
.L_x_1031:
        /* <DEDUP_REMOVED lines=17> */
.L_x_1045:
[----:B------:R-:W-:Y:S02]  /*1c80*/  IADD3 R6, P1, PT, R24, UR12, RZ ;  /* 0x0000000c18067c10 */ /* 0x000fe4000ff3e0ff */
[----:B------:R-:W-:Y:S02]  /*1c90*/  IADD3 R8, P2, PT, R22, UR14, RZ ;  /* 0x0000000e16087c10 */ /* 0x000fe4000ff5e0ff */
[----:B------:R-:W-:Y:S02]  /*1ca0*/  LEA.HI.X.SX32 R7, R24, UR13, 0x1, P1 ;  /* 0x0000000d18077c11 */ /* 0x000fe400088f0eff */
[----:B------:R-:W-:Y:S02]  /*1cb0*/  LEA.HI.X.SX32 R9, R22, UR15, 0x1, P2 ;  /* 0x0000000f16097c11 */ /* 0x000fe400090f0eff */
[----:B------:R-:W-:Y:S01]  /*1cc0*/  IADD3 R10, P1, PT, R6, R23, RZ ;  /* 0x00000017060a7210 */ /* 0x000fe20007f3e0ff */
[----:B------:R1:W2:Y:S01]  /*1cd0*/  LDG.E.U8 R31, desc[UR10][R6.64] ;  /* 0x0000000a061f7981 */ /* 0x0002a2000c1e1100 */
[----:B------:R-:W-:-:S03]  /*1ce0*/  IADD3 R12, P2, PT, R8, R25, RZ ;  /* 0x00000019080c7210 */ /* 0x000fc60007f5e0ff */
[----:B------:R-:W2:Y:S01]  /*1cf0*/  LDG.E.U8 R26, desc[UR10][R8.64] ;  /* 0x0000000a081a7981 */ /* 0x000ea2000c1e1100 */
[----:B------:R-:W-:Y:S02]  /*1d00*/  IMAD.X R11, R27, 0x1, R7, P1 ;  /* 0x000000011b0b7824 */ /* 0x000fe400008e0607 */
[----:B------:R-:W-:Y:S01]  /*1d10*/  IMAD.X R13, R21, 0x1, R9, P2 ;  /* 0x00000001150d7824 */ /* 0x000fe200010e0609 */
[----:B------:R-:W-:Y:S02]  /*1d20*/  IADD3 R14, P1, PT, R10, R23, RZ ;  /* 0x000000170a0e7210 */ /* 0x000fe40007f3e0ff */
[----:B------:R3:W4:Y:S01]  /*1d30*/  LDG.E.U8 R33, desc[UR10][R10.64] ;  /* 0x0000000a0a217981 */ /* 0x000722000c1e1100 */
[----:B------:R-:W-:-:S03]  /*1d40*/  IADD3 R38, P2, PT, R12, R25, RZ ;  /* 0x000000190c267210 */ /* 0x000fc60007f5e0ff */
[----:B------:R0:W4:Y:S01]  /*1d50*/  LDG.E.U8 R28, desc[UR10][R12.64] ;  /* 0x0000000a0c1c7981 */ /* 0x000122000c1e1100 */
[----:B------:R-:W-:Y:S01]  /*1d60*/  IMAD.X R15, R27, 0x1, R11, P1 ;  /* 0x000000011b0f7824 */ /* 0x000fe200008e060b */
[----:B------:R-:W-:Y:S02]  /*1d70*/  IADD3.X R39, PT, PT, R21, R13, RZ, P2, !PT ;  /* 0x0000000d15277210 */ /* 0x000fe400017fe4ff */
[----:B------:R-:W-:Y:S02]  /*1d80*/  IADD3 R42, P1, PT, R14, R23, RZ ;  /* 0x000000170e2a7210 */ /* 0x000fe40007f3e0ff */
[----:B------:R0:W4:Y:S01]  /*1d90*/  LDG.E.U8 R35, desc[UR10][R14.64] ;  /* 0x0000000a0e237981 */ /* 0x000122000c1e1100 */
[----:B------:R-:W-:-:S03]  /*1da0*/  IADD3 R44, P2, PT, R38, R25, RZ ;  /* 0x00000019262c7210 */ /* 0x000fc60007f5e0ff */
[----:B------:R-:W4:Y:S01]  /*1db0*/  LDG.E.U8 R30, desc[UR10][R38.64] ;  /* 0x0000000a261e7981 */ /* 0x000f22000c1e1100 */
[----:B------:R-:W-:Y:S02]  /*1dc0*/  IMAD.X R43, R27, 0x1, R15, P1 ;  /* 0x000000011b2b7824 */ /* 0x000fe400008e060f */
[----:B------:R-:W-:Y:S01]  /*1dd0*/  IMAD.X R45, R21, 0x1, R39, P2 ;  /* 0x00000001152d7824 */ /* 0x000fe200010e0627 */
[----:B------:R-:W-:Y:S02]  /*1de0*/  IADD3 R16, P1, PT, R42, R23, RZ ;  /* 0x000000172a107210 */ /* 0x000fe40007f3e0ff */
[----:B------:R-:W4:Y:S01]  /*1df0*/  LDG.E.U8 R32, desc[UR10][R42.64] ;  /* 0x0000000a2a207981 */ /* 0x000f22000c1e1100 */
[----:B-1----:R-:W-:-:S03]  /*1e00*/  IADD3 R6, P2, PT, R44, R25, RZ ;  /* 0x000000192c067210 */ /* 0x002fc60007f5e0ff */
[----:B------:R-:W4:Y:S01]  /*1e10*/  LDG.E.U8 R37, desc[UR10][R44.64] ;  /* 0x0000000a2c257981 */ /* 0x000f22000c1e1100 */
[----:B------:R-:W-:Y:S02]  /*1e20*/  IMAD.X R17, R27, 0x1, R43, P1 ;  /* 0x000000011b117824 */ /* 0x000fe400008e062b */
[----:B------:R-:W-:Y:S01]  /*1e30*/  IMAD.X R7, R21, 0x1, R45, P2 ;  /* 0x0000000115077824 */ /* 0x000fe200010e062d */
[----:B---3--:R-:W-:Y:S02]  /*1e40*/  IADD3 R10, P2, PT, R6, R25, RZ ;  /* 0x00000019060a7210 */ /* 0x008fe40007f5e0ff */
[----:B------:R-:W3:Y:S01]  /*1e50*/  LDG.E.U8 R34, desc[UR10][R16.64] ;  /* 0x0000000a10227981 */ /* 0x000ee2000c1e1100 */
[----:B------:R-:W-:-:S03]  /*1e60*/  IADD3 R8, P1, PT, R16, R23, RZ ;  /* 0x0000001710087210 */ /* 0x000fc60007f3e0ff */
[----:B------:R1:W3:Y:S01]  /*1e70*/  LDG.E.U8 R39, desc[UR10][R6.64] ;  /* 0x0000000a06277981 */ /* 0x0002e2000c1e1100 */
[----:B------:R-:W-:Y:S01]  /*1e80*/  IADD3.X R9, PT, PT, R27, R17, RZ, P1, !PT ;  /* 0x000000111b097210 */ /* 0x000fe20000ffe4ff */
[----:B------:R-:W-:Y:S01]  /*1e90*/  IMAD.X R11, R21, 0x1, R7, P2 ;  /* 0x00000001150b7824 */ /* 0x000fe200010e0607 */
[----:B0-----:R-:W-:Y:S02]  /*1ea0*/  IADD3 R12, P1, PT, R8, R23, RZ ;  /* 0x00000017080c7210 */ /* 0x001fe40007f3e0ff */
[----:B------:R-:W-:Y:S01]  /*1eb0*/  IADD3 R14, P2, PT, R10, R25, RZ ;  /* 0x000000190a0e7210 */ /* 0x000fe20007f5e0ff */
[----:B------:R0:W3:Y:S04]  /*1ec0*/  LDG.E.U8 R36, desc[UR10][R8.64] ;  /* 0x0000000a08247981 */ /* 0x0000e8000c1e1100 */
[----:B------:R-:W3:Y:S01]  /*1ed0*/  LDG.E.U8 R41, desc[UR10][R10.64] ;  /* 0x0000000a0a297981 */ /* 0x000ee2000c1e1100 */
[----:B------:R-:W-:-:S02]  /*1ee0*/  IMAD.X R13, R27, 0x1, R9, P1 ;  /* 0x000000011b0d7824 */ /* 0x000fc400008e0609 */
[----:B------:R-:W-:Y:S01]  /*1ef0*/  IMAD.X R15, R21, 0x1, R11, P2 ;  /* 0x00000001150f7824 */ /* 0x000fe200010e060b */
[----:B-1----:R-:W-:Y:S02]  /*1f00*/  IADD3 R6, P1, PT, R12, R23, RZ ;  /* 0x000000170c067210 */ /* 0x002fe40007f3e0ff */
[----:B------:R-:W3:Y:S01]  /*1f10*/  LDG.E.U8 R38, desc[UR10][R12.64] ;  /* 0x0000000a0c267981 */ /* 0x000ee2000c1e1100 */
[----:B------:R-:W-:-:S03]  /*1f20*/  IADD3 R16, P2, PT, R14, R25, RZ ;  /* 0x000000190e107210 */ /* 0x000fc60007f5e0ff */
[----:B------:R-:W3:Y:S01]  /*1f30*/  LDG.E.U8 R43, desc[UR10][R14.64] ;  /* 0x0000000a0e2b7981 */ /* 0x000ee2000c1e1100 */
[----:B------:R-:W-:Y:S01]  /*1f40*/  IADD3.X R17, PT, PT, R21, R15, RZ, P2, !PT ;  /* 0x0000000f15117210 */ /* 0x000fe200017fe4ff */
[----:B------:R-:W-:-:S05]  /*1f50*/  IMAD.X R7, R27, 0x1, R13, P1 ;  /* 0x000000011b077824 */ /* 0x000fca00008e060d */
[----:B------:R1:W3:Y:S04]  /*1f60*/  LDG.E.U8 R6, desc[UR10][R6.64] ;  /* 0x0000000a06067981 */ /* 0x0002e8000c1e1100 */
[----:B------:R-:W3:Y:S01]  /*1f70*/  LDG.E.U8 R17, desc[UR10][R16.64] ;  /* 0x0000000a10117981 */ /* 0x000ee2000c1e1100 */
[----:B0----5:R-:W-:Y:S01]  /*1f80*/  PRMT R8, R29, 0x9910, RZ ;  /* 0x000099101d087816 */ /* 0x021fe200000000ff */
[----:B------:R-:W-:Y:S02]  /*1f90*/  VIADD R40, R40, 0x8 ;  /* 0x0000000828287836 */ /* 0x000fe40000000000 */
[----:B------:R-:W-:Y:S02]  /*1fa0*/  IMAD R22, R25, 0x8, R22 ;  /* 0x0000000819167824 */ /* 0x000fe400078e0216 */
[----:B------:R-:W-:Y:S01]  /*1fb0*/  IMAD R24, R23, 0x8, R24 ;  /* 0x0000000817187824 */ /* 0x000fe200078e0218 */
[----:B------:R-:W-:Y:S01]  /*1fc0*/  ISETP.NE.AND P1, PT, R40, RZ, PT ;  /* 0x000000ff2800720c */ /* 0x000fe20003f25270 */
[----:B--2---:R-:W-:-:S05]  /*1fd0*/  IMAD R8, R31, R26, R8 ;  /* 0x0000001a1f087224 */ /* 0x004fca00078e0208 */
[----:B------:R-:W-:-:S05]  /*1fe0*/  PRMT R8, R8, 0x9910, RZ ;  /* 0x0000991008087816 */ /* 0x000fca00000000ff */
[----:B----4-:R-:W-:-:S05]  /*1ff0*/  IMAD R8, R33, R28, R8 ;  /* 0x0000001c21087224 */ /* 0x010fca00078e0208 */
[----:B------:R-:W-:-:S05]  /*2000*/  PRMT R8, R8, 0x9910, RZ ;  /* 0x0000991008087816 */ /* 0x000fca00000000ff */
[----:B------:R-:W-:-:S05]  /*2010*/  IMAD R8, R35, R30, R8 ;  /* 0x0000001e23087224 */ /* 0x000fca00078e0208 */
[----:B-1----:R-:W-:-:S05]  /*2020*/  PRMT R7, R8, 0x9910, RZ ;  /* 0x0000991008077816 */ /* 0x002fca00000000ff */
[----:B------:R-:W-:-:S05]  /*2030*/  IMAD R7, R32, R37, R7 ;  /* 0x0000002520077224 */ /* 0x000fca00078e0207 */
[----:B------:R-:W-:-:S05]  /*2040*/  PRMT R7, R7, 0x9910, RZ ;  /* 0x0000991007077816 */ /* 0x000fca00000000ff */
[----:B---3--:R-:W-:-:S05]  /*2050*/  IMAD R7, R34, R39, R7 ;  /* 0x0000002722077224 */ /* 0x008fca00078e0207 */
[----:B------:R-:W-:-:S05]  /*2060*/  PRMT R7, R7, 0x9910, RZ ;  /* 0x0000991007077816 */ /* 0x000fca00000000ff */
[----:B------:R-:W-:-:S05]  /*2070*/  IMAD R7, R36, R41, R7 ;  /* 0x0000002924077224 */ /* 0x000fca00078e0207 */
[----:B------:R-:W-:-:S05]  /*2080*/  PRMT R7, R7, 0x9910, RZ ;  /* 0x0000991007077816 */ /* 0x000fca00000000ff */
[----:B------:R-:W-:-:S05]  /*2090*/  IMAD R7, R38, R43, R7 ;  /* 0x0000002b26077224 */ /* 0x000fca00078e0207 */
[----:B------:R-:W-:-:S05]  /*20a0*/  PRMT R7, R7, 0x9910, RZ ;  /* 0x0000991007077816 */ /* 0x000fca00000000ff */
[----:B------:R-:W-:-:S05]  /*20b0*/  IMAD R6, R6, R17, R7 ;  /* 0x0000001106067224 */ /* 0x000fca00078e0207 */
[----:B------:R-:W-:Y:S01]  /*20c0*/  PRMT R29, R6, 0x7610, R29 ;  /* 0x00007610061d7816 */ /* 0x000fe2000000001d */
[----:B------:R-:W-:Y:S06]  /*20d0*/  @P1 BRA `(.L_x_1045) ;  /* 0xfffffff800e81947 */ /* 0x000fec000383ffff */
[----:B------:R-:W-:Y:S05]  /*20e0*/  BSYNC.RECONVERGENT B2 ;  /* 0x0000000000027941 */ /* 0x000fea0003800200 */
.L_x_1044:
        /* <DEDUP_REMOVED lines=16> */
[----:B------:R-:W2:Y:S01]  /*21f0*/  LDG.E.U8 R21, desc[UR10][R6.64] ;  /* 0x0000000a06157981 */ /* 0x000ea2000c1e1100 */
[----:B------:R-:W-:-:S03]  /*2200*/  IADD3 R12, P2, PT, R8, UR5, RZ ;  /* 0x00000005080c7c10 */ /* 0x000fc6000ff5e0ff */
[----:B------:R1:W2:Y:S01]  /*2210*/  LDG.E.U8 R22, desc[UR10][R8.64] ;  /* 0x0000000a08167981 */ /* 0x0002a2000c1e1100 */
[----:B------:R-:W-:Y:S02]  /*2220*/  IADD3.X R11, PT, PT, R7, UR6, RZ, P1, !PT ;  /* 0x00000006070b7c10 */ /* 0x000fe40008ffe4ff */
[----:B------:R-:W-:Y:S02]  /*2230*/  IADD3.X R13, PT, PT, R9, UR7, RZ, P2, !PT ;  /* 0x00000007090d7c10 */ /* 0x000fe400097fe4ff */
[----:B------:R-:W-:Y:S01]  /*2240*/  IADD3 R14, P1, PT, R10, UR4, RZ ;  /* 0x000000040a0e7c10 */ /* 0x000fe2000ff3e0ff */
[----:B------:R3:W4:Y:S01]  /*2250*/  LDG.E.U8 R23, desc[UR10][R10.64] ;  /* 0x0000000a0a177981 */ /* 0x000722000c1e1100 */
[----:B------:R-:W-:-:S03]  /*2260*/  IADD3 R16, P2, PT, R12, UR5, RZ ;  /* 0x000000050c107c10 */ /* 0x000fc6000ff5e0ff */
[----:B------:R-:W4:Y:S01]  /*2270*/  LDG.E.U8 R24, desc[UR10][R12.64] ;  /* 0x0000000a0c187981 */ /* 0x000f22000c1e1100 */
        /* <DEDUP_REMOVED lines=9> */
[----:B------:R1:W4:Y:S01]  /*2310*/  LDG.E.U8 R6, desc[UR10][R6.64] ;  /* 0x0000000a06067981 */ /* 0x000322000c1e1100 */
[----:B---3-5:R-:W-:Y:S01]  /*2320*/  PRMT R10, R29, 0x9910, RZ ;  /* 0x000099101d0a7816 */ /* 0x028fe200000000ff */
[----:B------:R-:W-:-:S04]  /*2330*/  VIADD R20, R20, 0x4 ;  /* 0x0000000414147836 */ /* 0x000fc80000000000 */
[----:B--2---:R-:W-:-:S05]  /*2340*/  IMAD R10, R21, R22, R10 ;  /* 0x00000016150a7224 */ /* 0x004fca00078e020a */
[----:B------:R-:W-:-:S05]  /*2350*/  PRMT R10, R10, 0x9910, RZ ;  /* 0x000099100a0a7816 */ /* 0x000fca00000000ff */
[----:B----4-:R-:W-:-:S05]  /*2360*/  IMAD R10, R23, R24, R10 ;  /* 0x00000018170a7224 */ /* 0x010fca00078e020a */
[----:B------:R-:W-:-:S05]  /*2370*/  PRMT R10, R10, 0x9910, RZ ;  /* 0x000099100a0a7816 */ /* 0x000fca00000000ff */
[----:B------:R-:W-:-:S05]  /*2380*/  IMAD R10, R25, R26, R10 ;  /* 0x0000001a190a7224 */ /* 0x000fca00078e020a */
[----:B-1----:R-:W-:-:S05]  /*2390*/  PRMT R7, R10, 0x9910, RZ ;  /* 0x000099100a077816 */ /* 0x002fca00000000ff */
[----:B------:R-:W-:-:S05]  /*23a0*/  IMAD R6, R6, R9, R7 ;  /* 0x0000000906067224 */ /* 0x000fca00078e0207 */
[----:B------:R-:W-:-:S07]  /*23b0*/  PRMT R29, R6, 0x7610, R29 ;  /* 0x00007610061d7816 */ /* 0x000fce000000001d */
.L_x_1047:
        /* <DEDUP_REMOVED lines=12> */
[----:B------:R-:W-:-:S03]  /*2480*/  IADD3 R8, P2, PT, R9, UR6, RZ ;  /* 0x0000000609087c10 */ /* 0x000fc6000ff5e0ff */
[----:B------:R-:W2:Y:S01]  /*2490*/  LDG.E.U8 R14, desc[UR10][R6.64] ;  /* 0x0000000a060e7981 */ /* 0x000ea2000c1e1100 */
[----:B------:R-:W-:Y:S02]  /*24a0*/  LEA.HI.X.SX32 R9, R9, UR7, 0x1, P2 ;  /* 0x0000000709097c11 */ /* 0x000fe400090f0eff */
[----:B------:R-:W-:Y:S02]  /*24b0*/  IADD3 R12, P2, PT, R8, R13, RZ ;  /* 0x0000000d080c7210 */ /* 0x000fe40007f5e0ff */
[----:B------:R-:W-:Y:S01]  /*24c0*/  IADD3 R10, P1, PT, R6, R11, RZ ;  /* 0x0000000b060a7210 */ /* 0x000fe20007f3e0ff */
[----:B------:R-:W2:Y:S01]  /*24d0*/  LDG.E.U8 R15, desc[UR10][R8.64] ;  /* 0x0000000a080f7981 */ /* 0x000ea2000c1e1100 */
[----:B------:R-:W-:Y:S02]  /*24e0*/  LEA.HI.X.SX32 R13, R13, R9, 0x1, P2 ;  /* 0x000000090d0d7211 */ /* 0x000fe400010f0eff */
[----:B------:R-:W-:-:S04]  /*24f0*/  LEA.HI.X.SX32 R11, R11, R7, 0x1, P1 ;  /* 0x000000070b0b7211 */ /* 0x000fc800008f0eff */
[----:B------:R-:W3:Y:S04]  /*2500*/  LDG.E.U8 R13, desc[UR10][R12.64] ;  /* 0x0000000a0c0d7981 */ /* 0x000ee8000c1e1100 */
[----:B------:R-:W3:Y:S01]  /*2510*/  LDG.E.U8 R10, desc[UR10][R10.64] ;  /* 0x0000000a0a0a7981 */ /* 0x000ee2000c1e1100 */
[----:B-----5:R-:W-:Y:S02]  /*2520*/  PRMT R16, R29, 0x9910, RZ ;  /* 0x000099101d107816 */ /* 0x020fe400000000ff */
[----:B------:R-:W-:-:S03]  /*2530*/  IADD3 R20, PT, PT, R20, 0x2, RZ ;  /* 0x0000000214147810 */ /* 0x000fc60007ffe0ff */
[----:B--2---:R-:W-:-:S05]  /*2540*/  IMAD R14, R14, R15, R16 ;  /* 0x0000000f0e0e7224 */ /* 0x004fca00078e0210 */
[----:B------:R-:W-:-:S05]  /*2550*/  PRMT R6, R14, 0x9910, RZ ;  /* 0x000099100e067816 */ /* 0x000fca00000000ff */
[----:B---3--:R-:W-:-:S05]  /*2560*/  IMAD R6, R10, R13, R6 ;  /* 0x0000000d0a067224 */ /* 0x008fca00078e0206 */
[----:B------:R-:W-:-:S07]  /*2570*/  PRMT R29, R6, 0x7610, R29 ;  /* 0x00007610061d7816 */ /* 0x000fce000000001d */
.L_x_1048:
        /* <DEDUP_REMOVED lines=10> */
[----:B------:R-:W2:Y:S04]  /*2620*/  LDG.E.U8 R6, desc[UR10][R6.64] ;  /* 0x0000000a06067981 */ /* 0x000ea8000c1e1100 */
[----:B------:R-:W2:Y:S01]  /*2630*/  LDG.E.U8 R9, desc[UR10][R8.64] ;  /* 0x0000000a08097981 */ /* 0x000ea2000c1e1100 */
[----:B-----5:R-:W-:-:S05]  /*2640*/  PRMT R29, R29, 0x9910, RZ ;  /* 0x000099101d1d7816 */ /* 0x020fca00000000ff */
[----:B--2---:R-:W-:-:S07]  /*2650*/  IMAD R29, R6, R9, R29 ;  /* 0x00000009061d7224 */ /* 0x004fce00078e021d */
.L_x_1046:
[----:B-----5:R1:W-:Y:S01]  /*2660*/  STG.E.U8 desc[UR10][R4.64], R29 ;  /* 0x0000001d04007986 */ /* 0x0203e2000c10110a */
[----:B------:R-:W-:-:S07]  /*2670*/  VIADD R3, R3, 0x80 ;  /* 0x0000008003037836 */ /* 0x000fce0000000000 */
.L_x_1037:
        /* <DEDUP_REMOVED lines=17> */
.L_x_1051:
[----:B------:R-:W-:Y:S02]  /*2790*/  IADD3 R6, P1, PT, R24, UR16, RZ ;  /* 0x0000001018067c10 */ /* 0x000fe4000ff3e0ff */
[----:B------:R-:W-:Y:S02]  /*27a0*/  IADD3 R8, P2, PT, R22, UR18, RZ ;  /* 0x0000001216087c10 */ /* 0x000fe4000ff5e0ff */
[----:B------:R-:W-:Y:S02]  /*27b0*/  LEA.HI.X.SX32 R7, R24, UR17, 0x1, P1 ;  /* 0x0000001118077c11 */ /* 0x000fe400088f0eff */
[----:B------:R-:W-:Y:S02]  /*27c0*/  LEA.HI.X.SX32 R9, R22, UR19, 0x1, P2 ;  /* 0x0000001316097c11 */ /* 0x000fe400090f0eff */
[----:B------:R-:W-:Y:S01]  /*27d0*/  IADD3 R10, P1, PT, R6, R23, RZ ;  /* 0x00000017060a7210 */ /* 0x000fe20007f3e0ff */
[----:B------:R1:W2:Y:S01]  /*27e0*/  LDG.E.U8 R31, desc[UR10][R6.64] ;  /* 0x0000000a061f7981 */ /* 0x0002a2000c1e1100 */
[----:B------:R-:W-:-:S03]  /*27f0*/  IADD3 R12, P2, PT, R8, R25, RZ ;  /* 0x00000019080c7210 */ /* 0x000fc60007f5e0ff */
[----:B------:R3:W2:Y:S01]  /*2800*/  LDG.E.U8 R26, desc[UR10][R8.64] ;  /* 0x0000000a081a7981 */ /* 0x0006a2000c1e1100 */
[----:B------:R-:W-:Y:S02]  /*2810*/  IMAD.X R11, R27, 0x1, R7, P1 ;  /* 0x000000011b0b7824 */ /* 0x000fe400008e0607 */
[----:B------:R-:W-:Y:S01]  /*2820*/  IMAD.X R13, R21, 0x1, R9, P2 ;  /* 0x00000001150d7824 */ /* 0x000fe200010e0609 */
[----:B------:R-:W-:Y:S02]  /*2830*/  IADD3 R14, P1, PT, R10, R23, RZ ;  /* 0x000000170a0e7210 */ /* 0x000fe40007f3e0ff */
        /* <DEDUP_REMOVED lines=8> */
[----:B------:R-:W2:Y:S01]  /*28c0*/  LDG.E.U8 R30, desc[UR10][R38.64] ;  /* 0x0000000a261e7981 */ /* 0x000ea2000c1e1100 */
[----:B------:R-:W-:Y:S01]  /*28d0*/  IADD3.X R43, PT, PT, R27, R15, RZ, P1, !PT ;  /* 0x0000000f1b2b7210 */ /* 0x000fe20000ffe4ff */
[----:B------:R-:W-:Y:S01]  /*28e0*/  IMAD.X R45, R21, 0x1, R39, P2 ;  /* 0x00000001152d7824 */ /* 0x000fe200010e0627 */
[----:B------:R-:W-:Y:S02]  /*28f0*/  IADD3 R16, P1, PT, R42, R23, RZ ;  /* 0x000000172a107210 */ /* 0x000fe40007f3e0ff */
[----:B-1----:R-:W-:Y:S01]  /*2900*/  IADD3 R6, P2, PT, R44, R25, RZ ;  /* 0x000000192c067210 */ /* 0x002fe20007f5e0ff */
[----:B------:R-:W2:Y:S04]  /*2910*/  LDG.E.U8 R32, desc[UR10][R42.64] ;  /* 0x0000000a2a207981 */ /* 0x000ea8000c1e1100 */
[----:B------:R-:W2:Y:S01]  /*2920*/  LDG.E.U8 R37, desc[UR10][R44.64] ;  /* 0x0000000a2c257981 */ /* 0x000ea2000c1e1100 */
[----:B------:R-:W-:-:S02]  /*2930*/  IMAD.X R17, R27, 0x1, R43, P1 ;  /* 0x000000011b117824 */ /* 0x000fc400008e062b */
[----:B------:R-:W-:Y:S01]  /*2940*/  IMAD.X R7, R21, 0x1, R45, P2 ;  /* 0x0000000115077824 */ /* 0x000fe200010e062d */
[----:B---3--:R-:W-:Y:S02]  /*2950*/  IADD3 R8, P1, PT, R16, R23, RZ ;  /* 0x0000001710087210 */ /* 0x008fe40007f3e0ff */
[----:B------:R1:W3:Y:S01]  /*2960*/  LDG.E.U8 R34, desc[UR10][R16.64] ;  /* 0x0000000a10227981 */ /* 0x0002e2000c1e1100 */
[----:B----4-:R-:W-:-:S03]  /*2970*/  IADD3 R10, P2, PT, R6, R25, RZ ;  /* 0x00000019060a7210 */ /* 0x010fc60007f5e0ff */
[----:B------:R4:W3:Y:S01]  /*2980*/  LDG.E.U8 R39, desc[UR10][R6.64] ;  /* 0x0000000a06277981 */ /* 0x0008e2000c1e1100 */
[----:B------:R-:W-:Y:S01]  /*2990*/  IMAD.X R9, R27, 0x1, R17, P1 ;  /* 0x000000011b097824 */ /* 0x000fe200008e0611 */
[----:B------:R-:W-:Y:S02]  /*29a0*/  IADD3.X R11, PT, PT, R21, R7, RZ, P2, !PT ;  /* 0x00000007150b7210 */ /* 0x000fe400017fe4ff */
[----:B0-----:R-:W-:Y:S02]  /*29b0*/  IADD3 R12, P1, PT, R8, R23, RZ ;  /* 0x00000017080c7210 */ /* 0x001fe40007f3e0ff */
[----:B------:R0:W3:Y:S01]  /*29c0*/  LDG.E.U8 R36, desc[UR10][R8.64] ;  /* 0x0000000a08247981 */ /* 0x0000e2000c1e1100 */
[----:B------:R-:W-:-:S03]  /*29d0*/  IADD3 R14, P2, PT, R10, R25, RZ ;  /* 0x000000190a0e7210 */ /* 0x000fc60007f5e0ff */
[----:B------:R-:W3:Y:S01]  /*29e0*/  LDG.E.U8 R41, desc[UR10][R10.64] ;  /* 0x0000000a0a297981 */ /* 0x000ee2000c1e1100 */
[----:B------:R-:W-:Y:S02]  /*29f0*/  IMAD.X R13, R27, 0x1, R9, P1 ;  /* 0x000000011b0d7824 */ /* 0x000fe400008e0609 */
[----:B------:R-:W-:Y:S01]  /*2a00*/  IMAD.X R15, R21, 0x1, R11, P2 ;  /* 0x00000001150f7824 */ /* 0x000fe200010e060b */
[----:B-1----:R-:W-:Y:S02]  /*2a10*/  IADD3 R16, P2, PT, R14, R25, RZ ;  /* 0x000000190e107210 */ /* 0x002fe40007f5e0ff */
[----:B------:R-:W3:Y:S01]  /*2a20*/  LDG.E.U8 R38, desc[UR10][R12.64] ;  /* 0x0000000a0c267981 */ /* 0x000ee2000c1e1100 */
[----:B----4-:R-:W-:-:S03]  /*2a30*/  IADD3 R6, P1, PT, R12, R23, RZ ;  /* 0x000000170c067210 */ /* 0x010fc60007f3e0ff */
[----:B------:R-:W4:Y:S01]  /*2a40*/  LDG.E.U8 R43, desc[UR10][R14.64] ;  /* 0x0000000a0e2b7981 */ /* 0x000f22000c1e1100 */
[----:B------:R-:W-:Y:S02]  /*2a50*/  IMAD.X R17, R21, 0x1, R15, P2 ;  /* 0x0000000115117824 */ /* 0x000fe400010e060f */
[----:B------:R-:W-:-:S04]  /*2a60*/  IMAD.X R7, R27, 0x1, R13, P1 ;  /* 0x000000011b077824 */ /* 0x000fc800008e060d */
[----:B------:R-:W4:Y:S04]  /*2a70*/  LDG.E.U8 R17, desc[UR10][R16.64] ;  /* 0x0000000a10117981 */ /* 0x000f28000c1e1100 */
[----:B------:R1:W4:Y:S01]  /*2a80*/  LDG.E.U8 R6, desc[UR10][R6.64] ;  /* 0x0000000a06067981 */ /* 0x000322000c1e1100 */
[----:B0----5:R-:W-:Y:S02]  /*2a90*/  PRMT R8, R29, 0x9910, RZ ;  /* 0x000099101d087816 */ /* 0x021fe400000000ff */
[----:B------:R-:W-:-:S04]  /*2aa0*/  IADD3 R40, PT, PT, R40, 0x8, RZ ;  /* 0x0000000828287810 */ /* 0x000fc80007ffe0ff */
[----:B------:R-:W-:Y:S01]  /*2ab0*/  ISETP.NE.AND P1, PT, R40, RZ, PT ;  /* 0x000000ff2800720c */ /* 0x000fe20003f25270 */
[----:B------:R-:W-:Y:S02]  /*2ac0*/  IMAD R22, R25, 0x8, R22 ;  /* 0x0000000819167824 */ /* 0x000fe400078e0216 */
[----:B------:R-:W-:Y:S02]  /*2ad0*/  IMAD R24, R23, 0x8, R24 ;  /* 0x0000000817187824 */ /* 0x000fe400078e0218 */
[----:B--2---:R-:W-:-:S05]  /*2ae0*/  IMAD R8, R31, R26, R8 ;  /* 0x0000001a1f087224 */ /* 0x004fca00078e0208 */
[----:B------:R-:W-:-:S05]  /*2af0*/  PRMT R8, R8, 0x9910, RZ ;  /* 0x0000991008087816 */ /* 0x000fca00000000ff */
[----:B------:R-:W-:-:S05]  /*2b00*/  IMAD R8, R33, R28, R8 ;  /* 0x0000001c21087224 */ /* 0x000fca00078e0208 */
        /* <DEDUP_REMOVED lines=9> */
[----:B----4-:R-:W-:-:S05]  /*2ba0*/  IMAD R7, R38, R43, R7 ;  /* 0x0000002b26077224 */ /* 0x010fca00078e0207 */
[----:B------:R-:W-:-:S05]  /*2bb0*/  PRMT R7, R7, 0x9910, RZ ;  /* 0x0000991007077816 */ /* 0x000fca00000000ff */
[----:B------:R-:W-:-:S05]  /*2bc0*/  IMAD R6, R6, R17, R7 ;  /* 0x0000001106067224 */ /* 0x000fca00078e0207 */
[----:B------:R-:W-:Y:S01]  /*2bd0*/  PRMT R29, R6, 0x7610, R29 ;  /* 0x00007610061d7816 */ /* 0x000fe2000000001d */
[----:B------:R-:W-:Y:S06]  /*2be0*/  @P1 BRA `(.L_x_1051) ;  /* 0xfffffff800e81947 */ /* 0x000fec000383ffff */
[----:B------:R-:W-:Y:S05]  /*2bf0*/  BSYNC.RECONVERGENT B2 ;  /* 0x0000000000027941 */ /* 0x000fea0003800200 */
.L_x_1050:
        /* <DEDUP_REMOVED lines=45> */
.L_x_1053:
        /* <DEDUP_REMOVED lines=26> */
[----:B---3--:R-:W-:-:S05]  /*3070*/  IMAD R6, R10, R13, R6 ;  /* 0x0000000d0a067224 */ /* 0x008fca00078e0206 */
[----:B------:R-:W-:-:S07]  /*3080*/  PRMT R29, R6, 0x7610, R29 ;  /* 0x00007610061d7816 */ /* 0x000fce000000001d */
.L_x_1054:
        /* <DEDUP_REMOVED lines=14> */
.L_x_1052:
[----:B-----5:R2:W-:Y:S01]  /*3170*/  STG.E.U8 desc[UR10][R4.64], R29 ;  /* 0x0000001d04007986 */ /* 0x0205e2000c10110a */
[----:B------:R-:W-:-:S07]  /*3180*/  IADD3 R3, PT, PT, R3, 0x80, RZ ;  /* 0x0000008003037810 */ /* 0x000fce0007ffe0ff */
.L_x_1043:
        /* <DEDUP_REMOVED lines=17> */
.L_x_1057:
        /* <DEDUP_REMOVED lines=8> */
[----:B------:R-:W-:Y:S01]  /*3320*/  IADD3.X R11, PT, PT, R27, R7, RZ, P1, !PT ;  /* 0x000000071b0b7210 */ /* 0x000fe20000ffe4ff */
[----:B------:R-:W-:Y:S01]  /*3330*/  IMAD.X R13, R21, 0x1, R9, P2 ;  /* 0x00000001150d7824 */ /* 0x000fe200010e0609 */
[----:B------:R-:W-:Y:S02]  /*3340*/  IADD3 R14, P1, PT, R10, R23, RZ ;  /* 0x000000170a0e7210 */ /* 0x000fe40007f3e0ff */
[----:B------:R-:W-:Y:S01]  /*3350*/  IADD3 R38, P2, PT, R12, R25, RZ ;  /* 0x000000190c267210 */ /* 0x000fe20007f5e0ff */
[----:B------:R4:W2:Y:S04]  /*3360*/  LDG.E.U8 R33, desc[UR10][R10.64] ;  /* 0x0000000a0a217981 */ /* 0x0008a8000c1e1100 */
[----:B------:R-:W2:Y:S01]  /*3370*/  LDG.E.U8 R28, desc[UR10][R12.64] ;  /* 0x0000000a0c1c7981 */ /* 0x000ea2000c1e1100 */
[----:B------:R-:W-:-:S02]  /*3380*/  IMAD.X R15, R27, 0x1, R11, P1 ;  /* 0x000000011b0f7824 */ /* 0x000fc400008e060b */
[----:B------:R-:W-:Y:S01]  /*3390*/  IMAD.X R39, R21, 0x1, R13, P2 ;  /* 0x0000000115277824 */ /* 0x000fe200010e060d */
[----:B------:R-:W-:Y:S02]  /*33a0*/  IADD3 R42, P1, PT, R14, R23, RZ ;  /* 0x000000170e2a7210 */ /* 0x000fe40007f3e0ff */
[----:B------:R0:W2:Y:S01]  /*33b0*/  LDG.E.U8 R35, desc[UR10][R14.64] ;  /* 0x0000000a0e237981 */ /* 0x0000a2000c1e1100 */
[----:B------:R-:W-:-:S03]  /*33c0*/  IADD3 R44, P2, PT, R38, R25, RZ ;  /* 0x00000019262c7210 */ /* 0x000fc60007f5e0ff */
[----:B------:R-:W2:Y:S01]  /*33d0*/  LDG.E.U8 R30, desc[UR10][R38.64] ;  /* 0x0000000a261e7981 */ /* 0x000ea2000c1e1100 */
[----:B------:R-:W-:Y:S01]  /*33e0*/  IMAD.X R43, R27, 0x1, R15, P1 ;  /* 0x000000011b2b7824 */ /* 0x000fe200008e060f */
[----:B------:R-:W-:Y:S02]  /*33f0*/  IADD3.X R45, PT, PT, R21, R39, RZ, P2, !PT ;  /* 0x00000027152d7210 */ /* 0x000fe400017fe4ff */
[----:B------:R-:W-:Y:S02]  /*3400*/  IADD3 R16, P1, PT, R42, R23, RZ ;  /* 0x000000172a107210 */ /* 0x000fe40007f3e0ff */
[----:B------:R-:W2:Y:S01]  /*3410*/  LDG.E.U8 R32, desc[UR10][R42.64] ;  /* 0x0000000a2a207981 */ /* 0x000ea2000c1e1100 */
[----:B-1----:R-:W-:-:S03]  /*3420*/  IADD3 R6, P2, PT, R44, R25, RZ ;  /* 0x000000192c067210 */ /* 0x002fc60007f5e0ff */
[----:B------:R-:W2:Y:S01]  /*3430*/  LDG.E.U8 R37, desc[UR10][R44.64] ;  /* 0x0000000a2c257981 */ /* 0x000ea2000c1e1100 */
[----:B------:R-:W-:Y:S02]  /*3440*/  IMAD.X R17, R27, 0x1, R43, P1 ;  /* 0x000000011b117824 */ /* 0x000fe400008e062b */
[----:B------:R-:W-:Y:S01]  /*3450*/  IMAD.X R7, R21, 0x1, R45, P2 ;  /* 0x0000000115077824 */ /* 0x000fe200010e062d */
[----:B---3--:R-:W-:Y:S02]  /*3460*/  IADD3 R8, P1, PT, R16, R23, RZ ;  /* 0x0000001710087210 */ /* 0x008fe40007f3e0ff */
[----:B------:R1:W3:Y:S01]  /*3470*/  LDG.E.U8 R34, desc[UR10][R16.64] ;  /* 0x0000000a10227981 */ /* 0x0002e2000c1e1100 */
[----:B----4-:R-:W-:-:S03]  /*3480*/  IADD3 R10, P2, PT, R6, R25, RZ ;  /* 0x00000019060a7210 */ /* 0x010fc60007f5e0ff */
[----:B------:R4:W3:Y:S01]  /*3490*/  LDG.E.U8 R39, desc[UR10][R6.64] ;  /* 0x0000000a06277981 */ /* 0x0008e2000c1e1100 */
[----:B------:R-:W-:Y:S02]  /*34a0*/  IMAD.X R9, R27, 0x1, R17, P1 ;  /* 0x000000011b097824 */ /* 0x000fe400008e0611 */
[----:B------:R-:W-:Y:S01]  /*34b0*/  IMAD.X R11, R21, 0x1, R7, P2 ;  /* 0x00000001150b7824 */ /* 0x000fe200010e0607 */
[----:B0-----:R-:W-:Y:S02]  /*34c0*/  IADD3 R14, P2, PT, R10, R25, RZ ;  /* 0x000000190a0e7210 */ /* 0x001fe40007f5e0ff */
[----:B------:R0:W3:Y:S01]  /*34d0*/  LDG.E.U8 R36, desc[UR10][R8.64] ;  /* 0x0000000a08247981 */ /* 0x0000e2000c1e1100 */
[----:B------:R-:W-:-:S03]  /*34e0*/  IADD3 R12, P1, PT, R8, R23, RZ ;  /* 0x00000017080c7210 */ /* 0x000fc60007f3e0ff */
[----:B------:R-:W3:Y:S01]  /*34f0*/  LDG.E.U8 R41, desc[UR10][R10.64] ;  /* 0x0000000a0a297981 */ /* 0x000ee2000c1e1100 */
[----:B------:R-:W-:Y:S01]  /*3500*/  IADD3.X R13, PT, PT, R27, R9, RZ, P1, !PT ;  /* 0x000000091b0d7210 */ /* 0x000fe20000ffe4ff */
[C---:B------:R-:W-:Y:S01]  /*3510*/  IMAD.X R15, R21.reuse, 0x1, R11, P2 ;  /* 0x00000001150f7824 */ /* 0x040fe200010e060b */
[----:B-1----:R-:W-:Y:S02]  /*3520*/  IADD3 R16, P2, PT, R14, R25, RZ ;  /* 0x000000190e107210 */ /* 0x002fe40007f5e0ff */
[----:B----4-:R-:W-:Y:S01]  /*3530*/  IADD3 R6, P1, PT, R12, R23, RZ ;  /* 0x000000170c067210 */ /* 0x010fe20007f3e0ff */
[----:B------:R-:W4:Y:S04]  /*3540*/  LDG.E.U8 R38, desc[UR10][R12.64] ;  /* 0x0000000a0c267981 */ /* 0x000f28000c1e1100 */
[----:B------:R-:W4:Y:S01]  /*3550*/  LDG.E.U8 R43, desc[UR10][R14.64] ;  /* 0x0000000a0e2b7981 */ /* 0x000f22000c1e1100 */
[----:B------:R-:W-:-:S02]  /*3560*/  IMAD.X R17, R21, 0x1, R15, P2 ;  /* 0x0000000115117824 */ /* 0x000fc400010e060f */
[----:B------:R-:W-:-:S04]  /*3570*/  IMAD.X R7, R27, 0x1, R13, P1 ;  /* 0x000000011b077824 */ /* 0x000fc800008e060d */
[----:B------:R-:W4:Y:S04]  /*3580*/  LDG.E.U8 R17, desc[UR10][R16.64] ;  /* 0x0000000a10117981 */ /* 0x000f28000c1e1100 */
[----:B------:R1:W4:Y:S01]  /*3590*/  LDG.E.U8 R6, desc[UR10][R6.64] ;  /* 0x0000000a06067981 */ /* 0x000322000c1e1100 */
[----:B0----5:R-:W-:Y:S01]  /*35a0*/  PRMT R8, R29, 0x9910, RZ ;  /* 0x000099101d087816 */ /* 0x021fe200000000ff */
[----:B------:R-:W-:-:S05]  /*35b0*/  VIADD R40, R40, 0x8 ;  /* 0x0000000828287836 */ /* 0x000fca0000000000 */
[----:B------:R-:W-:Y:S01]  /*35c0*/  ISETP.NE.AND P1, PT, R40, RZ, PT ;  /* 0x000000ff2800720c */ /* 0x000fe20003f25270 */
[----:B------:R-:W-:Y:S01]  /*35d0*/  IMAD R24, R23, 0x8, R24 ;  /* 0x0000000817187824 */ /* 0x000fe200078e0218 */
[----:B------:R-:W-:Y:S01]  /*35e0*/  LEA R22, R25, R22, 0x3 ;  /* 0x0000001619167211 */ /* 0x000fe200078e18ff */
        /* <DEDUP_REMOVED lines=18> */
.L_x_1056:
        /* <DEDUP_REMOVED lines=45> */
.L_x_1059:
        /* <DEDUP_REMOVED lines=28> */
.L_x_1060:
        /* <DEDUP_REMOVED lines=14> */
.L_x_1058:
[----:B-----5:R2:W-:Y:S01]  /*3c80*/  STG.E.U8 desc[UR10][R4.64], R29 ;  /* 0x0000001d04007986 */ /* 0x0205e2000c10110a */
[----:B------:R-:W-:-:S07]  /*3c90*/  VIADD R3, R3, 0x80 ;  /* 0x0000008003037836 */ /* 0x000fce0000000000 */
.L_x_1049:
[----:B------:R-:W-:-:S13]  /*3ca0*/  ISETP.GE.AND P0, PT, R3, UR36, PT ;  /* 0x0000002403007c0c */ /* 0x000fda000bf06270 */
[----:B------:R-:W-:Y:S05]  /*3cb0*/  @P0 BREAK.RELIABLE B0 ;  /* 0x0000000000000942 */ /* 0x000fea0003800100 */
[----:B------:R-:W-:Y:S05]  /*3cc0*/  @P0 BRA `(.L_x_1061) ;  /* 0x0000001400880947 */ /* 0x000fea0003800000 */
[----:B-12---:R-:W1:Y:S02]  /*3cd0*/  LDC.64 R4, c[0x0][0x5e8] ;  /* 0x00017a00ff047b82 */ /* 0x006e640000000a00 */
[----:B-1----:R1:W5:Y:S01]  /*3ce0*/  LDG.E.U8 R29, desc[UR10][R4.64] ;  /* 0x0000000a041d7981 */ /* 0x002362000c1e1100 */
[----:B------:R-:W-:Y:S01]  /*3cf0*/  ISETP.GE.U32.AND P1, PT, R0, 0x8, PT ;  /* 0x000000080000780c */ /* 0x000fe20003f26070 */
[----:B------:R-:W-:Y:S01]  /*3d00*/  HFMA2 R20, -RZ, RZ, 0, 0 ;  /* 0x00000000ff147431 */ /* 0x000fe200000001ff */
        /* <DEDUP_REMOVED lines=11> */
.L_x_1063:
        /* <DEDUP_REMOVED lines=8> */
[----:B------:R-:W-:Y:S01]  /*3e40*/  IMAD.X R11, R27, 0x1, R7, P1 ;  /* 0x000000011b0b7824 */ /* 0x000fe200008e0607 */
[----:B------:R-:W-:Y:S02]  /*3e50*/  IADD3.X R13, PT, PT, R21, R9, RZ, P2, !PT ;  /* 0x00000009150d7210 */ /* 0x000fe400017fe4ff */
        /* <DEDUP_REMOVED lines=10> */
[----:B------:R-:W-:Y:S02]  /*3f00*/  IMAD.X R43, R27, 0x1, R15, P1 ;  /* 0x000000011b2b7824 */ /* 0x000fe400008e060f */
[----:B------:R-:W-:Y:S01]  /*3f10*/  IMAD.X R45, R21, 0x1, R39, P2 ;  /* 0x00000001152d7824 */ /* 0x000fe200010e0627 */
[----:B-1----:R-:W-:Y:S02]  /*3f20*/  IADD3 R6, P2, PT, R44, R25, RZ ;  /* 0x000000192c067210 */ /* 0x002fe40007f5e0ff */
[----:B------:R-:W2:Y:S01]  /*3f30*/  LDG.E.U8 R32, desc[UR10][R42.64] ;  /* 0x0000000a2a207981 */ /* 0x000ea2000c1e1100 */
[----:B------:R-:W-:-:S03]  /*3f40*/  IADD3 R16, P1, PT, R42, R23, RZ ;  /* 0x000000172a107210 */ /* 0x000fc60007f3e0ff */
[----:B------:R-:W2:Y:S01]  /*3f50*/  LDG.E.U8 R37, desc[UR10][R44.64] ;  /* 0x0000000a2c257981 */ /* 0x000ea2000c1e1100 */
[----:B------:R-:W-:Y:S01]  /*3f60*/  IADD3.X R17, PT, PT, R27, R43, RZ, P1, !PT ;  /* 0x0000002b1b117210 */ /* 0x000fe20000ffe4ff */
[----:B------:R-:W-:Y:S01]  /*3f70*/  IMAD.X R7, R21, 0x1, R45, P2 ;  /* 0x0000000115077824 */ /* 0x000fe200010e062d */
[----:B---3--:R-:W-:Y:S02]  /*3f80*/  IADD3 R8, P1, PT, R16, R23, RZ ;  /* 0x0000001710087210 */ /* 0x008fe40007f3e0ff */
[----:B----4-:R-:W-:Y:S01]  /*3f90*/  IADD3 R10, P2, PT, R6, R25, RZ ;  /* 0x00000019060a7210 */ /* 0x010fe20007f5e0ff */
[----:B------:R1:W3:Y:S04]  /*3fa0*/  LDG.E.U8 R34, desc[UR10][R16.64] ;  /* 0x0000000a10227981 */ /* 0x0002e8000c1e1100 */
[----:B------:R4:W3:Y:S01]  /*3fb0*/  LDG.E.U8 R39, desc[UR10][R6.64] ;  /* 0x0000000a06277981 */ /* 0x0008e2000c1e1100 */
[----:B------:R-:W-:-:S02]  /*3fc0*/  IMAD.X R9, R27, 0x1, R17, P1 ;  /* 0x000000011b097824 */ /* 0x000fc400008e0611 */
[----:B------:R-:W-:Y:S01]  /*3fd0*/  IMAD.X R11, R21, 0x1, R7, P2 ;  /* 0x00000001150b7824 */ /* 0x000fe200010e0607 */
[----:B0-----:R-:W-:Y:S02]  /*3fe0*/  IADD3 R12, P1, PT, R8, R23, RZ ;  /* 0x00000017080c7210 */ /* 0x001fe40007f3e0ff */
[----:B------:R0:W3:Y:S01]  /*3ff0*/  LDG.E.U8 R36, desc[UR10][R8.64] ;  /* 0x0000000a08247981 */ /* 0x0000e2000c1e1100 */
[----:B------:R-:W-:-:S03]  /*4000*/  IADD3 R14, P2, PT, R10, R25, RZ ;  /* 0x000000190a0e7210 */ /* 0x000fc60007f5e0ff */
[----:B------:R-:W3:Y:S01]  /*4010*/  LDG.E.U8 R41, desc[UR10][R10.64] ;  /* 0x0000000a0a297981 */ /* 0x000ee2000c1e1100 */
[----:B------:R-:W-:Y:S01]  /*4020*/  IMAD.X R13, R27, 0x1, R9, P1 ;  /* 0x000000011b0d7824 */ /* 0x000fe200008e0609 */
[----:B------:R-:W-:Y:S02]  /*4030*/  IADD3.X R15, PT, PT, R21, R11, RZ, P2, !PT ;  /* 0x0000000b150f7210 */ /* 0x000fe400017fe4ff */
        /* <DEDUP_REMOVED lines=31> */
.L_x_1062:
        /* <DEDUP_REMOVED lines=45> */
.L_x_1065:
        /* <DEDUP_REMOVED lines=28> */
.L_x_1066:
        /* <DEDUP_REMOVED lines=14> */
.L_x_1064:
[----:B-----5:R3:W-:Y:S01]  /*47a0*/  STG.E.U8 desc[UR10][R4.64], R29 ;  /* 0x0000001d04007986 */ /* 0x0207e2000c10110a */
[----:B------:R-:W-:-:S07]  /*47b0*/  VIADD R3, R3, 0x80 ;  /* 0x0000008003037836 */ /* 0x000fce0000000000 */
.L_x_1055:
[----:B------:R-:W-:-:S13]  /*47c0*/  ISETP.GE.AND P0, PT, R3, UR36, PT ;  /* 0x0000002403007c0c */ /* 0x000fda000bf06270 */
[----:B------:R-:W-:Y:S05]  /*47d0*/  @P0 BREAK.RELIABLE B0 ;  /* 0x0000000000000942 */ /* 0x000fea0003800100 */
[----:B------:R-:W-:Y:S05]  /*47e0*/  @P0 BRA `(.L_x_1061) ;  /* 0x0000000800c00947 */ /* 0x000fea0003800000 */
[----:B0-----:R-:W-:Y:S05]  /*47f0*/  BSYNC.RELIABLE B0 ;  /* 0x0000000000007941 */ /* 0x001fea0003800100 */
.L_x_1030:
        /* <DEDUP_REMOVED lines=10> */
[----:B------:R-:W-:Y:S02]  /*48a0*/  IMAD.MOV.U32 R22, RZ, RZ, RZ ;  /* 0x000000ffff167224 */ /* 0x000fe400078e00ff */
[----:B------:R-:W-:Y:S02]  /*48b0*/  IMAD.MOV R40, RZ, RZ, -R20 ;  /* 0x000000ffff287224 */ /* 0x000fe400078e0a14 */
[----:B------:R-:W1:Y:S01]  /*48c0*/  LDC R25, c[0x0][0x608] ;  /* 0x00018200ff197b82 */ /* 0x000e620000000800 */
[----:B0-----:R-:W-:Y:S02]  /*48d0*/  SHF.R.S32.HI R27, RZ, 0x1f, R23 ;  /* 0x0000001fff1b7819 */ /* 0x001fe40000011417 */
[----:B-1----:R-:W-:-:S07]  /*48e0*/  SHF.R.S32.HI R21, RZ, 0x1f, R25 ;  /* 0x0000001fff157819 */ /* 0x002fce0000011419 */
.L_x_1068:
        /* <DEDUP_REMOVED lines=11> */
[----:B------:R3:W4:Y:S01]  /*49a0*/  LDG.E.U8 R33, desc[UR10][R10.64] ;  /* 0x0000000a0a217981 */ /* 0x000722000c1e1100 */
[----:B------:R-:W-:-:S03]  /*49b0*/  IADD3 R14, P1, PT, R10, R23, RZ ;  /* 0x000000170a0e7210 */ /* 0x000fc60007f3e0ff */
[----:B------:R3:W4:Y:S01]  /*49c0*/  LDG.E.U8 R28, desc[UR10][R12.64] ;  /* 0x0000000a0c1c7981 */ /* 0x000722000c1e1100 */
[----:B------:R-:W-:Y:S01]  /*49d0*/  IADD3.X R15, PT, PT, R27, R11, RZ, P1, !PT ;  /* 0x0000000b1b0f7210 */ /* 0x000fe20000ffe4ff */
[----:B------:R-:W-:Y:S01]  /*49e0*/  IMAD.X R39, R21, 0x1, R13, P2 ;  /* 0x0000000115277824 */ /* 0x000fe200010e060d */
[----:B------:R-:W-:Y:S02]  /*49f0*/  IADD3 R42, P1, PT, R14, R23, RZ ;  /* 0x000000170e2a7210 */ /* 0x000fe40007f3e0ff */
[----:B------:R-:W-:Y:S01]  /*4a00*/  IADD3 R44, P2, PT, R38, R25, RZ ;  /* 0x00000019262c7210 */ /* 0x000fe20007f5e0ff */
[----:B------:R3:W4:Y:S04]  /*4a10*/  LDG.E.U8 R35, desc[UR10][R14.64] ;  /* 0x0000000a0e237981 */ /* 0x000728000c1e1100 */
[----:B------:R-:W4:Y:S01]  /*4a20*/  LDG.E.U8 R30, desc[UR10][R38.64] ;  /* 0x0000000a261e7981 */ /* 0x000f22000c1e1100 */
[----:B------:R-:W-:-:S02]  /*4a30*/  IMAD.X R43, R27, 0x1, R15, P1 ;  /* 0x000000011b2b7824 */ /* 0x000fc400008e060f */
[----:B------:R-:W-:Y:S01]  /*4a40*/  IMAD.X R45, R21, 0x1, R39, P2 ;  /* 0x00000001152d7824 */ /* 0x000fe200010e0627 */
[----:B------:R-:W-:Y:S02]  /*4a50*/  IADD3 R16, P1, PT, R42, R23, RZ ;  /* 0x000000172a107210 */ /* 0x000fe40007f3e0ff */
[----:B------:R-:W4:Y:S01]  /*4a60*/  LDG.E.U8 R32, desc[UR10][R42.64] ;  /* 0x0000000a2a207981 */ /* 0x000f22000c1e1100 */
[----:B0-----:R-:W-:-:S03]  /*4a70*/  IADD3 R6, P2, PT, R44, R25, RZ ;  /* 0x000000192c067210 */ /* 0x001fc60007f5e0ff */
[----:B------:R-:W4:Y:S01]  /*4a80*/  LDG.E.U8 R37, desc[UR10][R44.64] ;  /* 0x0000000a2c257981 */ /* 0x000f22000c1e1100 */
[----:B------:R-:W-:Y:S01]  /*4a90*/  IMAD.X R17, R27, 0x1, R43, P1 ;  /* 0x000000011b117824 */ /* 0x000fe200008e062b */
[----:B------:R-:W-:Y:S02]  /*4aa0*/  IADD3.X R7, PT, PT, R21, R45, RZ, P2, !PT ;  /* 0x0000002d15077210 */ /* 0x000fe400017fe4ff */
[----:B-1----:R-:W-:Y:S02]  /*4ab0*/  IADD3 R8, P1, PT, R16, R23, RZ ;  /* 0x0000001710087210 */ /* 0x002fe40007f3e0ff */
[----:B------:R0:W4:Y:S01]  /*4ac0*/  LDG.E.U8 R34, desc[UR10][R16.64] ;  /* 0x0000000a10227981 */ /* 0x000122000c1e1100 */
[----:B---3--:R-:W-:-:S03]  /*4ad0*/  IADD3 R10, P2, PT, R6, R25, RZ ;  /* 0x00000019060a7210 */ /* 0x008fc60007f5e0ff */
[----:B------:R1:W3:Y:S01]  /*4ae0*/  LDG.E.U8 R39, desc[UR10][R6.64] ;  /* 0x0000000a06277981 */ /* 0x0002e2000c1e1100 */
[----:B------:R-:W-:Y:S02]  /*4af0*/  IMAD.X R9, R27, 0x1, R17, P1 ;  /* 0x000000011b097824 */ /* 0x000fe400008e0611 */
[----:B------:R-:W-:Y:S01]  /*4b00*/  IMAD.X R11, R21, 0x1, R7, P2 ;  /* 0x00000001150b7824 */ /* 0x000fe200010e0607 */
[----:B------:R-:W-:Y:S02]  /*4b10*/  IADD3 R12, P1, PT, R8, R23, RZ ;  /* 0x00000017080c7210 */ /* 0x000fe40007f3e0ff */
[----:B------:R1:W3:Y:S01]  /*4b20*/  LDG.E.U8 R36, desc[UR10][R8.64] ;  /* 0x0000000a08247981 */ /* 0x0002e2000c1e1100 */
[----:B------:R-:W-:-:S03]  /*4b30*/  IADD3 R14, P2, PT, R10, R25, RZ ;  /* 0x000000190a0e7210 */ /* 0x000fc60007f5e0ff */
[----:B------:R-:W3:Y:S01]  /*4b40*/  LDG.E.U8 R41, desc[UR10][R10.64] ;  /* 0x0000000a0a297981 */ /* 0x000ee2000c1e1100 */
[----:B------:R-:W-:Y:S02]  /*4b50*/  IMAD.X R13, R27, 0x1, R9, P1 ;  /* 0x000000011b0d7824 */ /* 0x000fe400008e0609 */
[----:B------:R-:W-:Y:S01]  /*4b60*/  IMAD.X R15, R21, 0x1, R11, P2 ;  /* 0x00000001150f7824 */ /* 0x000fe200010e060b */
[----:B0-----:R-:W-:Y:S02]  /*4b70*/  IADD3 R16, P2, PT, R14, R25, RZ ;  /* 0x000000190e107210 */ /* 0x001fe40007f5e0ff */
[----:B------:R-:W3:Y:S01]  /*4b80*/  LDG.E.U8 R38, desc[UR10][R12.64] ;  /* 0x0000000a0c267981 */ /* 0x000ee2000c1e1100 */
[----:B-1----:R-:W-:-:S03]  /*4b90*/  IADD3 R6, P1, PT, R12, R23, RZ ;  /* 0x000000170c067210 */ /* 0x002fc60007f3e0ff */
[----:B------:R-:W3:Y:S01]  /*4ba0*/  LDG.E.U8 R43, desc[UR10][R14.64] ;  /* 0x0000000a0e2b7981 */ /* 0x000ee2000c1e1100 */
[----:B------:R-:W-:Y:S01]  /*4bb0*/  IMAD.X R17, R21, 0x1, R15, P2 ;  /* 0x0000000115117824 */ /* 0x000fe200010e060f */
[----:B------:R-:W-:-:S05]  /*4bc0*/  IADD3.X R7, PT, PT, R27, R13, RZ, P1, !PT ;  /* 0x0000000d1b077210 */ /* 0x000fca0000ffe4ff */
[----:B------:R0:W3:Y:S04]  /*4bd0*/  LDG.E.U8 R6, desc[UR10][R6.64] ;  /* 0x0000000a06067981 */ /* 0x0000e8000c1e1100 */
[----:B------:R-:W3:Y:S01]  /*4be0*/  LDG.E.U8 R17, desc[UR10][R16.64] ;  /* 0x0000000a10117981 */ /* 0x000ee2000c1e1100 */
[----:B-----5:R-:W-:Y:S01]  /*4bf0*/  PRMT R8, R29, 0x9910, RZ ;  /* 0x000099101d087816 */ /* 0x020fe200000000ff */
        /* <DEDUP_REMOVED lines=9> */
[----:B0-----:R-:W-:-:S05]  /*4c90*/  PRMT R7, R8, 0x9910, RZ ;  /* 0x0000991008077816 */ /* 0x001fca00000000ff */
        /* <DEDUP_REMOVED lines=12> */
.L_x_1067:
        /* <DEDUP_REMOVED lines=22> */
[----:B------:R1:W3:Y:S01]  /*4ec0*/  LDG.E.U8 R23, desc[UR10][R10.64] ;  /* 0x0000000a0a177981 */ /* 0x0002e2000c1e1100 */
[----:B------:R-:W-:-:S03]  /*4ed0*/  IADD3 R16, P2, PT, R12, UR5, RZ ;  /* 0x000000050c107c10 */ /* 0x000fc6000ff5e0ff */
[----:B------:R-:W3:Y:S01]  /*4ee0*/  LDG.E.U8 R24, desc[UR10][R12.64] ;  /* 0x0000000a0c187981 */ /* 0x000ee2000c1e1100 */
[----:B------:R-:W-:Y:S02]  /*4ef0*/  IADD3.X R15, PT, PT, R11, UR6, RZ, P1, !PT ;  /* 0x000000060b0f7c10 */ /* 0x000fe40008ffe4ff */
[----:B------:R-:W-:Y:S02]  /*4f00*/  IADD3.X R17, PT, PT, R13, UR7, RZ, P2, !PT ;  /* 0x000000070d117c10 */ /* 0x000fe400097fe4ff */
[----:B0-----:R-:W-:Y:S01]  /*4f10*/  IADD3 R8, P2, PT, R16, UR5, RZ ;  /* 0x0000000510087c10 */ /* 0x001fe2000ff5e0ff */
[----:B------:R-:W4:Y:S01]  /*4f20*/  LDG.E.U8 R25, desc[UR10][R14.64] ;  /* 0x0000000a0e197981 */ /* 0x000f22000c1e1100 */
[----:B------:R-:W-:-:S03]  /*4f30*/  IADD3 R6, P1, PT, R14, UR4, RZ ;  /* 0x000000040e067c10 */ /* 0x000fc6000ff3e0ff */
[----:B------:R-:W4:Y:S01]  /*4f40*/  LDG.E.U8 R26, desc[UR10][R16.64] ;  /* 0x0000000a101a7981 */ /* 0x000f22000c1e1100 */
[----:B------:R-:W-:Y:S02]  /*4f50*/  IADD3.X R9, PT, PT, R17, UR7, RZ, P2, !PT ;  /* 0x0000000711097c10 */ /* 0x000fe400097fe4ff */
[----:B------:R-:W-:-:S04]  /*4f60*/  IADD3.X R7, PT, PT, R15, UR6, RZ, P1, !PT ;  /* 0x000000060f077c10 */ /* 0x000fc80008ffe4ff */
[----:B------:R-:W4:Y:S04]  /*4f70*/  LDG.E.U8 R9, desc[UR10][R8.64] ;  /* 0x0000000a08097981 */ /* 0x000f28000c1e1100 */
[----:B------:R0:W4:Y:S01]  /*4f80*/  LDG.E.U8 R6, desc[UR10][R6.64] ;  /* 0x0000000a06067981 */ /* 0x000122000c1e1100 */
[----:B-1---5:R-:W-:Y:S02]  /*4f90*/  PRMT R10, R29, 0x9910, RZ ;  /* 0x000099101d0a7816 */ /* 0x022fe400000000ff */
[----:B------:R-:W-:-:S03]  /*4fa0*/  IADD3 R20, PT, PT, R20, 0x4, RZ ;  /* 0x0000000414147810 */ /* 0x000fc60007ffe0ff */
[----:B--2---:R-:W-:-:S05]  /*4fb0*/  IMAD R10, R21, R22, R10 ;  /* 0x00000016150a7224 */ /* 0x004fca00078e020a */
[----:B------:R-:W-:-:S05]  /*4fc0*/  PRMT R10, R10, 0x9910, RZ ;  /* 0x000099100a0a7816 */ /* 0x000fca00000000ff */
[----:B---3--:R-:W-:-:S05]  /*4fd0*/  IMAD R10, R23, R24, R10 ;  /* 0x00000018170a7224 */ /* 0x008fca00078e020a */
[----:B------:R-:W-:-:S05]  /*4fe0*/  PRMT R10, R10, 0x9910, RZ ;  /* 0x000099100a0a7816 */ /* 0x000fca00000000ff */
[----:B----4-:R-:W-:-:S05]  /*4ff0*/  IMAD R10, R25, R26, R10 ;  /* 0x0000001a190a7224 */ /* 0x010fca00078e020a */
[----:B0-----:R-:W-:-:S05]  /*5000*/  PRMT R7, R10, 0x9910, RZ ;  /* 0x000099100a077816 */ /* 0x001fca00000000ff */
[----:B------:R-:W-:-:S05]  /*5010*/  IMAD R6, R6, R9, R7 ;  /* 0x0000000906067224 */ /* 0x000fca00078e0207 */
[----:B------:R-:W-:-:S07]  /*5020*/  PRMT R29, R6, 0x7610, R29 ;  /* 0x00007610061d7816 */ /* 0x000fce000000001d */
.L_x_1070:
        /* <DEDUP_REMOVED lines=28> */
.L_x_1071:
        /* <DEDUP_REMOVED lines=10> */
[----:B------:R-:W2:Y:S04]  /*5290*/  LDG.E.U8 R6, desc[UR10][R6.64] ;  /* 0x0000000a06067981 */ /* 0x000ea8000c1e1100 */
[----:B------:R-:W2:Y:S01]  /*52a0*/  LDG.E.U8 R9, desc[UR10][R8.64] ;  /* 0x0000000a08097981 */ /* 0x000ea2000c1e1100 */
[----:B-----5:R-:W-:-:S05]  /*52b0*/  PRMT R29, R29, 0x9910, RZ ;  /* 0x000099101d1d7816 */ /* 0x020fca00000000ff */
[----:B--2---:R-:W-:-:S07]  /*52c0*/  IMAD R29, R6, R9, R29 ;  /* 0x00000009061d7224 */ /* 0x004fce00078e021d */
.L_x_1069:
[----:B-----5:R4:W-:Y:S01]  /*52d0*/  STG.E.U8 desc[UR10][R4.64], R29 ;  /* 0x0000001d04007986 */ /* 0x0209e2000c10110a */
[----:B------:R-:W-:-:S07]  /*52e0*/  VIADD R3, R3, 0x80 ;  /* 0x0000008003037836 */ /* 0x000fce0000000000 */
.L_x_1061:
[----:B0-----:R-:W-:Y:S05]  /*52f0*/  BSYNC.RECONVERGENT B1 ;  /* 0x0000000000017941 */ /* 0x001fea0003800200 */
.L_x_1029:
        /* <DEDUP_REMOVED lines=18> */
.L_x_1073:
[----:B--2---:R-:W-:Y:S02]  /*5420*/  UIADD3 UR8, UP0, UPT, UR4, UR12, URZ ;  /* 0x0000000c04087290 */ /* 0x004fe4000ff1e0ff */
[----:B------:R-:W-:Y:S02]  /*5430*/  UIADD3 UR6, UP1, UPT, UR5, UR14, URZ ;  /* 0x0000000e05067290 */ /* 0x000fe4000ff3e0ff */
[----:B------:R-:W-:Y:S02]  /*5440*/  ULEA.HI.X.SX32 UR9, UR4, UR13, 0x1, UP0 ;  /* 0x0000000d04097291 */ /* 0x000fe400080f0eff */
[----:B------:R-:W-:Y:S01]  /*5450*/  ULEA.HI.X.SX32 UR7, UR5, UR15, 0x1, UP1 ;  /* 0x0000000f05077291 */ /* 0x000fe200088f0eff */
        /* <DEDUP_REMOVED lines=8> */
[----:B------:R-:W2:Y:S04]  /*54e0*/  LDG.E.U8 R6, desc[UR10][R10.64] ;  /* 0x0000000a0a067981 */ /* 0x000ea8000c1e1100 */
[----:B------:R0:W2:Y:S01]  /*54f0*/  LDG.E.U8 R9, desc[UR10][R12.64] ;  /* 0x0000000a0c097981 */ /* 0x0000a2000c1e1100 */
[----:B------:R-:W-:Y:S01]  /*5500*/  IMAD.U32 R14, RZ, RZ, UR8 ;  /* 0x00000008ff0e7e24 */ /* 0x000fe2000f8e00ff */
[----:B------:R-:W-:Y:S01]  /*5510*/  MOV R15, UR9 ;  /* 0x00000009000f7c02 */ /* 0x000fe20008000f00 */
[----:B------:R-:W-:Y:S01]  /*5520*/  IMAD.U32 R16, RZ, RZ, UR6 ;  /* 0x00000006ff107e24 */ /* 0x000fe2000f8e00ff */
[----:B------:R-:W-:Y:S01]  /*5530*/  UIADD3 UR8, UP0, UPT, UR8, UR16, URZ ;  /* 0x0000001008087290 */ /* 0x000fe2000ff1e0ff */
[----:B------:R-:W-:Y:S01]  /*5540*/  IMAD.U32 R17, RZ, RZ, UR7 ;  /* 0x00000007ff117e24 */ /* 0x000fe2000f8e00ff */
[----:B------:R-:W-:Y:S01]  /*5550*/  UIADD3 UR6, UP1, UPT, UR6, UR18, URZ ;  /* 0x0000001206067290 */ /* 0x000fe2000ff3e0ff */
[----:B------:R1:W3:Y:S01]  /*5560*/  LDG.E.U8 R8, desc[UR10][R14.64] ;  /* 0x0000000a0e087981 */ /* 0x0002e2000c1e1100 */
[----:B------:R-:W-:-:S02]  /*5570*/  UIADD3.X UR9, UPT, UPT, UR17, UR9, URZ, UP0, !UPT ;  /* 0x0000000911097290 */ /* 0x000fc400087fe4ff */
[----:B------:R-:W-:Y:S01]  /*5580*/  UIADD3.X UR7, UPT, UPT, UR19, UR7, URZ, UP1, !UPT ;  /* 0x0000000713077290 */ /* 0x000fe20008ffe4ff */
[----:B------:R4:W3:Y:S01]  /*5590*/  LDG.E.U8 R11, desc[UR10][R16.64] ;  /* 0x0000000a100b7981 */ /* 0x0008e2000c1e1100 */
[----:B------:R-:W-:Y:S01]  /*55a0*/  IMAD.U32 R20, RZ, RZ, UR8 ;  /* 0x00000008ff147e24 */ /* 0x000fe2000f8e00ff */
[----:B------:R-:W-:Y:S01]  /*55b0*/  MOV R22, UR6 ;  /* 0x0000000600167c02 */ /* 0x000fe20008000f00 */
[----:B------:R-:W-:Y:S01]  /*55c0*/  IMAD.U32 R21, RZ, RZ, UR9 ;  /* 0x00000009ff157e24 */ /* 0x000fe2000f8e00ff */
[----:B------:R-:W-:Y:S01]  /*55d0*/  UIADD3 UR8, UP0, UPT, UR8, UR16, URZ ;  /* 0x0000001008087290 */ /* 0x000fe2000ff1e0ff */
[----:B------:R-:W-:Y:S01]  /*55e0*/  IMAD.U32 R23, RZ, RZ, UR7 ;  /* 0x00000007ff177e24 */ /* 0x000fe2000f8e00ff */
[----:B------:R-:W-:Y:S02]  /*55f0*/  UIADD3 UR6, UP1, UPT, UR6, UR18, URZ ;  /* 0x0000001206067290 */ /* 0x000fe4000ff3e0ff */
[----:B------:R-:W-:Y:S01]  /*5600*/  UIADD3.X UR9, UPT, UPT, UR17, UR9, URZ, UP0, !UPT ;  /* 0x0000000911097290 */ /* 0x000fe200087fe4ff */
[----:B------:R4:W3:Y:S01]  /*5610*/  LDG.E.U8 R10, desc[UR10][R20.64] ;  /* 0x0000000a140a7981 */ /* 0x0008e2000c1e1100 */
[----:B------:R-:W-:-:S03]  /*5620*/  UIADD3.X UR7, UPT, UPT, UR19, UR7, URZ, UP1, !UPT ;  /* 0x0000000713077290 */ /* 0x000fc60008ffe4ff */
[----:B------:R4:W3:Y:S01]  /*5630*/  LDG.E.U8 R25, desc[UR10][R22.64] ;  /* 0x0000000a16197981 */ /* 0x0008e2000c1e1100 */
[----:B0-----:R-:W-:Y:S01]  /*5640*/  IMAD.U32 R12, RZ, RZ, UR8 ;  /* 0x00000008ff0c7e24 */ /* 0x001fe2000f8e00ff */
[----:B------:R-:W-:Y:S01]  /*5650*/  UIADD3 UR8, UP0, UPT, UR8, UR16, URZ ;  /* 0x0000001008087290 */ /* 0x000fe2000ff1e0ff */
[----:B-1----:R-:W-:Y:S01]  /*5660*/  IMAD.U32 R14, RZ, RZ, UR6 ;  /* 0x00000006ff0e7e24 */ /* 0x002fe2000f8e00ff */
[----:B------:R-:W-:Y:S01]  /*5670*/  MOV R15, UR7 ;  /* 0x00000007000f7c02 */ /* 0x000fe20008000f00 */
[----:B------:R-:W-:Y:S01]  /*5680*/  IMAD.U32 R13, RZ, RZ, UR9 ;  /* 0x00000009ff0d7e24 */ /* 0x000fe2000f8e00ff */
[----:B------:R-:W-:Y:S02]  /*5690*/  UIADD3 UR6, UP1, UPT, UR6, UR18, URZ ;  /* 0x0000001206067290 */ /* 0x000fe4000ff3e0ff */
[----:B------:R-:W-:Y:S01]  /*56a0*/  UIADD3.X UR9, UPT, UPT, UR17, UR9, URZ, UP0, !UPT ;  /* 0x0000000911097290 */ /* 0x000fe200087fe4ff */
[----:B------:R0:W3:Y:S01]  /*56b0*/  LDG.E.U8 R27, desc[UR10][R14.64] ;  /* 0x0000000a0e1b7981 */ /* 0x0000e2000c1e1100 */
[----:B------:R-:W-:-:S03]  /*56c0*/  UIADD3.X UR7, UPT, UPT, UR19, UR7, URZ, UP1, !UPT ;  /* 0x0000000713077290 */ /* 0x000fc60008ffe4ff */
[----:B------:R-:W3:Y:S01]  /*56d0*/  LDG.E.U8 R12, desc[UR10][R12.64] ;  /* 0x0000000a0c0c7981 */ /* 0x000ee2000c1e1100 */
[----:B----4-:R-:W-:Y:S01]  /*56e0*/  IMAD.U32 R16, RZ, RZ, UR8 ;  /* 0x00000008ff107e24 */ /* 0x010fe2000f8e00ff */
[----:B------:R-:W-:Y:S01]  /*56f0*/  UIADD3 UR8, UP0, UPT, UR8, UR16, URZ ;  /* 0x0000001008087290 */ /* 0x000fe2000ff1e0ff */
[----:B------:R-:W-:Y:S01]  /*5700*/  IMAD.U32 R20, RZ, RZ, UR6 ;  /* 0x00000006ff147e24 */ /* 0x000fe2000f8e00ff */
[----:B------:R-:W-:Y:S01]  /*5710*/  UIADD3 UR6, UP1, UPT, UR6, UR18, URZ ;  /* 0x0000001206067290 */ /* 0x000fe2000ff3e0ff */
[----:B------:R-:W-:Y:S02]  /*5720*/  IMAD.U32 R17, RZ, RZ, UR9 ;  /* 0x00000009ff117e24 */ /* 0x000fe4000f8e00ff */
[----:B------:R-:W-:Y:S01]  /*5730*/  IMAD.U32 R21, RZ, RZ, UR7 ;  /* 0x00000007ff157e24 */ /* 0x000fe2000f8e00ff */
[----:B------:R-:W-:Y:S02]  /*5740*/  UIADD3.X UR9, UPT, UPT, UR17, UR9, URZ, UP0, !UPT ;  /* 0x0000000911097290 */ /* 0x000fe400087fe4ff */
[----:B------:R-:W-:Y:S01]  /*5750*/  UIADD3.X UR7, UPT, UPT, UR19, UR7, URZ, UP1, !UPT ;  /* 0x0000000713077290 */ /* 0x000fe20008ffe4ff */
[----:B------:R-:W4:Y:S01]  /*5760*/  LDG.E.U8 R26, desc[UR10][R16.64] ;  /* 0x0000000a101a7981 */ /* 0x000f22000c1e1100 */
[----:B------:R-:W-:-:S03]  /*5770*/  IMAD.U32 R22, RZ, RZ, UR6 ;  /* 0x00000006ff167e24 */ /* 0x000fc6000f8e00ff */
[----:B------:R1:W4:Y:S01]  /*5780*/  LDG.E.U8 R13, desc[UR10][R20.64] ;  /* 0x0000000a140d7981 */ /* 0x000322000c1e1100 */
[----:B0-----:R-:W-:Y:S01]  /*5790*/  MOV R14, UR8 ;  /* 0x00000008000e7c02 */ /* 0x001fe20008000f00 */
[----:B------:R-:W-:Y:S01]  /*57a0*/  UIADD3 UR6, UP1, UPT, UR6, UR18, URZ ;  /* 0x0000001206067290 */ /* 0x000fe2000ff3e0ff */
[----:B------:R-:W-:Y:S01]  /*57b0*/  IMAD.U32 R15, RZ, RZ, UR9 ;  /* 0x00000009ff0f7e24 */ /* 0x000fe2000f8e00ff */
[----:B------:R-:W-:Y:S01]  /*57c0*/  UIADD3 UR8, UP0, UPT, UR8, UR16, URZ ;  /* 0x0000001008087290 */ /* 0x000fe2000ff1e0ff */
[----:B------:R-:W-:Y:S01]  /*57d0*/  IMAD.U32 R23, RZ, RZ, UR7 ;  /* 0x00000007ff177e24 */ /* 0x000fe2000f8e00ff */
[----:B------:R-:W-:Y:S02]  /*57e0*/  UIADD3.X UR7, UPT, UPT, UR19, UR7, URZ, UP1, !UPT ;  /* 0x0000000713077290 */ /* 0x000fe40008ffe4ff */
[----:B------:R-:W-:Y:S01]  /*57f0*/  UIADD3.X UR9, UPT, UPT, UR17, UR9, URZ, UP0, !UPT ;  /* 0x0000000911097290 */ /* 0x000fe200087fe4ff */
[----:B------:R0:W4:Y:S01]  /*5800*/  LDG.E.U8 R28, desc[UR10][R14.64] ;  /* 0x0000000a0e1c7981 */ /* 0x000122000c1e1100 */
[----:B-1----:R-:W-:-:S03]  /*5810*/  IMAD.U32 R20, RZ, RZ, UR6 ;  /* 0x00000006ff147e24 */ /* 0x002fc6000f8e00ff */
[----:B------:R1:W4:Y:S01]  /*5820*/  LDG.E.U8 R29, desc[UR10][R22.64] ;  /* 0x0000000a161d7981 */ /* 0x000322000c1e1100 */
[----:B------:R-:W-:Y:S01]  /*5830*/  IMAD.U32 R16, RZ, RZ, UR8 ;  /* 0x00000008ff107e24 */ /* 0x000fe2000f8e00ff */
[----:B------:R-:W-:Y:S01]  /*5840*/  UIADD3 UR6, UP1, UPT, UR6, UR18, URZ ;  /* 0x0000001206067290 */ /* 0x000fe2000ff3e0ff */
[----:B------:R-:W-:Y:S01]  /*5850*/  IMAD.U32 R21, RZ, RZ, UR7 ;  /* 0x00000007ff157e24 */ /* 0x000fe2000f8e00ff */
[----:B------:R-:W-:Y:S01]  /*5860*/  MOV R17, UR9 ;  /* 0x0000000900117c02 */ /* 0x000fe20008000f00 */
[----:B------:R-:W-:Y:S02]  /*5870*/  UIADD3 UR8, UP0, UPT, UR8, UR16, URZ ;  /* 0x0000001008087290 */ /* 0x000fe4000ff1e0ff */
[----:B------:R-:W-:Y:S02]  /*5880*/  UIADD3.X UR7, UPT, UPT, UR19, UR7, URZ, UP1, !UPT ;  /* 0x0000000713077290 */ /* 0x000fe40008ffe4ff */
[----:B------:R-:W-:Y:S01]  /*5890*/  UIADD3.X UR9, UPT, UPT, UR17, UR9, URZ, UP0, !UPT ;  /* 0x0000000911097290 */ /* 0x000fe200087fe4ff */
[----:B------:R-:W4:Y:S04]  /*58a0*/  LDG.E.U8 R16, desc[UR10][R16.64] ;  /* 0x0000000a10107981 */ /* 0x000f28000c1e1100 */
[----:B------:R-:W4:Y:S01]  /*58b0*/  LDG.E.U8 R21, desc[UR10][R20.64] ;  /* 0x0000000a14157981 */ /* 0x000f22000c1e1100 */
[----:B0-----:R-:W-:Y:S01]  /*58c0*/  IMAD.U32 R14, RZ, RZ, UR8 ;  /* 0x00000008ff0e7e24 */ /* 0x001fe2000f8e00ff */
[----:B-1----:R-:W-:Y:S01]  /*58d0*/  MOV R22, UR6 ;  /* 0x0000000600167c02 */ /* 0x002fe20008000f00 */
[----:B------:R-:W-:-:S02]  /*58e0*/  IMAD.U32 R23, RZ, RZ, UR7 ;  /* 0x00000007ff177e24 */ /* 0x000fc4000f8e00ff */
[----:B------:R-:W-:-:S04]  /*58f0*/  IMAD.U32 R15, RZ, RZ, UR9 ;  /* 0x00000009ff0f7e24 */ /* 0x000fc8000f8e00ff */
        /* <DEDUP_REMOVED lines=24> */
.L_x_1072:
        /* <DEDUP_REMOVED lines=11> */
[----:B0-----:R-:W-:-:S04]  /*5b30*/  IADD3 R8, P1, PT, R2, R8, RZ ;  /* 0x0000000802087210 */ /* 0x001fc80007f3e0ff */
[----:B------:R-:W-:Y:S02]  /*5b40*/  LEA.HI.X.SX32 R9, R2, R9, 0x1, P1 ;  /* 0x0000000902097211 */ /* 0x000fe400008f0eff */
[C---:B---3--:R-:W-:Y:S01]  /*5b50*/  IADD3 R10, P2, PT, R6.reuse, R10, RZ ;  /* 0x0000000a060a7210 */ /* 0x048fe20007f5e0ff */
        /* <DEDUP_REMOVED lines=30> */
[----:B------:R-:W-:-:S05]  /*5d40*/  IMAD R2, R8, R11, R2 ;  /* 0x0000000b08027224 */ /* 0x000fca00078e0202 */
[----:B------:R-:W-:-:S07]  /*5d50*/  PRMT R7, R2, 0x7610, R7 ;  /* 0x0000761002077816 */ /* 0x000fce0000000007 */
.L_x_1075:
        /* <DEDUP_REMOVED lines=13> */
[----:B---3--:R-:W-:-:S03]  /*5e30*/  IADD3 R10, P2, PT, R2, R10, RZ ;  /* 0x0000000a020a7210 */ /* 0x008fc60007f5e0ff */
        /* <DEDUP_REMOVED lines=15> */
.L_x_1076:
        /* <DEDUP_REMOVED lines=10> */
[----:B------:R-:W2:Y:S01]  /*5fd0*/  LDG.E.U8 R2, desc[UR10][R2.64] ;  /* 0x0000000a02027981 */ /* 0x000ea2000c1e1100 */
[----:B------:R-:W-:-:S06]  /*5fe0*/  LEA.HI.X.SX32 R9, R6, R11, 0x1, P1 ;  /* 0x0000000b06097211 */ /* 0x000fcc00008f0eff */
[----:B------:R-:W2:Y:S01]  /*5ff0*/  LDG.E.U8 R9, desc[UR10][R8.64] ;  /* 0x0000000a08097981 */ /* 0x000ea2000c1e1100 */
[----:B-----5:R-:W-:-:S05]  /*6000*/  PRMT R7, R7, 0x9910, RZ ;  /* 0x0000991007077816 */ /* 0x020fca00000000ff */
[----:B--2---:R-:W-:-:S07]  /*6010*/  IMAD R7, R2, R9, R7 ;  /* 0x0000000902077224 */ /* 0x004fce00078e0207 */
.L_x_1074:
[----:B-----5:R-:W-:Y:S01]  /*6020*/  STG.E.U8 desc[UR10][R4.64], R7 ;  /* 0x0000000704007986 */ /* 0x020fe2000c10110a */
[----:B------:R-:W-:Y:S05]  /*6030*/  EXIT ;  /* 0x000000000000794d */ /* 0x000fea0003800000 */
.L_x_1028:
[----:B------:R-:W0:Y:S02]  /*6040*/  LDC R0, c[0x0][0x600] ;  /* 0x00018000ff007b82 */ /* 0x000e240000000800 */
[----:B0-----:R-:W-:-:S13]  /*6050*/  ISETP.GE.AND P0, PT, R0, 0x1, PT ;  /* 0x000000010000780c */ /* 0x001fda0003f06270 */
[----:B------:R-:W-:Y:S05]  /*6060*/  @!P0 EXIT ;  /* 0x000000000000894d */ /* 0x000fea0003800000 */
[----:B------:R-:W0:Y:S01]  /*6070*/  LDCU UR6, c[0x0][0x380] ;  /* 0x00007000ff0677ac */ /* 0x000e220008000800 */
[----:B------:R-:W-:Y:S01]  /*6080*/  IADD3 R2, PT, PT, R2, -0x1, RZ ;  /* 0xffffffff02027810 */ /* 0x000fe20007ffe0ff */
[----:B------:R-:W-:Y:S01]  /*6090*/  BSSY.RECONVERGENT B1, `(.L_x_1077) ;  /* 0x0001034000017945 */ /* 0x000fe20003800200 */
[----:B------:R-:W-:Y:S01]  /*60a0*/  LOP3.LUT R4, R0, 0x3, RZ, 0xc0, !PT ;  /* 0x0000000300047812 */ /* 0x000fe200078ec0ff */
[----:B------:R-:W1:Y:S01]  /*60b0*/  LDCU.128 UR28, c[0x0][0x5f0] ;  /* 0x0000be00ff1c77ac */ /* 0x000e620008000c00 */
[----:B------:R-:W-:Y:S01]  /*60c0*/  VIMNMX.U32 R7, PT, PT, R2, 0x18, PT ;  /* 0x0000001802077848 */ /* 0x000fe20003fe0000 */
[----:B------:R-:W-:Y:S01]  /*60d0*/  BSSY.RELIABLE B0, `(.L_x_1078) ;  /* 0x0000de2000007945 */ /* 0x000fe20003800100 */
[----:B------:R-:W-:Y:S01]  /*60e0*/  LOP3.LUT R5, R0, 0x7, RZ, 0xc0, !PT ;  /* 0x0000000700057812 */ /* 0x000fe200078ec0ff */
[----:B------:R-:W2:Y:S01]  /*60f0*/  LDCU.128 UR24, c[0x0][0x5f0] ;  /* 0x0000be00ff1877ac */ /* 0x000ea20008000c00 */
[----:B------:R-:W-:Y:S02]  /*6100*/  VIADD R6, R4, 0xffffffff ;  /* 0xffffffff04067836 */ /* 0x000fe40000000000 */
[----:B------:R-:W-:Y:S01]  /*6110*/  VIADD R7, R7, 0x1 ;  /* 0x0000000107077836 */ /* 0x000fe20000000000 */
[----:B------:R-:W3:Y:S01]  /*6120*/  LDCU.128 UR20, c[0x0][0x5f0] ;  /* 0x0000be00ff1477ac */ /* 0x000ee20008000c00 */
[----:B------:R-:W4:Y:S01]  /*6130*/  LDCU.128 UR16, c[0x0][0x5f0] ;  /* 0x0000be00ff1077ac */ /* 0x000f220008000c00 */
[----:B0-----:R-:W-:Y:S01]  /*6140*/  ISETP.GE.AND P0, PT, R3, UR6, PT ;  /* 0x0000000603007c0c */ /* 0x001fe2000bf06270 */
[----:B------:R-:W0:-:S12]  /*6150*/  LDCU.128 UR12, c[0x0][0x5f0] ;  /* 0x0000be00ff0c77ac */ /* 0x000e180008000c00 */
[----:B-1234-:R-:W-:Y:S05]  /*6160*/  @P0 BRA `(.L_x_1079) ;  /* 0x0000004800600947 */ /* 0x01efea0003800000 */
[----:B------:R-:W1:Y:S01]  /*6170*/  LDCU.64 UR4, c[0x0][0x390] ;  /* 0x00007200ff0477ac */ /* 0x000e620008000a00 */
[----:B------:R-:W-:Y:S01]  /*6180*/  IMAD.MOV.U32 R8, RZ, RZ, RZ ;  /* 0x000000ffff087224 */ /* 0x000fe200078e00ff */
[----:B------:R-:W-:Y:S01]  /*6190*/  ISETP.NE.AND P0, PT, R2, RZ, PT ;  /* 0x000000ff0200720c */ /* 0x000fe20003f05270 */
[----:B------:R-:W-:Y:S01]  /*61a0*/  IMAD.MOV.U32 R9, RZ, RZ, R3 ;  /* 0x000000ffff097224 */ /* 0x000fe200078e0003 */
[----:B------:R-:W2:Y:S01]  /*61b0*/  LDCU UR7, c[0x0][0x38c] ;  /* 0x00007180ff0777ac */ /* 0x000ea20008000800 */
[----:B------:R-:W3:Y:S01]  /*61c0*/  LDCU.64 UR8, c[0x0][0x4b8] ;  /* 0x00009700ff0877ac */ /* 0x000ee20008000a00 */
[----:B-1----:R-:W-:Y:S01]  /*61d0*/  IMAD.HI.U32 R10, R3, UR4, R8 ;  /* 0x00000004030a7c27 */ /* 0x002fe2000f8e0008 */
[----:B------:R-:W1:Y:S04]  /*61e0*/  LDCU UR4, c[0x0][0x4c0] ;  /* 0x00009800ff0477ac */ /* 0x000e680008000800 */
[----:B------:R-:W-:-:S04]  /*61f0*/  SHF.R.U32.HI R11, RZ, UR5, R10 ;  /* 0x00000005ff0b7c19 */ /* 0x000fc8000801160a */
[----:B------:R-:W-:-:S05]  /*6200*/  IADD3 R8, PT, PT, -R11, RZ, RZ ;  /* 0x000000ff0b087210 */ /* 0x000fca0007ffe1ff */
[----:B--2---:R-:W-:-:S04]  /*6210*/  IMAD R25, R8, UR7, R3 ;  /* 0x0000000708197c24 */ /* 0x004fc8000f8e0203 */
[C---:B---3--:R-:W-:Y:S02]  /*6220*/  IMAD R9, R25.reuse, UR8, RZ ;  /* 0x0000000819097c24 */ /* 0x048fe4000f8e02ff */
[C---:B------:R-:W-:Y:S02]  /*6230*/  IMAD R23, R25.reuse, UR9, RZ ;  /* 0x0000000919177c24 */ /* 0x040fe4000f8e02ff */
[----:B-1----:R-:W-:Y:S01]  /*6240*/  IMAD R25, R25, UR4, RZ ;  /* 0x0000000419197c24 */ /* 0x002fe2000f8e02ff */
[----:B------:R-:W-:Y:S06]  /*6250*/  @!P0 BRA `(.L_x_1080) ;  /* 0x0000001400348947 */ /* 0x000fec0003800000 */
[----:B------:R-:W1:Y:S01]  /*6260*/  LDCU.64 UR8, c[0x0][0x398] ;  /* 0x00007300ff0877ac */ /* 0x000e620008000a00 */
[----:B------:R-:W-:Y:S01]  /*6270*/  IMAD.MOV.U32 R10, RZ, RZ, RZ ;  /* 0x000000ffff0a7224 */ /* 0x000fe200078e00ff */
[----:B------:R-:W-:Y:S01]  /*6280*/  ISETP.NE.AND P0, PT, R7, 0x2, PT ;  /* 0x000000020700780c */ /* 0x000fe20003f05270 */
[----:B------:R-:W2:Y:S01]  /*6290*/  LDCU UR4, c[0x0][0x3a0] ;  /* 0x00007400ff0477ac */ /* 0x000ea20008000800 */
[----:B------:R-:W3:Y:S01]  /*62a0*/  LDCU UR5, c[0x0][0x4c4] ;  /* 0x00009880ff0577ac */ /* 0x000ee20008000800 */
[----:B------:R-:W4:Y:S01]  /*62b0*/  LDCU.64 UR32, c[0x0][0x4c8] ;  /* 0x00009900ff2077ac */ /* 0x000f220008000a00 */
[----:B-1----:R-:W-:-:S05]  /*62c0*/  IMAD.HI.U32 R12, R11, UR9, R10 ;  /* 0x000000090b0c7c27 */ /* 0x002fca000f8e000a */
[----:B--2---:R-:W-:-:S05]  /*62d0*/  SHF.R.U32.HI R13, RZ, UR4, R12 ;  /* 0x00000004ff0d7c19 */ /* 0x004fca000801160c */
[----:B------:R-:W-:-:S04]  /*62e0*/  IMAD.MOV R10, RZ, RZ, -R13 ;  /* 0x000000ffff0a7224 */ /* 0x000fc800078e0a0d */
[----:B------:R-:W-:-:S04]  /*62f0*/  IMAD R10, R10, UR8, R11 ;  /* 0x000000080a0a7c24 */ /* 0x000fc8000f8e020b */
[C---:B---3--:R-:W-:Y:S02]  /*6300*/  IMAD R9, R10.reuse, UR5, R9 ;  /* 0x000000050a097c24 */ /* 0x048fe4000f8e0209 */
[C---:B----4-:R-:W-:Y:S02]  /*6310*/  IMAD R23, R10.reuse, UR32, R23 ;  /* 0x000000200a177c24 */ /* 0x050fe4000f8e0217 */
[----:B------:R-:W-:Y:S01]  /*6320*/  IMAD R25, R10, UR33, R25 ;  /* 0x000000210a197c24 */ /* 0x000fe2000f8e0219 */
[----:B------:R-:W-:Y:S06]  /*6330*/  @!P0 BRA `(.L_x_1080) ;  /* 0x0000001000fc8947 */ /* 0x000fec0003800000 */
[----:B------:R-:W1:Y:S01]  /*6340*/  LDCU.64 UR4, c[0x0][0x3a8] ;  /* 0x00007500ff0477ac */ /* 0x000e620008000a00 */
[----:B------:R-:W-:Y:S01]  /*6350*/  IMAD.MOV.U32 R12, RZ, RZ, RZ ;  /* 0x000000ffff0c7224 */ /* 0x000fe200078e00ff */
[----:B------:R-:W-:Y:S01]  /*6360*/  ISETP.NE.AND P0, PT, R7, 0x3, PT ;  /* 0x000000030700780c */ /* 0x000fe20003f05270 */
[----:B------:R-:W2:Y:S01]  /*6370*/  LDCU UR7, c[0x0][0x3a4] ;  /* 0x00007480ff0777ac */ /* 0x000ea20008000800 */
[----:B------:R-:W3:Y:S01]  /*6380*/  LDCU.64 UR8, c[0x0][0x4d0] ;  /* 0x00009a00ff0877ac */ /* 0x000ee20008000a00 */
[----:B-1----:R-:W-:Y:S01]  /*6390*/  IMAD.HI.U32 R10, R13, UR4, R12 ;  /* 0x000000040d0a7c27 */ /* 0x002fe2000f8e000c */
[----:B------:R-:W1:Y:S04]  /*63a0*/  LDCU UR4, c[0x0][0x4d8] ;  /* 0x00009b00ff0477ac */ /* 0x000e680008000800 */
[----:B------:R-:W-:-:S05]  /*63b0*/  SHF.R.U32.HI R11, RZ, UR5, R10 ;  /* 0x00000005ff0b7c19 */ /* 0x000fca000801160a */
[----:B------:R-:W-:-:S04]  /*63c0*/  IMAD.MOV R12, RZ, RZ, -R11 ;  /* 0x000000ffff0c7224 */ /* 0x000fc800078e0a0b */
[----:B--2---:R-:W-:-:S04]  /*63d0*/  IMAD R12, R12, UR7, R13 ;  /* 0x000000070c0c7c24 */ /* 0x004fc8000f8e020d */
[C---:B---3--:R-:W-:Y:S02]  /*63e0*/  IMAD R9, R12.reuse, UR8, R9 ;  /* 0x000000080c097c24 */ /* 0x048fe4000f8e0209 */
[C---:B------:R-:W-:Y:S02]  /*63f0*/  IMAD R23, R12.reuse, UR9, R23 ;  /* 0x000000090c177c24 */ /* 0x040fe4000f8e0217 */
[----:B-1----:R-:W-:Y:S01]  /*6400*/  IMAD R25, R12, UR4, R25 ;  /* 0x000000040c197c24 */ /* 0x002fe2000f8e0219 */
[----:B------:R-:W-:Y:S06]  /*6410*/  @!P0 BRA `(.L_x_1080) ;  /* 0x0000001000c48947 */ /* 0x000fec0003800000 */
[----:B------:R-:W1:Y:S01]  /*6420*/  LDCU.64 UR8, c[0x0][0x3b0] ;  /* 0x00007600ff0877ac */ /* 0x000e620008000a00 */
[----:B------:R-:W-:Y:S01]  /*6430*/  HFMA2 R10, -RZ, RZ, 0, 0 ;  /* 0x00000000ff0a7431 */ /* 0x000fe200000001ff */
        /* <DEDUP_REMOVED lines=33> */
[----:B--2---:R-:W-:-:S04]  /*6650*/  SHF.R.U32.HI R13, RZ, UR4, R12 ;  /* 0x00000004ff0d7c19 */ /* 0x004fc8000801160c */
[----:B------:R-:W-:-:S05]  /*6660*/  IADD3 R10, PT, PT, -R13, RZ, RZ ;  /* 0x000000ff0d0a7210 */ /* 0x000fca0007ffe1ff */
        /* <DEDUP_REMOVED lines=243> */
[----:B------:R-:W-:Y:S01]  /*75a0*/  ISETP.NE.AND P0, PT, R7, 0x18, PT ;  /* 0x000000180700780c */ /* 0x000fe20003f05270 */
[----:B------:R-:W1:Y:S01]  /*75b0*/  LDCU.64 UR8, c[0x0][0x4a0] ;  /* 0x00009400ff0877ac */ /* 0x000e620008000a00 */
[----:B------:R-:W-:Y:S01]  /*75c0*/  IMAD.MOV.U32 R10, RZ, RZ, RZ ;  /* 0x000000ffff0a7224 */ /* 0x000fe200078e00ff */
[----:B------:R-:W2:Y:S01]  /*75d0*/  LDCU UR4, c[0x0][0x4a8] ;  /* 0x00009500ff0477ac */ /* 0x000ea20008000800 */
[----:B------:R-:W3:Y:S09]  /*75e0*/  LDCU UR5, c[0x0][0x5cc] ;  /* 0x0000b980ff0577ac */ /* 0x000ef20008000800 */
[----:B------:R-:W4:Y:S01]  /*75f0*/  @P0 LDC.64 R14, c[0x0][0x4b0] ;  /* 0x00012c00ff0e0b82 */ /* 0x000f220000000a00 */
[----:B------:R-:W5:Y:S01]  /*7600*/  LDCU.64 UR32, c[0x0][0x5d0] ;  /* 0x0000ba00ff2077ac */ /* 0x000f620008000a00 */
[----:B-1----:R-:W-:-:S06]  /*7610*/  IMAD.HI.U32 R12, R11, UR9, R10 ;  /* 0x000000090b0c7c27 */ /* 0x002fcc000f8e000a */
[----:B------:R-:W1:Y:S01]  /*7620*/  @P0 LDC R17, c[0x0][0x4ac] ;  /* 0x00012b00ff110b82 */ /* 0x000e620000000800 */
[----:B--2---:R-:W-:Y:S02]  /*7630*/  SHF.R.U32.HI R13, RZ, UR4, R12 ;  /* 0x00000004ff0d7c19 */ /* 0x004fe4000801160c */
[----:B------:R-:W-:-:S05]  /*7640*/  @P0 MOV R12, RZ ;  /* 0x000000ff000c0202 */ /* 0x000fca0000000f00 */
[----:B------:R-:W2:Y:S01]  /*7650*/  @P0 LDC.64 R18, c[0x0][0x5d8] ;  /* 0x00017600ff120b82 */ /* 0x000ea20000000a00 */
[----:B------:R-:W-:-:S04]  /*7660*/  IMAD.MOV R10, RZ, RZ, -R13 ;  /* 0x000000ffff0a7224 */ /* 0x000fc800078e0a0d */
[----:B------:R-:W-:-:S03]  /*7670*/  IMAD R10, R10, UR8, R11 ;  /* 0x000000080a0a7c24 */ /* 0x000fc6000f8e020b */
[----:B------:R-:W0:Y:S01]  /*7680*/  @P0 LDC R16, c[0x0][0x5e0] ;  /* 0x00017800ff100b82 */ /* 0x000e220000000800 */
[----:B----4-:R-:W-:-:S04]  /*7690*/  @P0 IMAD.HI.U32 R8, R13, R14, R12 ;  /* 0x0000000e0d080227 */ /* 0x010fc800078e000c */
[C---:B---3--:R-:W-:Y:S01]  /*76a0*/  IMAD R9, R10.reuse, UR5, R9 ;  /* 0x000000050a097c24 */ /* 0x048fe2000f8e0209 */
[----:B------:R-:W-:Y:S01]  /*76b0*/  @P0 SHF.R.U32.HI R8, RZ, R15, R8 ;  /* 0x0000000fff080219 */ /* 0x000fe20000011608 */
[C---:B-----5:R-:W-:Y:S02]  /*76c0*/  IMAD R23, R10.reuse, UR32, R23 ;  /* 0x000000200a177c24 */ /* 0x060fe4000f8e0217 */
[----:B------:R-:W-:Y:S02]  /*76d0*/  IMAD R25, R10, UR33, R25 ;  /* 0x000000210a197c24 */ /* 0x000fe4000f8e0219 */
[----:B------:R-:W-:-:S04]  /*76e0*/  @P0 IMAD.MOV R12, RZ, RZ, -R8 ;  /* 0x000000ffff0c0224 */ /* 0x000fc800078e0a08 */
[----:B-1----:R-:W-:-:S04]  /*76f0*/  @P0 IMAD R12, R12, R17, R13 ;  /* 0x000000110c0c0224 */ /* 0x002fc800078e020d */
[C---:B--2---:R-:W-:Y:S02]  /*7700*/  @P0 IMAD R9, R12.reuse, R18, R9 ;  /* 0x000000120c090224 */ /* 0x044fe400078e0209 */
[C---:B------:R-:W-:Y:S02]  /*7710*/  @P0 IMAD R23, R12.reuse, R19, R23 ;  /* 0x000000130c170224 */ /* 0x040fe400078e0217 */
[----:B0-----:R-:W-:-:S07]  /*7720*/  @P0 IMAD R25, R12, R16, R25 ;  /* 0x000000100c190224 */ /* 0x001fce00078e0219 */
.L_x_1080:
[----:B------:R-:W1:Y:S02]  /*7730*/  LDCU.64 UR4, c[0x0][0x5e8] ;  /* 0x0000bd00ff0477ac */ /* 0x000e640008000a00 */
[----:B-1----:R-:W-:-:S05]  /*7740*/  IADD3 R8, P0, PT, R9, UR4, RZ ;  /* 0x0000000409087c10 */ /* 0x002fca000ff1e0ff */
[----:B------:R-:W-:-:S05]  /*7750*/  IMAD.X R9, RZ, RZ, UR5, P0 ;  /* 0x00000005ff097e24 */ /* 0x000fca00080e06ff */
[----:B------:R1:W5:Y:S01]  /*7760*/  LDG.E.U8 R27, desc[UR10][R8.64] ;  /* 0x0000000a081b7981 */ /* 0x000362000c1e1100 */
[----:B------:R-:W-:Y:S02]  /*7770*/  ISETP.GE.U32.AND P1, PT, R0, 0x8, PT ;  /* 0x000000080000780c */ /* 0x000fe40003f26070 */
[----:B------:R-:W-:Y:S02]  /*7780*/  ISETP.NE.AND P0, PT, R5, RZ, PT ;  /* 0x000000ff0500720c */ /* 0x000fe40003f05270 */
[----:B------:R-:W-:-:S09]  /*7790*/  MOV R22, RZ ;  /* 0x000000ff00167202 */ /* 0x000fd20000000f00 */
[----:B-1----:R-:W-:Y:S05]  /*77a0*/  @!P1 BRA `(.L_x_1081) ;  /* 0x0000000400e89947 */ /* 0x002fea0003800000 */
[----:B------:R-:W1:Y:S01]  /*77b0*/  LDC.64 R10, c[0x0][0x5f0] ;  /* 0x00017c00ff0a7b82 */ /* 0x000e620000000a00 */
[----:B------:R-:W2:Y:S01]  /*77c0*/  LDCU UR45, c[0x0][0x608] ;  /* 0x0000c100ff2d77ac */ /* 0x000ea20008000800 */
        /* <DEDUP_REMOVED lines=19> */
[----:B0-----:R-:W-:-:S12]  /*7900*/  UIMAD UR40, UR46, 0x7, URZ ;  /* 0x000000072e2878a4 */ /* 0x001fd8000f8e02ff */
.L_x_1082:
[----:B------:R-:W-:Y:S02]  /*7910*/  USHF.R.S32.HI UR43, URZ, 0x1f, UR4 ;  /* 0x0000001fff2b7899 */ /* 0x000fe40008011404 */
[----:B-1----:R-:W-:Y:S01]  /*7920*/  IADD3 R14, P1, P2, R10, UR4, R23 ;  /* 0x000000040a0e7c10 */ /* 0x002fe2000fa3e017 */
[----:B------:R-:W-:Y:S02]  /*7930*/  USHF.R.S32.HI UR44, URZ, 0x1f, UR5 ;  /* 0x0000001fff2c7899 */ /* 0x000fe40008011405 */
[----:B----4-:R-:W-:Y:S02]  /*7940*/  IADD3 R16, P3, P4, R12, UR5, R25 ;  /* 0x000000050c107c10 */ /* 0x010fe4000fc7e019 */
[----:B------:R-:W-:Y:S01]  /*7950*/  IADD3.X R15, PT, PT, R11, UR43, RZ, P1, P2 ;  /* 0x0000002b0b0f7c10 */ /* 0x000fe20008fe44ff */
[----:B------:R-:W-:Y:S01]  /*7960*/  USHF.R.S32.HI UR43, URZ, 0x1f, UR41 ;  /* 0x0000001fff2b7899 */ /* 0x000fe20008011429 */
[----:B------:R-:W-:Y:S01]  /*7970*/  IADD3.X R17, PT, PT, R13, UR44, RZ, P3, P4 ;  /* 0x0000002c0d117c10 */ /* 0x000fe20009fe84ff */
[----:B------:R-:W-:Y:S01]  /*7980*/  USHF.R.S32.HI UR44, URZ, 0x1f, UR42 ;  /* 0x0000001fff2c7899 */ /* 0x000fe2000801142a */
[----:B------:R-:W-:Y:S01]  /*7990*/  IADD3 R18, P1, P2, R10, UR41, R23 ;  /* 0x000000290a127c10 */ /* 0x000fe2000fa3e017 */
[----:B------:R0:W2:Y:S01]  /*79a0*/  LDG.E.U8 R24, desc[UR10][R14.64] ;  /* 0x0000000a0e187981 */ /* 0x0000a2000c1e1100 */
[----:B------:R-:W-:-:S03]  /*79b0*/  IADD3 R20, P3, P4, R12, UR42, R25 ;  /* 0x0000002a0c147c10 */ /* 0x000fc6000fc7e019 */
[----:B------:R1:W2:Y:S01]  /*79c0*/  LDG.E.U8 R29, desc[UR10][R16.64] ;  /* 0x0000000a101d7981 */ /* 0x0002a2000c1e1100 */
[----:B------:R-:W-:Y:S02]  /*79d0*/  IADD3.X R19, PT, PT, R11, UR43, RZ, P1, P2 ;  /* 0x0000002b0b137c10 */ /* 0x000fe40008fe44ff */
[----:B------:R-:W-:Y:S01]  /*79e0*/  IADD3.X R21, PT, PT, R13, UR44, RZ, P3, P4 ;  /* 0x0000002c0d157c10 */ /* 0x000fe20009fe84ff */
[----:B------:R-:W-:Y:S02]  /*79f0*/  USHF.R.S32.HI UR43, URZ, 0x1f, UR35 ;  /* 0x0000001fff2b7899 */ /* 0x000fe40008011423 */
[----:B------:R-:W-:Y:S01]  /*7a00*/  USHF.R.S32.HI UR44, URZ, 0x1f, UR7 ;  /* 0x0000001fff2c7899 */ /* 0x000fe20008011407 */
[----:B------:R3:W4:Y:S01]  /*7a10*/  LDG.E.U8 R26, desc[UR10][R18.64] ;  /* 0x0000000a121a7981 */ /* 0x000722000c1e1100 */
[----:B------:R-:W-:Y:S02]  /*7a20*/  IADD3 R38, P1, P2, R10, UR35, R23 ;  /* 0x000000230a267c10 */ /* 0x000fe4000fa3e017 */
[----:B0-----:R-:W-:Y:S01]  /*7a30*/  IADD3 R14, P3, P4, R12, UR7, R25 ;  /* 0x000000070c0e7c10 */ /* 0x001fe2000fc7e019 */
[----:B------:R0:W4:Y:S01]  /*7a40*/  LDG.E.U8 R31, desc[UR10][R20.64] ;  /* 0x0000000a141f7981 */ /* 0x000122000c1e1100 */
[----:B------:R-:W-:-:S02]  /*7a50*/  IADD3.X R39, PT, PT, R11, UR43, RZ, P1, P2 ;  /* 0x0000002b0b277c10 */ /* 0x000fc40008fe44ff */
[----:B------:R-:W-:Y:S01]  /*7a60*/  IADD3.X R15, PT, PT, R13, UR44, RZ, P3, P4 ;  /* 0x0000002c0d0f7c10 */ /* 0x000fe20009fe84ff */
[----:B------:R-:W-:Y:S02]  /*7a70*/  USHF.R.S32.HI UR43, URZ, 0x1f, UR36 ;  /* 0x0000001fff2b7899 */ /* 0x000fe40008011424 */
[----:B------:R-:W-:Y:S01]  /*7a80*/  USHF.R.S32.HI UR44, URZ, 0x1f, UR8 ;  /* 0x0000001fff2c7899 */ /* 0x000fe20008011408 */
[----:B------:R-:W4:Y:S01]  /*7a90*/  LDG.E.U8 R28, desc[UR10][R38.64] ;  /* 0x0000000a261c7981 */ /* 0x000f22000c1e1100 */
[----:B-1----:R-:W-:Y:S02]  /*7aa0*/  IADD3 R16, P1, P2, R10, UR36, R23 ;  /* 0x000000240a107c10 */ /* 0x002fe4000fa3e017 */
[----:B---3--:R-:W-:Y:S01]  /*7ab0*/  IADD3 R18, P3, P4, R12, UR8, R25 ;  /* 0x000000080c127c10 */ /* 0x008fe2000fc7e019 */
[----:B------:R1:W3:Y:S01]  /*7ac0*/  LDG.E.U8 R33, desc[UR10][R14.64] ;  /* 0x0000000a0e217981 */ /* 0x0002e2000c1e1100 */
[----:B------:R-:W-:Y:S02]  /*7ad0*/  IADD3.X R17, PT, PT, R11, UR43, RZ, P1, P2 ;  /* 0x0000002b0b117c10 */ /* 0x000fe40008fe44ff */
[----:B------:R-:W-:Y:S01]  /*7ae0*/  IADD3.X R19, PT, PT, R13, UR44, RZ, P3, P4 ;  /* 0x0000002c0d137c10 */ /* 0x000fe20009fe84ff */
[----:B------:R-:W-:-:S02]  /*7af0*/  USHF.R.S32.HI UR43, URZ, 0x1f, UR37 ;  /* 0x0000001fff2b7899 */ /* 0x000fc40008011425 */
[----:B------:R-:W-:Y:S01]  /*7b00*/  USHF.R.S32.HI UR44, URZ, 0x1f, UR9 ;  /* 0x0000001fff2c7899 */ /* 0x000fe20008011409 */
[----:B------:R-:W3:Y:S01]  /*7b10*/  LDG.E.U8 R30, desc[UR10][R16.64] ;  /* 0x0000000a101e7981 */ /* 0x000ee2000c1e1100 */
[----:B------:R-:W-:Y:S02]  /*7b20*/  IADD3 R40, P1, P2, R10, UR37, R23 ;  /* 0x000000250a287c10 */ /* 0x000fe4000fa3e017 */
[----:B------:R-:W-:Y:S01]  /*7b30*/  IADD3 R42, P3, P4, R12, UR9, R25 ;  /* 0x000000090c2a7c10 */ /* 0x000fe2000fc7e019 */
[----:B------:R1:W3:Y:S01]  /*7b40*/  LDG.E.U8 R35, desc[UR10][R18.64] ;  /* 0x0000000a12237981 */ /* 0x0002e2000c1e1100 */
[----:B------:R-:W-:Y:S02]  /*7b50*/  IADD3.X R41, PT, PT, R11, UR43, RZ, P1, P2 ;  /* 0x0000002b0b297c10 */ /* 0x000fe40008fe44ff */
[----:B------:R-:W-:Y:S01]  /*7b60*/  IADD3.X R43, PT, PT, R13, UR44, RZ, P3, P4 ;  /* 0x0000002c0d2b7c10 */ /* 0x000fe20009fe84ff */
[----:B------:R-:W-:Y:S02]  /*7b70*/  USHF.R.S32.HI UR43, URZ, 0x1f, UR38 ;  /* 0x0000001fff2b7899 */ /* 0x000fe40008011426 */
[----:B------:R-:W-:Y:S01]  /*7b80*/  USHF.R.S32.HI UR44, URZ, 0x1f, UR32 ;  /* 0x0000001fff2c7899 */ /* 0x000fe20008011420 */
[----:B------:R-:W3:Y:S01]  /*7b90*/  LDG.E.U8 R32, desc[UR10][R40.64] ;  /* 0x0000000a28207981 */ /* 0x000ee2000c1e1100 */
[----:B0-----:R-:W-:-:S02]  /*7ba0*/  IADD3 R20, P1, P2, R10, UR38, R23 ;  /* 0x000000260a147c10 */ /* 0x001fc4000fa3e017 */
[C-C-:B-1----:R-:W-:Y:S01]  /*7bb0*/  IADD3 R14, P3, P4, R12.reuse, UR32, R25.reuse ;  /* 0x000000200c0e7c10 */ /* 0x142fe2000fc7e019 */
[----:B------:R-:W3:Y:S01]  /*7bc0*/  LDG.E.U8 R37, desc[UR10][R42.64] ;  /* 0x0000000a2a257981 */ /* 0x000ee2000c1e1100 */
[----:B------:R-:W-:Y:S02]  /*7bd0*/  IADD3.X R21, PT, PT, R11, UR43, RZ, P1, P2 ;  /* 0x0000002b0b157c10 */ /* 0x000fe40008fe44ff */
[----:B------:R-:W-:Y:S01]  /*7be0*/  IADD3.X R15, PT, PT, R13, UR44, RZ, P3, P4 ;  /* 0x0000002c0d0f7c10 */ /* 0x000fe20009fe84ff */
[----:B------:R-:W-:Y:S02]  /*7bf0*/  USHF.R.S32.HI UR44, URZ, 0x1f, UR33 ;  /* 0x0000001fff2c7899 */ /* 0x000fe40008011421 */
[----:B------:R-:W-:Y:S01]  /*7c00*/  IADD3 R18, P3, P4, R12, UR33, R25 ;  /* 0x000000210c127c10 */ /* 0x000fe2000fc7e019 */
[----:B------:R-:W-:Y:S01]  /*7c10*/  USHF.R.S32.HI UR43, URZ, 0x1f, UR39 ;  /* 0x0000001fff2b7899 */ /* 0x000fe20008011427 */
[----:B------:R0:W3:Y:S01]  /*7c20*/  LDG.E.U8 R34, desc[UR10][R20.64] ;  /* 0x0000000a14227981 */ /* 0x0000e2000c1e1100 */
[----:B------:R-:W-:-:S03]  /*7c30*/  IADD3 R16, P1, P2, R10, UR39, R23 ;  /* 0x000000270a107c10 */ /* 0x000fc6000fa3e017 */
[----:B------:R1:W3:Y:S01]  /*7c40*/  LDG.E.U8 R39, desc[UR10][R14.64] ;  /* 0x0000000a0e277981 */ /* 0x0002e2000c1e1100 */
[----:B------:R-:W-:Y:S02]  /*7c50*/  IADD3.X R19, PT, PT, R13, UR44, RZ, P3, P4 ;  /* 0x0000002c0d137c10 */ /* 0x000fe40009fe84ff */
[C---:B------:R-:W-:Y:S01]  /*7c60*/  IADD3.X R17, PT, PT, R11.reuse, UR43, RZ, P1, P2 ;  /* 0x0000002b0b117c10 */ /* 0x040fe20008fe44ff */
[----:B------:R-:W-:Y:S02]  /*7c70*/  USHF.R.S32.HI UR44, URZ, 0x1f, UR34 ;  /* 0x0000001fff2c7899 */ /* 0x000fe40008011422 */
[----:B------:R-:W-:Y:S01]  /*7c80*/  USHF.R.S32.HI UR43, URZ, 0x1f, UR40 ;  /* 0x0000001fff2b7899 */ /* 0x000fe20008011428 */
[----:B------:R-:W3:Y:S01]  /*7c90*/  LDG.E.U8 R19, desc[UR10][R18.64] ;  /* 0x0000000a12137981 */ /* 0x000ee2000c1e1100 */
[----:B0-----:R-:W-:Y:S02]  /*7ca0*/  IADD3 R20, P1, P2, R10, UR40, R23 ;  /* 0x000000280a147c10 */ /* 0x001fe4000fa3e017 */
[----:B-1----:R-:W-:Y:S01]  /*7cb0*/  IADD3 R14, P3, P4, R12, UR34, R25 ;  /* 0x000000220c0e7c10 */ /* 0x002fe2000fc7e019 */
[----:B------:R0:W3:Y:S01]  /*7cc0*/  LDG.E.U8 R16, desc[UR10][R16.64] ;  /* 0x0000000a10107981 */ /* 0x0000e2000c1e1100 */
[----:B------:R-:W-:-:S02]  /*7cd0*/  IADD3.X R21, PT, PT, R11, UR43, RZ, P1, P2 ;  /* 0x0000002b0b157c10 */ /* 0x000fc40008fe44ff */
[----:B------:R-:W-:-:S03]  /*7ce0*/  IADD3.X R15, PT, PT, R13, UR44, RZ, P3, P4 ;  /* 0x0000002c0d0f7c10 */ /* 0x000fc60009fe84ff */
[----:B------:R-:W3:Y:S04]  /*7cf0*/  LDG.E.U8 R20, desc[UR10][R20.64] ;  /* 0x0000000a14147981 */ /* 0x000ee8000c1e1100 */
[----:B------:R1:W3:Y:S01]  /*7d00*/  LDG.E.U8 R15, desc[UR10][R14.64] ;  /* 0x0000000a0e0f7981 */ /* 0x0002e2000c1e1100 */
[----:B0----5:R-:W-:Y:S01]  /*7d10*/  PRMT R17, R27, 0x9910, RZ ;  /* 0x000099101b117816 */ /* 0x021fe200000000ff */
        /* <DEDUP_REMOVED lines=18> */
[----:B--2---:R-:W-:-:S05]  /*7e40*/  IMAD R17, R24, R29, R17 ;  /* 0x0000001d18117224 */ /* 0x004fca00078e0211 */
[----:B------:R-:W-:-:S05]  /*7e50*/  PRMT R17, R17, 0x9910, RZ ;  /* 0x0000991011117816 */ /* 0x000fca00000000ff */
[----:B----4-:R-:W-:-:S05]  /*7e60*/  IMAD R17, R26, R31, R17 ;  /* 0x0000001f1a117224 */ /* 0x010fca00078e0211 */
[----:B------:R-:W-:-:S05]  /*7e70*/  PRMT R17, R17, 0x9910, RZ ;  /* 0x0000991011117816 */ /* 0x000fca00000000ff */
[----:B---3--:R-:W-:-:S05]  /*7e80*/  IMAD R17, R28, R33, R17 ;  /* 0x000000211c117224 */ /* 0x008fca00078e0211 */
[----:B-1----:R-:W-:-:S05]  /*7e90*/  PRMT R14, R17, 0x9910, RZ ;  /* 0x00009910110e7816 */ /* 0x002fca00000000ff */
        /* <DEDUP_REMOVED lines=11> */
.L_x_1081:
[----:B------:R-:W-:Y:S05]  /*7f50*/  @!P0 BRA `(.L_x_1083) ;  /* 0x0000000400a88947 */ /* 0x000fea0003800000 */
[----:B------:R-:W-:Y:S02]  /*7f60*/  ISETP.GE.U32.AND P1, PT, R5, 0x4, PT ;  /* 0x000000040500780c */ /* 0x000fe40003f26070 */
[----:B------:R-:W-:-:S11]  /*7f70*/  ISETP.NE.AND P0, PT, R4, RZ, PT ;  /* 0x000000ff0400720c */ /* 0x000fd60003f05270 */
[----:B------:R-:W-:Y:S05]  /*7f80*/  @!P1 BRA `(.L_x_1084) ;  /* 0x0000000000d49947 */ /* 0x000fea0003800000 */
[----:B------:R-:W1:Y:S01]  /*7f90*/  LDCU UR4, c[0x0][0x604] ;  /* 0x0000c080ff0477ac */ /* 0x000e620008000800 */
[----:B------:R-:W2:Y:S01]  /*7fa0*/  LDCU UR5, c[0x0][0x608] ;  /* 0x0000c100ff0577ac */ /* 0x000ea20008000800 */
[----:B------:R-:W3:Y:S01]  /*7fb0*/  LDCU.128 UR32, c[0x0][0x5f0] ;  /* 0x0000be00ff2077ac */ /* 0x000ee20008000c00 */
[C---:B-1----:R-:W-:Y:S02]  /*7fc0*/  IMAD R14, R22.reuse, UR4, RZ ;  /* 0x00000004160e7c24 */ /* 0x042fe4000f8e02ff */
[----:B--2---:R-:W-:-:S03]  /*7fd0*/  IMAD R16, R22, UR5, RZ ;  /* 0x0000000516107c24 */ /* 0x004fc6000f8e02ff */
[----:B------:R-:W-:Y:S01]  /*7fe0*/  SHF.R.S32.HI R11, RZ, 0x1f, R14 ;  /* 0x0000001fff0b7819 */ /* 0x000fe2000001140e */
[C---:B------:R-:W-:Y:S01]  /*7ff0*/  VIADD R20, R14.reuse, UR4 ;  /* 0x000000040e147c36 */ /* 0x040fe20008000000 */
[----:B---3--:R-:W-:Y:S02]  /*8000*/  IADD3 R10, P1, P2, R14, UR32, R23 ;  /* 0x000000200e0a7c10 */ /* 0x008fe4000fa3e017 */
[----:B------:R-:W-:Y:S02]  /*8010*/  SHF.R.S32.HI R13, RZ, 0x1f, R16 ;  /* 0x0000001fff0d7819 */ /* 0x000fe40000011410 */
[----:B------:R-:W-:Y:S02]  /*8020*/  IADD3 R12, P3, P4, R16, UR34, R25 ;  /* 0x00000022100c7c10 */ /* 0x000fe4000fc7e019 */
[----:B------:R-:W-:Y:S02]  /*8030*/  IADD3.X R11, PT, PT, R11, UR33, RZ, P1, P2 ;  /* 0x000000210b0b7c10 */ /* 0x000fe40008fe44ff */
[----:B------:R-:W-:-:S02]  /*8040*/  IADD3.X R13, PT, PT, R13, UR35, RZ, P3, P4 ;  /* 0x000000230d0d7c10 */ /* 0x000fc40009fe84ff */
[----:B------:R-:W-:Y:S01]  /*8050*/  IADD3 R24, PT, PT, R16, UR5, RZ ;  /* 0x0000000510187c10 */ /* 0x000fe2000fffe0ff */
[----:B------:R1:W2:Y:S01]  /*8060*/  LDG.E.U8 R18, desc[UR10][R10.64] ;  /* 0x0000000a0a127981 */ /* 0x0002a2000c1e1100 */
[----:B------:R-:W-:Y:S02]  /*8070*/  SHF.R.S32.HI R15, RZ, 0x1f, R20 ;  /* 0x0000001fff0f7819 */ /* 0x000fe40000011414 */
[----:B------:R-:W-:Y:S01]  /*8080*/  IADD3 R14, P1, P2, R20, UR32, R23 ;  /* 0x00000020140e7c10 */ /* 0x000fe2000fa3e017 */
[----:B------:R3:W2:Y:S01]  /*8090*/  LDG.E.U8 R19, desc[UR10][R12.64] ;  /* 0x0000000a0c137981 */ /* 0x0006a2000c1e1100 */
[----:B------:R-:W-:Y:S02]  /*80a0*/  SHF.R.S32.HI R17, RZ, 0x1f, R24 ;  /* 0x0000001fff117819 */ /* 0x000fe40000011418 */
[----:B------:R-:W-:Y:S01]  /*80b0*/  IADD3 R16, P3, P4, R24, UR34, R25 ;  /* 0x0000002218107c10 */ /* 0x000fe2000fc7e019 */
[----:B------:R-:W-:Y:S01]  /*80c0*/  VIADD R26, R20, UR4 ;  /* 0x00000004141a7c36 */ /* 0x000fe20008000000 */
[----:B------:R-:W-:Y:S01]  /*80d0*/  IADD3.X R15, PT, PT, R15, UR33, RZ, P1, P2 ;  /* 0x000000210f0f7c10 */ /* 0x000fe20008fe44ff */
[----:B------:R-:W-:Y:S01]  /*80e0*/  VIADD R24, R24, UR5 ;  /* 0x0000000518187c36 */ /* 0x000fe20008000000 */
[----:B------:R-:W-:-:S02]  /*80f0*/  IADD3.X R17, PT, PT, R17, UR35, RZ, P3, P4 ;  /* 0x0000002311117c10 */ /* 0x000fc40009fe84ff */
[----:B-1----:R-:W-:Y:S01]  /*8100*/  SHF.R.S32.HI R11, RZ, 0x1f, R26 ;  /* 0x0000001fff0b7819 */ /* 0x002fe2000001141a */
[----:B------:R1:W4:Y:S01]  /*8110*/  LDG.E.U8 R21, desc[UR10][R14.64] ;  /* 0x0000000a0e157981 */ /* 0x000322000c1e1100 */
[----:B------:R-:W-:Y:S02]  /*8120*/  IADD3 R10, P1, P2, R26, UR32, R23 ;  /* 0x000000201a0a7c10 */ /* 0x000fe4000fa3e017 */
[----:B---3--:R-:W-:Y:S01]  /*8130*/  SHF.R.S32.HI R13, RZ, 0x1f, R24 ;  /* 0x0000001fff0d7819 */ /* 0x008fe20000011418 */
[----:B------:R3:W4:Y:S01]  /*8140*/  LDG.E.U8 R20, desc[UR10][R16.64] ;  /* 0x0000000a10147981 */ /* 0x000722000c1e1100 */
[----:B------:R-:W-:Y:S01]  /*8150*/  IADD3 R12, P3, P4, R24, UR34, R25 ;  /* 0x00000022180c7c10 */ /* 0x000fe2000fc7e019 */
[----:B------:R-:W-:Y:S01]  /*8160*/  VIADD R26, R26, UR4 ;  /* 0x000000041a1a7c36 */ /* 0x000fe20008000000 */
[----:B------:R-:W-:Y:S02]  /*8170*/  IADD3.X R11, PT, PT, R11, UR33, RZ, P1, P2 ;  /* 0x000000210b0b7c10 */ /* 0x000fe40008fe44ff */
[----:B------:R-:W-:-:S02]  /*8180*/  IADD3.X R13, PT, PT, R13, UR35, RZ, P3, P4 ;  /* 0x000000230d0d7c10 */ /* 0x000fc40009fe84ff */
[----:B------:R-:W-:Y:S02]  /*8190*/  IADD3 R24, PT, PT, R24, UR5, RZ ;  /* 0x0000000518187c10 */ /* 0x000fe4000fffe0ff */
[----:B------:R0:W4:Y:S01]  /*81a0*/  LDG.E.U8 R11, desc[UR10][R10.64] ;  /* 0x0000000a0a0b7981 */ /* 0x000122000c1e1100 */
[----:B-1----:R-:W-:Y:S02]  /*81b0*/  IADD3 R14, P1, P2, R26, UR32, R23 ;  /* 0x000000201a0e7c10 */ /* 0x002fe4000fa3e017 */
[----:B---3--:R-:W-:Y:S01]  /*81c0*/  IADD3 R16, P3, P4, R24, UR34, R25 ;  /* 0x0000002218107c10 */ /* 0x008fe2000fc7e019 */
[----:B------:R-:W3:Y:S01]  /*81d0*/  LDG.E.U8 R12, desc[UR10][R12.64] ;  /* 0x0000000a0c0c7981 */ /* 0x000ee2000c1e1100 */
[----:B------:R-:W-:Y:S02]  /*81e0*/  SHF.R.S32.HI R24, RZ, 0x1f, R24 ;  /* 0x0000001fff187819 */ /* 0x000fe40000011418 */
[----:B------:R-:W-:Y:S02]  /*81f0*/  SHF.R.S32.HI R26, RZ, 0x1f, R26 ;  /* 0x0000001fff1a7819 */ /* 0x000fe4000001141a */
[----:B------:R-:W-:-:S02]  /*8200*/  IADD3.X R17, PT, PT, R24, UR35, RZ, P3, P4 ;  /* 0x0000002318117c10 */ /* 0x000fc40009fe84ff */
[----:B------:R-:W-:-:S04]  /*8210*/  IADD3.X R15, PT, PT, R26, UR33, RZ, P1, P2 ;  /* 0x000000211a0f7c10 */ /* 0x000fc80008fe44ff */
[----:B------:R-:W3:Y:S04]  /*8220*/  LDG.E.U8 R17, desc[UR10][R16.64] ;  /* 0x0000000a10117981 */ /* 0x000ee8000c1e1100 */
[----:B------:R-:W3:Y:S01]  /*8230*/  LDG.E.U8 R14, desc[UR10][R14.64] ;  /* 0x0000000a0e0e7981 */ /* 0x000ee2000c1e1100 */
[----:B0----5:R-:W-:Y:S01]  /*8240*/  PRMT R10, R27, 0x9910, RZ ;  /* 0x000099101b0a7816 */ /* 0x021fe200000000ff */
[----:B------:R-:W-:-:S04]  /*8250*/  VIADD R22, R22, 0x4 ;  /* 0x0000000416167836 */ /* 0x000fc80000000000 */
[----:B--2---:R-:W-:-:S05]  /*8260*/  IMAD R10, R18, R19, R10 ;  /* 0x00000013120a7224 */ /* 0x004fca00078e020a */
[----:B------:R-:W-:-:S05]  /*8270*/  PRMT R10, R10, 0x9910, RZ ;  /* 0x000099100a0a7816 */ /* 0x000fca00000000ff */
[----:B----4-:R-:W-:-:S05]  /*8280*/  IMAD R10, R21, R20, R10 ;  /* 0x00000014150a7224 */ /* 0x010fca00078e020a */
[----:B------:R-:W-:-:S05]  /*8290*/  PRMT R10, R10, 0x9910, RZ ;  /* 0x000099100a0a7816 */ /* 0x000fca00000000ff */
[----:B---3--:R-:W-:-:S05]  /*82a0*/  IMAD R10, R11, R12, R10 ;  /* 0x0000000c0b0a7224 */ /* 0x008fca00078e020a */
[----:B------:R-:W-:-:S05]  /*82b0*/  PRMT R10, R10, 0x9910, RZ ;  /* 0x000099100a0a7816 */ /* 0x000fca00000000ff */
[----:B------:R-:W-:-:S05]  /*82c0*/  IMAD R10, R14, R17, R10 ;  /* 0x000000110e0a7224 */ /* 0x000fca00078e020a */
[----:B------:R-:W-:-:S07]  /*82d0*/  PRMT R27, R10, 0x7610, R27 ;  /* 0x000076100a1b7816 */ /* 0x000fce000000001b */
.L_x_1084:
[----:B------:R-:W-:Y:S05]  /*82e0*/  @!P0 BRA `(.L_x_1083) ;  /* 0x0000000000c48947 */ /* 0x000fea0003800000 */
[----:B------:R-:W-:Y:S02]  /*82f0*/  ISETP.NE.AND P1, PT, R6, RZ, PT ;  /* 0x000000ff0600720c */ /* 0x000fe40003f25270 */
[----:B------:R-:W-:-:S04]  /*8300*/  LOP3.LUT R10, R0, 0x1, RZ, 0xc0, !PT ;  /* 0x00000001000a7812 */ /* 0x000fc800078ec0ff */
[----:B------:R-:W-:-:S07]  /*8310*/  ISETP.NE.U32.AND P0, PT, R10, 0x1, PT ;  /* 0x000000010a00780c */ /* 0x000fce0003f05070 */
[----:B------:R-:W-:Y:S06]  /*8320*/  @!P1 BRA `(.L_x_1085) ;  /* 0x0000000000749947 */ /* 0x000fec0003800000 */
[----:B------:R-:W1:Y:S01]  /*8330*/  LDCU UR5, c[0x0][0x608] ;  /* 0x0000c100ff0577ac */ /* 0x000e620008000800 */
[----:B------:R-:W2:Y:S01]  /*8340*/  LDCU UR4, c[0x0][0x604] ;  /* 0x0000c080ff0477ac */ /* 0x000ea20008000800 */
[----:B------:R-:W3:Y:S01]  /*8350*/  LDCU.128 UR32, c[0x0][0x5f0] ;  /* 0x0000be00ff2077ac */ /* 0x000ee20008000c00 */
[C---:B-1----:R-:W-:Y:S02]  /*8360*/  IMAD R16, R22.reuse, UR5, RZ ;  /* 0x0000000516107c24 */ /* 0x042fe4000f8e02ff */
[----:B--2---:R-:W-:-:S03]  /*8370*/  IMAD R14, R22, UR4, RZ ;  /* 0x00000004160e7c24 */ /* 0x004fc6000f8e02ff */
[----:B------:R-:W-:Y:S02]  /*8380*/  SHF.R.S32.HI R13, RZ, 0x1f, R16 ;  /* 0x0000001fff0d7819 */ /* 0x000fe40000011410 */
[C---:B---3--:R-:W-:Y:S01]  /*8390*/  IADD3 R12, P3, P4, R16.reuse, UR34, R25 ;  /* 0x00000022100c7c10 */ /* 0x048fe2000fc7e019 */
[----:B------:R-:W-:Y:S01]  /*83a0*/  VIADD R20, R16, UR5 ;  /* 0x0000000510147c36 */ /* 0x000fe20008000000 */
[----:B------:R-:W-:Y:S01]  /*83b0*/  SHF.R.S32.HI R11, RZ, 0x1f, R14 ;  /* 0x0000001fff0b7819 */ /* 0x000fe2000001140e */
[C---:B------:R-:W-:Y:S01]  /*83c0*/  VIADD R18, R14.reuse, UR4 ;  /* 0x000000040e127c36 */ /* 0x040fe20008000000 */
[----:B------:R-:W-:Y:S02]  /*83d0*/  IADD3 R10, P1, P2, R14, UR32, R23 ;  /* 0x000000200e0a7c10 */ /* 0x000fe4000fa3e017 */
[----:B------:R-:W-:Y:S02]  /*83e0*/  IADD3.X R13, PT, PT, R13, UR35, RZ, P3, P4 ;  /* 0x000000230d0d7c10 */ /* 0x000fe40009fe84ff */
[----:B------:R-:W-:-:S02]  /*83f0*/  IADD3.X R11, PT, PT, R11, UR33, RZ, P1, P2 ;  /* 0x000000210b0b7c10 */ /* 0x000fc40008fe44ff */
[----:B------:R-:W-:Y:S02]  /*8400*/  IADD3 R16, P3, P4, R20, UR34, R25 ;  /* 0x0000002214107c10 */ /* 0x000fe4000fc7e019 */
[----:B------:R-:W2:Y:S01]  /*8410*/  LDG.E.U8 R13, desc[UR10][R12.64] ;  /* 0x0000000a0c0d7981 */ /* 0x000ea2000c1e1100 */
[----:B------:R-:W-:Y:S02]  /*8420*/  IADD3 R14, P1, P2, R18, UR32, R23 ;  /* 0x00000020120e7c10 */ /* 0x000fe4000fa3e017 */
[----:B------:R-:W-:Y:S01]  /*8430*/  SHF.R.S32.HI R20, RZ, 0x1f, R20 ;  /* 0x0000001fff147819 */ /* 0x000fe20000011414 */
[----:B------:R1:W2:Y:S01]  /*8440*/  LDG.E.U8 R10, desc[UR10][R10.64] ;  /* 0x0000000a0a0a7981 */ /* 0x0002a2000c1e1100 */
[----:B------:R-:W-:Y:S02]  /*8450*/  SHF.R.S32.HI R18, RZ, 0x1f, R18 ;  /* 0x0000001fff127819 */ /* 0x000fe40000011412 */
[----:B------:R-:W-:Y:S02]  /*8460*/  IADD3.X R17, PT, PT, R20, UR35, RZ, P3, P4 ;  /* 0x0000002314117c10 */ /* 0x000fe40009fe84ff */
[----:B------:R-:W-:-:S04]  /*8470*/  IADD3.X R15, PT, PT, R18, UR33, RZ, P1, P2 ;  /* 0x00000021120f7c10 */ /* 0x000fc80008fe44ff */
[----:B------:R-:W3:Y:S04]  /*8480*/  LDG.E.U8 R17, desc[UR10][R16.64] ;  /* 0x0000000a10117981 */ /* 0x000ee8000c1e1100 */
[----:B------:R-:W3:Y:S01]  /*8490*/  LDG.E.U8 R14, desc[UR10][R14.64] ;  /* 0x0000000a0e0e7981 */ /* 0x000ee2000c1e1100 */
[----:B-1---5:R-:W-:Y:S02]  /*84a0*/  PRMT R11, R27, 0x9910, RZ ;  /* 0x000099101b0b7816 */ /* 0x022fe400000000ff */
[----:B------:R-:W-:-:S03]  /*84b0*/  IADD3 R22, PT, PT, R22, 0x2, RZ ;  /* 0x0000000216167810 */ /* 0x000fc60007ffe0ff */
[----:B--2---:R-:W-:-:S05]  /*84c0*/  IMAD R10, R10, R13, R11 ;  /* 0x0000000d0a0a7224 */ /* 0x004fca00078e020b */
[----:B------:R-:W-:-:S05]  /*84d0*/  PRMT R10, R10, 0x9910, RZ ;  /* 0x000099100a0a7816 */ /* 0x000fca00000000ff */
[----:B---3--:R-:W-:-:S05]  /*84e0*/  IMAD R10, R14, R17, R10 ;  /* 0x000000110e0a7224 */ /* 0x008fca00078e020a */
[----:B------:R-:W-:-:S07]  /*84f0*/  PRMT R27, R10, 0x7610, R27 ;  /* 0x000076100a1b7816 */ /* 0x000fce000000001b */
.L_x_1085:
[----:B------:R-:W-:Y:S05]  /*8500*/  @P0 BRA `(.L_x_1083) ;  /* 0x00000000003c0947 */ /* 0x000fea0003800000 */
[----:B------:R-:W1:Y:S01]  /*8510*/  LDCU UR4, c[0x0][0x604] ;  /* 0x0000c080ff0477ac */ /* 0x000e620008000800 */
[----:B------:R-:W2:Y:S01]  /*8520*/  LDCU UR5, c[0x0][0x608] ;  /* 0x0000c100ff0577ac */ /* 0x000ea20008000800 */
[----:B------:R-:W3:Y:S01]  /*8530*/  LDCU.128 UR32, c[0x0][0x5f0] ;  /* 0x0000be00ff2077ac */ /* 0x000ee20008000c00 */
[C---:B-1----:R-:W-:Y:S02]  /*8540*/  IMAD R14, R22.reuse, UR4, RZ ;  /* 0x00000004160e7c24 */ /* 0x042fe4000f8e02ff */
[----:B--2---:R-:W-:-:S03]  /*8550*/  IMAD R22, R22, UR5, RZ ;  /* 0x0000000516167c24 */ /* 0x004fc6000f8e02ff */
[----:B---3--:R-:W-:Y:S02]  /*8560*/  IADD3 R10, P0, P1, R14, UR32, R23 ;  /* 0x000000200e0a7c10 */ /* 0x008fe4000f91e017 */
[----:B------:R-:W-:Y:S02]  /*8570*/  IADD3 R12, P2, P3, R22, UR34, R25 ;  /* 0x00000022160c7c10 */ /* 0x000fe4000fb5e019 */
[----:B------:R-:W-:Y:S02]  /*8580*/  SHF.R.S32.HI R22, RZ, 0x1f, R22 ;  /* 0x0000001fff167819 */ /* 0x000fe40000011416 */
[----:B------:R-:W-:Y:S02]  /*8590*/  SHF.R.S32.HI R14, RZ, 0x1f, R14 ;  /* 0x0000001fff0e7819 */ /* 0x000fe4000001140e */
[----:B------:R-:W-:Y:S02]  /*85a0*/  IADD3.X R13, PT, PT, R22, UR35, RZ, P2, P3 ;  /* 0x00000023160d7c10 */ /* 0x000fe400097e64ff */
[----:B------:R-:W-:-:S04]  /*85b0*/  IADD3.X R11, PT, PT, R14, UR33, RZ, P0, P1 ;  /* 0x000000210e0b7c10 */ /* 0x000fc800087e24ff */
[----:B------:R-:W2:Y:S04]  /*85c0*/  LDG.E.U8 R13, desc[UR10][R12.64] ;  /* 0x0000000a0c0d7981 */ /* 0x000ea8000c1e1100 */
[----:B------:R-:W2:Y:S01]  /*85d0*/  LDG.E.U8 R10, desc[UR10][R10.64] ;  /* 0x0000000a0a0a7981 */ /* 0x000ea2000c1e1100 */
[----:B-----5:R-:W-:-:S05]  /*85e0*/  PRMT R27, R27, 0x9910, RZ ;  /* 0x000099101b1b7816 */ /* 0x020fca00000000ff */
[----:B--2---:R-:W-:-:S07]  /*85f0*/  IMAD R27, R10, R13, R27 ;  /* 0x0000000d0a1b7224 */ /* 0x004fce00078e021b */
.L_x_1083:
        /* <DEDUP_REMOVED lines=40> */
[----:B------:R-:W-:-:S04]  /*8880*/  SHF.R.U32.HI R11, RZ, UR5, R10 ;  /* 0x00000005ff0b7c19 */ /* 0x000fc8000801160a */
[----:B------:R-:W-:-:S05]  /*8890*/  IADD3 R12, PT, PT, -R11, RZ, RZ ;  /* 0x000000ff0b0c7210 */ /* 0x000fca0007ffe1ff */
        /* <DEDUP_REMOVED lines=294> */
[----:B--2---:R-:W-:Y:S01]  /*9b00*/  SHF.R.U32.HI R13, RZ, UR4, R12 ;  /* 0x00000004ff0d7c19 */ /* 0x004fe2000801160c */
[----:B------:R-:W-:-:S06]  /*9b10*/  @P0 IMAD.MOV.U32 R12, RZ, RZ, RZ ;  /* 0x000000ffff0c0224 */ /* 0x000fcc00078e00ff */
        /* <DEDUP_REMOVED lines=8> */
[----:B------:R-:W-:Y:S01]  /*9ba0*/  IMAD R25, R10, UR33, R25 ;  /* 0x000000210a197c24 */ /* 0x000fe2000f8e0219 */
[----:B------:R-:W-:-:S05]  /*9bb0*/  @P0 IADD3 R12, PT, PT, -R8, RZ, RZ ;  /* 0x000000ff080c0210 */ /* 0x000fca0007ffe1ff */
[----:B-1----:R-:W-:-:S04]  /*9bc0*/  @P0 IMAD R12, R17, R12, R13 ;  /* 0x0000000c110c0224 */ /* 0x002fc800078e020d */
[C---:B--2---:R-:W-:Y:S02]  /*9bd0*/  @P0 IMAD R9, R12.reuse, R18, R9 ;  /* 0x000000120c090224 */ /* 0x044fe400078e0209 */
[C---:B------:R-:W-:Y:S02]  /*9be0*/  @P0 IMAD R23, R12.reuse, R19, R23 ;  /* 0x000000130c170224 */ /* 0x040fe400078e0217 */
[----:B0-----:R-:W-:-:S07]  /*9bf0*/  @P0 IMAD R25, R12, R16, R25 ;  /* 0x000000100c190224 */ /* 0x001fce00078e0219 */
.L_x_1087:
        /* <DEDUP_REMOVED lines=30> */
.L_x_1089:
        /* <DEDUP_REMOVED lines=64> */
[----:B0----5:R-:W-:Y:S02]  /*a1e0*/  PRMT R17, R27, 0x9910, RZ ;  /* 0x000099101b117816 */ /* 0x021fe400000000ff */
[----:B------:R-:W-:-:S04]  /*a1f0*/  IADD3 R36, PT, PT, R36, 0x8, RZ ;  /* 0x0000000824247810 */ /* 0x000fc80007ffe0ff */
        /* <DEDUP_REMOVED lines=34> */
.L_x_1088:
        /* <DEDUP_REMOVED lines=13> */
[C---:B------:R-:W-:Y:S01]  /*a4f0*/  IADD3 R12, P3, P4, R16.reuse, UR34, R25 ;  /* 0x00000022100c7c10 */ /* 0x040fe2000fc7e019 */
[----:B------:R-:W-:Y:S01]  /*a500*/  VIADD R24, R16, UR5 ;  /* 0x0000000510187c36 */ /* 0x000fe20008000000 */
[----:B------:R-:W-:Y:S02]  /*a510*/  IADD3.X R11, PT, PT, R11, UR33, RZ, P1, P2 ;  /* 0x000000210b0b7c10 */ /* 0x000fe40008fe44ff */
[----:B------:R-:W-:-:S02]  /*a520*/  IADD3.X R13, PT, PT, R13, UR35, RZ, P3, P4 ;  /* 0x000000230d0d7c10 */ /* 0x000fc40009fe84ff */
[----:B------:R-:W-:Y:S01]  /*a530*/  SHF.R.S32.HI R15, RZ, 0x1f, R20 ;  /* 0x0000001fff0f7819 */ /* 0x000fe20000011414 */
[----:B------:R1:W2:Y:S01]  /*a540*/  LDG.E.U8 R18, desc[UR10][R10.64] ;  /* 0x0000000a0a127981 */ /* 0x0002a2000c1e1100 */
[----:B------:R-:W-:Y:S02]  /*a550*/  IADD3 R14, P1, P2, R20, UR32, R23 ;  /* 0x00000020140e7c10 */ /* 0x000fe4000fa3e017 */
[----:B------:R-:W-:Y:S01]  /*a560*/  SHF.R.S32.HI R17, RZ, 0x1f, R24 ;  /* 0x0000001fff117819 */ /* 0x000fe20000011418 */
[----:B------:R3:W2:Y:S01]  /*a570*/  LDG.E.U8 R19, desc[UR10][R12.64] ;  /* 0x0000000a0c137981 */ /* 0x0006a2000c1e1100 */
[----:B------:R-:W-:Y:S01]  /*a580*/  IADD3 R16, P3, P4, R24, UR34, R25 ;  /* 0x0000002218107c10 */ /* 0x000fe2000fc7e019 */
[----:B------:R-:W-:Y:S01]  /*a590*/  VIADD R26, R20, UR4 ;  /* 0x00000004141a7c36 */ /* 0x000fe20008000000 */
[----:B------:R-:W-:Y:S02]  /*a5a0*/  IADD3.X R15, PT, PT, R15, UR33, RZ, P1, P2 ;  /* 0x000000210f0f7c10 */ /* 0x000fe40008fe44ff */
[----:B------:R-:W-:-:S02]  /*a5b0*/  IADD3.X R17, PT, PT, R17, UR35, RZ, P3, P4 ;  /* 0x0000002311117c10 */ /* 0x000fc40009fe84ff */
[----:B------:R-:W-:Y:S01]  /*a5c0*/  IADD3 R24, PT, PT, R24, UR5, RZ ;  /* 0x0000000518187c10 */ /* 0x000fe2000fffe0ff */
[----:B------:R-:W4:Y:S01]  /*a5d0*/  LDG.E.U8 R21, desc[UR10][R14.64] ;  /* 0x0000000a0e157981 */ /* 0x000f22000c1e1100 */
[----:B-1----:R-:W-:Y:S02]  /*a5e0*/  SHF.R.S32.HI R11, RZ, 0x1f, R26 ;  /* 0x0000001fff0b7819 */ /* 0x002fe4000001141a */
[----:B------:R-:W-:Y:S01]  /*a5f0*/  IADD3 R10, P1, P2, R26, UR32, R23 ;  /* 0x000000201a0a7c10 */ /* 0x000fe2000fa3e017 */
[----:B------:R1:W4:Y:S01]  /*a600*/  LDG.E.U8 R20, desc[UR10][R16.64] ;  /* 0x0000000a10147981 */ /* 0x000322000c1e1100 */
[----:B---3--:R-:W-:Y:S02]  /*a610*/  SHF.R.S32.HI R13, RZ, 0x1f, R24 ;  /* 0x0000001fff0d7819 */ /* 0x008fe40000011418 */
[C---:B------:R-:W-:Y:S01]  /*a620*/  IADD3 R12, P3, P4, R24.reuse, UR34, R25 ;  /* 0x00000022180c7c10 */ /* 0x040fe2000fc7e019 */
[----:B------:R-:W-:Y:S01]  /*a630*/  VIADD R24, R24, UR5 ;  /* 0x0000000518187c36 */ /* 0x000fe20008000000 */
[----:B------:R-:W-:Y:S01]  /*a640*/  IADD3.X R11, PT, PT, R11, UR33, RZ, P1, P2 ;  /* 0x000000210b0b7c10 */ /* 0x000fe20008fe44ff */
[----:B------:R-:W-:Y:S01]  /*a650*/  VIADD R26, R26, UR4 ;  /* 0x000000041a1a7c36 */ /* 0x000fe20008000000 */
[----:B------:R-:W-:-:S02]  /*a660*/  IADD3.X R13, PT, PT, R13, UR35, RZ, P3, P4 ;  /* 0x000000230d0d7c10 */ /* 0x000fc40009fe84ff */
[----:B-1----:R-:W-:Y:S02]  /*a670*/  IADD3 R16, P3, P4, R24, UR34, R25 ;  /* 0x0000002218107c10 */ /* 0x002fe4000fc7e019 */
[----:B------:R1:W3:Y:S01]  /*a680*/  LDG.E.U8 R11, desc[UR10][R10.64] ;  /* 0x0000000a0a0b7981 */ /* 0x0002e2000c1e1100 */
[----:B------:R-:W-:Y:S02]  /*a690*/  IADD3 R14, P1, P2, R26, UR32, R23 ;  /* 0x000000201a0e7c10 */ /* 0x000fe4000fa3e017 */
[----:B------:R-:W-:Y:S01]  /*a6a0*/  SHF.R.S32.HI R24, RZ, 0x1f, R24 ;  /* 0x0000001fff187819 */ /* 0x000fe20000011418 */
[----:B------:R-:W3:Y:S01]  /*a6b0*/  LDG.E.U8 R12, desc[UR10][R12.64] ;  /* 0x0000000a0c0c7981 */ /* 0x000ee2000c1e1100 */
[----:B------:R-:W-:Y:S02]  /*a6c0*/  SHF.R.S32.HI R26, RZ, 0x1f, R26 ;  /* 0x0000001fff1a7819 */ /* 0x000fe4000001141a */
[----:B------:R-:W-:Y:S02]  /*a6d0*/  IADD3.X R17, PT, PT, R24, UR35, RZ, P3, P4 ;  /* 0x0000002318117c10 */ /* 0x000fe40009fe84ff */
[----:B------:R-:W-:-:S04]  /*a6e0*/  IADD3.X R15, PT, PT, R26, UR33, RZ, P1, P2 ;  /* 0x000000211a0f7c10 */ /* 0x000fc80008fe44ff */
[----:B------:R-:W3:Y:S04]  /*a6f0*/  LDG.E.U8 R17, desc[UR10][R16.64] ;  /* 0x0000000a10117981 */ /* 0x000ee8000c1e1100 */
[----:B------:R-:W3:Y:S01]  /*a700*/  LDG.E.U8 R14, desc[UR10][R14.64] ;  /* 0x0000000a0e0e7981 */ /* 0x000ee2000c1e1100 */
[----:B-1---5:R-:W-:Y:S01]  /*a710*/  PRMT R10, R27, 0x9910, RZ ;  /* 0x000099101b0a7816 */ /* 0x022fe200000000ff */
        /* <DEDUP_REMOVED lines=9> */
.L_x_1091:
        /* <DEDUP_REMOVED lines=11> */
[----:B---3--:R-:W-:Y:S02]  /*a860*/  IADD3 R12, P3, P4, R16, UR34, R25 ;  /* 0x00000022100c7c10 */ /* 0x008fe4000fc7e019 */
[----:B------:R-:W-:Y:S02]  /*a870*/  SHF.R.S32.HI R11, RZ, 0x1f, R14 ;  /* 0x0000001fff0b7819 */ /* 0x000fe4000001140e */
[----:B------:R-:W-:Y:S01]  /*a880*/  IADD3 R10, P1, P2, R14, UR32, R23 ;  /* 0x000000200e0a7c10 */ /* 0x000fe2000fa3e017 */
[----:B------:R-:W-:Y:S01]  /*a890*/  VIADD R20, R16, UR5 ;  /* 0x0000000510147c36 */ /* 0x000fe20008000000 */
[----:B------:R-:W-:Y:S02]  /*a8a0*/  IADD3.X R13, PT, PT, R13, UR35, RZ, P3, P4 ;  /* 0x000000230d0d7c10 */ /* 0x000fe40009fe84ff */
[----:B------:R-:W-:-:S02]  /*a8b0*/  IADD3.X R11, PT, PT, R11, UR33, RZ, P1, P2 ;  /* 0x000000210b0b7c10 */ /* 0x000fc40008fe44ff */
[----:B------:R-:W-:Y:S02]  /*a8c0*/  IADD3 R18, PT, PT, R14, UR4, RZ ;  /* 0x000000040e127c10 */ /* 0x000fe4000fffe0ff */
[----:B------:R-:W-:Y:S01]  /*a8d0*/  IADD3 R16, P3, P4, R20, UR34, R25 ;  /* 0x0000002214107c10 */ /* 0x000fe2000fc7e019 */
[----:B------:R1:W2:Y:S01]  /*a8e0*/  LDG.E.U8 R10, desc[UR10][R10.64] ;  /* 0x0000000a0a0a7981 */ /* 0x0002a2000c1e1100 */
[----:B------:R-:W-:Y:S02]  /*a8f0*/  IADD3 R14, P1, P2, R18, UR32, R23 ;  /* 0x00000020120e7c10 */ /* 0x000fe4000fa3e017 */
[----:B------:R-:W-:Y:S01]  /*a900*/  SHF.R.S32.HI R20, RZ, 0x1f, R20 ;  /* 0x0000001fff147819 */ /* 0x000fe20000011414 */
[----:B------:R-:W2:Y:S01]  /*a910*/  LDG.E.U8 R13, desc[UR10][R12.64] ;  /* 0x0000000a0c0d7981 */ /* 0x000ea2000c1e1100 */
[----:B------:R-:W-:Y:S02]  /*a920*/  SHF.R.S32.HI R18, RZ, 0x1f, R18 ;  /* 0x0000001fff127819 */ /* 0x000fe40000011412 */
[----:B------:R-:W-:-:S02]  /*a930*/  IADD3.X R17, PT, PT, R20, UR35, RZ, P3, P4 ;  /* 0x0000002314117c10 */ /* 0x000fc40009fe84ff */
[----:B------:R-:W-:-:S04]  /*a940*/  IADD3.X R15, PT, PT, R18, UR33, RZ, P1, P2 ;  /* 0x00000021120f7c10 */ /* 0x000fc80008fe44ff */
[----:B------:R-:W3:Y:S04]  /*a950*/  LDG.E.U8 R17, desc[UR10][R16.64] ;  /* 0x0000000a10117981 */ /* 0x000ee8000c1e1100 */
[----:B------:R-:W3:Y:S01]  /*a960*/  LDG.E.U8 R14, desc[UR10][R14.64] ;  /* 0x0000000a0e0e7981 */ /* 0x000ee2000c1e1100 */
[----:B-1---5:R-:W-:Y:S01]  /*a970*/  PRMT R11, R27, 0x9910, RZ ;  /* 0x000099101b0b7816 */ /* 0x022fe200000000ff */
[----:B------:R-:W-:-:S04]  /*a980*/  VIADD R22, R22, 0x2 ;  /* 0x0000000216167836 */ /* 0x000fc80000000000 */
[----:B--2---:R-:W-:-:S05]  /*a990*/  IMAD R10, R10, R13, R11 ;  /* 0x0000000d0a0a7224 */ /* 0x004fca00078e020b */
[----:B------:R-:W-:-:S05]  /*a9a0*/  PRMT R10, R10, 0x9910, RZ ;  /* 0x000099100a0a7816 */ /* 0x000fca00000000ff */
[----:B---3--:R-:W-:-:S05]  /*a9b0*/  IMAD R10, R14, R17, R10 ;  /* 0x000000110e0a7224 */ /* 0x008fca00078e020a */
[----:B------:R-:W-:-:S07]  /*a9c0*/  PRMT R27, R10, 0x7610, R27 ;  /* 0x000076100a1b7816 */ /* 0x000fce000000001b */
.L_x_1092:
        /* <DEDUP_REMOVED lines=16> */
.L_x_1090:
[----:B-----5:R1:W-:Y:S01]  /*aad0*/  STG.E.U8 desc[UR10][R8.64], R27 ;  /* 0x0000001b08007986 */ /* 0x0203e2000c10110a */
[----:B------:R-:W-:-:S07]  /*aae0*/  VIADD R3, R3, 0x80 ;  /* 0x0000008003037836 */ /* 0x000fce0000000000 */
.L_x_1079:
[----:B------:R-:W-:-:S13]  /*aaf0*/  ISETP.GE.AND P0, PT, R3, UR6, PT ;  /* 0x0000000603007c0c */ /* 0x000fda000bf06270 */
[----:B------:R-:W-:Y:S05]  /*ab00*/  @P0 BRA `(.L_x_1093) ;  /* 0x0000004800700947 */ /* 0x000fea0003800000 */
[----:B------:R-:W2:Y:S01]  /*ab10*/  LDCU.64 UR4, c[0x0][0x390] ;  /* 0x00007200ff0477ac */ /* 0x000ea20008000a00 */
[----:B-1----:R-:W-:Y:S02]  /*ab20*/  HFMA2 R8, -RZ, RZ, 0, 0 ;  /* 0x00000000ff087431 */ /* 0x002fe400000001ff */
[----:B------:R-:W-:Y:S01]  /*ab30*/  IMAD.MOV.U32 R9, RZ, RZ, R3 ;  /* 0x000000ffff097224 */ /* 0x000fe200078e0003 */
[----:B------:R-:W-:Y:S01]  /*ab40*/  ISETP.NE.AND P0, PT, R2, RZ, PT ;  /* 0x000000ff0200720c */ /* 0x000fe20003f05270 */
[----:B------:R-:W1:Y:S01]  /*ab50*/  LDCU UR7, c[0x0][0x38c] ;  /* 0x00007180ff0777ac */ /* 0x000e620008000800 */
[----:B------:R-:W3:Y:S01]  /*ab60*/  LDCU.64 UR8, c[0x0][0x4b8] ;  /* 0x00009700ff0877ac */ /* 0x000ee20008000a00 */
[----:B--2---:R-:W-:Y:S01]  /*ab70*/  IMAD.HI.U32 R10, R3, UR4, R8 ;  /* 0x00000004030a7c27 */ /* 0x004fe2000f8e0008 */
[----:B------:R-:W2:Y:S04]  /*ab80*/  LDCU UR4, c[0x0][0x4c0] ;  /* 0x00009800ff0477ac */ /* 0x000ea80008000800 */
[----:B------:R-:W-:-:S05]  /*ab90*/  SHF.R.U32.HI R11, RZ, UR5, R10 ;  /* 0x00000005ff0b7c19 */ /* 0x000fca000801160a */
[----:B------:R-:W-:-:S04]  /*aba0*/  IMAD.MOV R8, RZ, RZ, -R11 ;  /* 0x000000ffff087224 */ /* 0x000fc800078e0a0b */
[----:B-1----:R-:W-:-:S04]  /*abb0*/  IMAD R9, R8, UR7, R3 ;  /* 0x0000000708097c24 */ /* 0x002fc8000f8e0203 */
[C---:B---3--:R-:W-:Y:S02]  /*abc0*/  IMAD R25, R9.reuse, UR8, RZ ;  /* 0x0000000809197c24 */ /* 0x048fe4000f8e02ff */
[C---:B------:R-:W-:Y:S02]  /*abd0*/  IMAD R8, R9.reuse, UR9, RZ ;  /* 0x0000000909087c24 */ /* 0x040fe4000f8e02ff */
[----:B--2---:R-:W-:Y:S01]  /*abe0*/  IMAD R9, R9, UR4, RZ ;  /* 0x0000000409097c24 */ /* 0x004fe2000f8e02ff */
        /* <DEDUP_REMOVED lines=320> */
[----:B------:R-:W2:Y:S08]  /*bff0*/  @P0 LDC.64 R18, c[0x0][0x5d8] ;  /* 0x00017600ff120b82 */ /* 0x000eb00000000a00 */
[----:B------:R-:W0:Y:S01]  /*c000*/  @P0 LDC R16, c[0x0][0x5e0] ;  /* 0x00017800ff100b82 */ /* 0x000e220000000800 */
[----:B----4-:R-:W-:-:S05]  /*c010*/  @P0 IMAD.HI.U32 R10, R13, R14, R12 ;  /* 0x0000000e0d0a0227 */ /* 0x010fca00078e000c */
[----:B------:R-:W-:Y:S01]  /*c020*/  @P0 SHF.R.U32.HI R10, RZ, R15, R10 ;  /* 0x0000000fff0a0219 */ /* 0x000fe2000001160a */
[----:B------:R-:W-:-:S04]  /*c030*/  IMAD.MOV R15, RZ, RZ, -R13 ;  /* 0x000000ffff0f7224 */ /* 0x000fc800078e0a0d */
[----:B------:R-:W-:Y:S02]  /*c040*/  @P0 IMAD.MOV R12, RZ, RZ, -R10 ;  /* 0x000000ffff0c0224 */ /* 0x000fe400078e0a0a */
[----:B------:R-:W-:Y:S02]  /*c050*/  IMAD R10, R15, UR8, R11 ;  /* 0x000000080f0a7c24 */ /* 0x000fe4000f8e020b */
[----:B-1----:R-:W-:Y:S02]  /*c060*/  @P0 IMAD R12, R17, R12, R13 ;  /* 0x0000000c110c0224 */ /* 0x002fe400078e020d */
[C---:B---3--:R-:W-:Y:S02]  /*c070*/  IMAD R25, R10.reuse, UR5, R25 ;  /* 0x000000050a197c24 */ /* 0x048fe4000f8e0219 */
[C---:B-----5:R-:W-:Y:S02]  /*c080*/  IMAD R8, R10.reuse, UR32, R8 ;  /* 0x000000200a087c24 */ /* 0x060fe4000f8e0208 */
[----:B------:R-:W-:-:S02]  /*c090*/  IMAD R9, R10, UR33, R9 ;  /* 0x000000210a097c24 */ /* 0x000fc4000f8e0209 */
[C---:B--2---:R-:W-:Y:S02]  /*c0a0*/  @P0 IMAD R25, R12.reuse, R18, R25 ;  /* 0x000000120c190224 */ /* 0x044fe400078e0219 */
[C---:B------:R-:W-:Y:S02]  /*c0b0*/  @P0 IMAD R8, R12.reuse, R19, R8 ;  /* 0x000000130c080224 */ /* 0x040fe400078e0208 */
[----:B0-----:R-:W-:-:S07]  /*c0c0*/  @P0 IMAD R9, R12, R16, R9 ;  /* 0x000000100c090224 */ /* 0x001fce00078e0209 */
.L_x_1094:
        /* <DEDUP_REMOVED lines=8> */
[----:B------:R-:W1:Y:S01]  /*c150*/  LDC R12, c[0x0][0x608] ;  /* 0x00018200ff0c7b82 */ /* 0x000e620000000800 */
[----:B------:R-:W2:Y:S01]  /*c160*/  LDCU UR4, c[0x0][0x604] ;  /* 0x0000c080ff0477ac */ /* 0x000ea20008000800 */
[----:B------:R-:W-:Y:S01]  /*c170*/  LOP3.LUT R10, R0, 0x7ffffff8, RZ, 0xc0, !PT ;  /* 0x7ffffff8000a7812 */ /* 0x000fe200078ec0ff */
[----:B------:R-:W-:Y:S01]  /*c180*/  BSSY.RECONVERGENT B2, `(.L_x_1095) ;  /* 0x0000078000027945 */ /* 0x000fe20003800200 */
[----:B------:R-:W-:Y:S01]  /*c190*/  IMAD.MOV.U32 R11, RZ, RZ, RZ ;  /* 0x000000ffff0b7224 */ /* 0x000fe200078e00ff */
[----:B------:R-:W3:Y:S01]  /*c1a0*/  LDCU UR5, c[0x0][0x608] ;  /* 0x0000c100ff0577ac */ /* 0x000ee20008000800 */
[----:B------:R-:W-:Y:S02]  /*c1b0*/  IMAD.MOV.U32 R34, RZ, RZ, RZ ;  /* 0x000000ffff227224 */ /* 0x000fe400078e00ff */
[----:B------:R-:W4:Y:S01]  /*c1c0*/  LDC R14, c[0x0][0x604] ;  /* 0x00018100ff0e7b82 */ /* 0x000f220000000800 */
[----:B------:R-:W-:Y:S01]  /*c1d0*/  IMAD.MOV R18, RZ, RZ, -R10 ;  /* 0x000000ffff127224 */ /* 0x000fe200078e0a0a */
[----:B--2---:R-:W-:Y:S01]  /*c1e0*/  MOV R15, UR4 ;  /* 0x00000004000f7c02 */ /* 0x004fe20008000f00 */
[----:B---3--:R-:W-:-:S02]  /*c1f0*/  IMAD.U32 R16, RZ, RZ, UR5 ;  /* 0x00000005ff107e24 */ /* 0x008fc4000f8e00ff */
[C---:B-1----:R-:W-:Y:S02]  /*c200*/  IMAD.SHL.U32 R13, R12.reuse, 0x2, RZ ;  /* 0x000000020c0d7824 */ /* 0x042fe400078e00ff */
[C---:B------:R-:W-:Y:S02]  /*c210*/  IMAD R19, R12.reuse, 0x3, RZ ;  /* 0x000000030c137824 */ /* 0x040fe400078e02ff */
[C---:B------:R-:W-:Y:S02]  /*c220*/  IMAD.SHL.U32 R20, R12.reuse, 0x4, RZ ;  /* 0x000000040c147824 */ /* 0x040fe400078e00ff */
[----:B------:R-:W-:Y:S01]  /*c230*/  IMAD R21, R12, 0x5, RZ ;  /* 0x000000050c157824 */ /* 0x000fe200078e02ff */
[----:B----4-:R-:W-:Y:S01]  /*c240*/  SHF.L.U32 R17, R14, 0x1, RZ ;  /* 0x000000010e117819 */ /* 0x010fe200000006ff */
[C---:B------:R-:W-:Y:S02]  /*c250*/  IMAD R22, R12.reuse, 0x6, RZ ;  /* 0x000000060c167824 */ /* 0x040fe400078e02ff */
[----:B------:R-:W-:-:S02]  /*c260*/  IMAD R23, R12, 0x7, RZ ;  /* 0x000000070c177824 */ /* 0x000fc400078e02ff */
[C---:B------:R-:W-:Y:S02]  /*c270*/  IMAD R35, R14.reuse, 0x3, RZ ;  /* 0x000000030e237824 */ /* 0x040fe400078e02ff */
[C---:B------:R-:W-:Y:S02]  /*c280*/  IMAD.SHL.U32 R37, R14.reuse, 0x4, RZ ;  /* 0x000000040e257824 */ /* 0x040fe400078e00ff */
[C---:B------:R-:W-:Y:S02]  /*c290*/  IMAD R39, R14.reuse, 0x5, RZ ;  /* 0x000000050e277824 */ /* 0x040fe400078e02ff */
[C---:B------:R-:W-:Y:S02]  /*c2a0*/  IMAD R41, R14.reuse, 0x6, RZ ;  /* 0x000000060e297824 */ /* 0x040fe400078e02ff */
[----:B------:R-:W-:-:S07]  /*c2b0*/  IMAD R43, R14, 0x7, RZ ;  /* 0x000000070e2b7824 */ /* 0x000fce00078e02ff */
.L_x_1096:
[----:B------:R-:W-:Y:S02]  /*c2c0*/  SHF.R.S32.HI R27, RZ, 0x1f, R11 ;  /* 0x0000001fff1b7819 */ /* 0x000fe4000001140b */
[----:B------:R-:W-:Y:S02]  /*c2d0*/  IADD3 R26, P1, P2, R11, UR24, R8 ;  /* 0x000000180b1a7c10 */ /* 0x000fe4000fa3e008 */
[----:B------:R-:W-:Y:S02]  /*c2e0*/  SHF.R.S32.HI R29, RZ, 0x1f, R34 ;  /* 0x0000001fff1d7819 */ /* 0x000fe40000011422 */
[----:B------:R-:W-:Y:S02]  /*c2f0*/  IADD3 R28, P3, P4, R34, UR26, R9 ;  /* 0x0000001a221c7c10 */ /* 0x000fe4000fc7e009 */
[----:B------:R-:W-:Y:S02]  /*c300*/  IADD3.X R27, PT, PT, R27, UR25, RZ, P1, P2 ;  /* 0x000000191b1b7c10 */ /* 0x000fe40008fe44ff */
[----:B------:R-:W-:-:S02]  /*c310*/  IADD3.X R29, PT, PT, R29, UR27, RZ, P3, P4 ;  /* 0x0000001b1d1d7c10 */ /* 0x000fc40009fe84ff */
[----:B------:R-:W-:Y:S01]  /*c320*/  SHF.R.S32.HI R31, RZ, 0x1f, R15 ;  /* 0x0000001fff1f7819 */ /* 0x000fe2000001140f */
[----:B------:R1:W2:Y:S01]  /*c330*/  LDG.E.U8 R47, desc[UR10][R26.64] ;  /* 0x0000000a1a2f7981 */ /* 0x0002a2000c1e1100 */
[----:B------:R-:W-:Y:S02]  /*c340*/  IADD3 R30, P1, P2, R15, UR24, R8 ;  /* 0x000000180f1e7c10 */ /* 0x000fe4000fa3e008 */
[----:B------:R-:W-:Y:S01]  /*c350*/  SHF.R.S32.HI R33, RZ, 0x1f, R16 ;  /* 0x0000001fff217819 */ /* 0x000fe20000011410 */
[----:B------:R3:W2:Y:S01]  /*c360*/  LDG.E.U8 R36, desc[UR10][R28.64] ;  /* 0x0000000a1c247981 */ /* 0x0006a2000c1e1100 */
[----:B------:R-:W-:Y:S02]  /*c370*/  IADD3 R32, P3, P4, R16, UR26, R9 ;  /* 0x0000001a10207c10 */ /* 0x000fe4000fc7e009 */
[----:B------:R-:W-:Y:S02]  /*c380*/  IADD3.X R31, PT, PT, R31, UR25, RZ, P1, P2 ;  /* 0x000000191f1f7c10 */ /* 0x000fe40008fe44ff */
[----:B------:R-:W-:-:S02]  /*c390*/  IADD3.X R33, PT, PT, R33, UR27, RZ, P3, P4 ;  /* 0x0000001b21217c10 */ /* 0x000fc40009fe84ff */
[----:B------:R-:W-:Y:S01]  /*c3a0*/  SHF.R.S32.HI R40, RZ, 0x1f, R17 ;  /* 0x0000001fff287819 */ /* 0x000fe20000011411 */
[----:B------:R4:W2:Y:S01]  /*c3b0*/  LDG.E.U8 R49, desc[UR10][R30.64] ;  /* 0x0000000a1e317981 */ /* 0x0008a2000c1e1100 */
[----:B-1----:R-:W-:Y:S02]  /*c3c0*/  IADD3 R26, P1, P2, R17, UR24, R8 ;  /* 0x00000018111a7c10 */ /* 0x002fe4000fa3e008 */
[----:B---3--:R-:W-:Y:S01]  /*c3d0*/  SHF.R.S32.HI R29, RZ, 0x1f, R13 ;  /* 0x0000001fff1d7819 */ /* 0x008fe2000001140d */
[----:B------:R1:W3:Y:S01]  /*c3e0*/  LDG.E.U8 R38, desc[UR10][R32.64] ;  /* 0x0000000a20267981 */ /* 0x0002e2000c1e1100 */
[----:B------:R-:W-:Y:S02]  /*c3f0*/  IADD3 R28, P3, P4, R13, UR26, R9 ;  /* 0x0000001a0d1c7c10 */ /* 0x000fe4000fc7e009 */
[----:B------:R-:W-:Y:S02]  /*c400*/  IADD3.X R27, PT, PT, R40, UR25, RZ, P1, P2 ;  /* 0x00000019281b7c10 */ /* 0x000fe40008fe44ff */
[----:B------:R-:W-:-:S02]  /*c410*/  IADD3.X R29, PT, PT, R29, UR27, RZ, P3, P4 ;  /* 0x0000001b1d1d7c10 */ /* 0x000fc40009fe84ff */
[----:B------:R-:W-:Y:S01]  /*c420*/  SHF.R.S32.HI R40, RZ, 0x1f, R35 ;  /* 0x0000001fff287819 */ /* 0x000fe20000011423 */
[----:B------:R0:W3:Y:S01]  /*c430*/  LDG.E.U8 R44, desc[UR10][R26.64] ;  /* 0x0000000a1a2c7981 */ /* 0x0000e2000c1e1100 */
[----:B----4-:R-:W-:Y:S02]  /*c440*/  IADD3 R30, P1, P2, R35, UR24, R8 ;  /* 0x00000018231e7c10 */ /* 0x010fe4000fa3e008 */
[----:B-1----:R-:W-:Y:S01]  /*c450*/  SHF.R.S32.HI R33, RZ, 0x1f, R19 ;  /* 0x0000001fff217819 */ /* 0x002fe20000011413 */
[----:B------:R1:W4:Y:S01]  /*c460*/  LDG.E.U8 R46, desc[UR10][R28.64] ;  /* 0x0000000a1c2e7981 */ /* 0x000322000c1e1100 */
[----:B------:R-:W-:Y:S02]  /*c470*/  IADD3 R32, P3, P4, R19, UR26, R9 ;  /* 0x0000001a13207c10 */ /* 0x000fe4000fc7e009 */
[----:B------:R-:W-:Y:S02]  /*c480*/  IADD3.X R31, PT, PT, R40, UR25, RZ, P1, P2 ;  /* 0x00000019281f7c10 */ /* 0x000fe40008fe44ff */
[----:B------:R-:W-:-:S02]  /*c490*/  IADD3.X R33, PT, PT, R33, UR27, RZ, P3, P4 ;  /* 0x0000001b21217c10 */ /* 0x000fc40009fe84ff */
[----:B------:R-:W-:Y:S01]  /*c4a0*/  SHF.R.S32.HI R40, RZ, 0x1f, R37 ;  /* 0x0000001fff287819 */ /* 0x000fe20000011425 */
[----:B------:R1:W4:Y:S01]  /*c4b0*/  LDG.E.U8 R42, desc[UR10][R30.64] ;  /* 0x0000000a1e2a7981 */ /* 0x000322000c1e1100 */
[----:B0-----:R-:W-:Y:S02]  /*c4c0*/  IADD3 R26, P1, P2, R37, UR24, R8 ;  /* 0x00000018251a7c10 */ /* 0x001fe4000fa3e008 */
[----:B-1----:R-:W-:Y:S01]  /*c4d0*/  SHF.R.S32.HI R29, RZ, 0x1f, R20 ;  /* 0x0000001fff1d7819 */ /* 0x002fe20000011414 */
[----:B------:R0:W4:Y:S01]  /*c4e0*/  LDG.E.U8 R53, desc[UR10][R32.64] ;  /* 0x0000000a20357981 */ /* 0x000122000c1e1100 */
[----:B------:R-:W-:Y:S02]  /*c4f0*/  IADD3 R28, P3, P4, R20, UR26, R9 ;  /* 0x0000001a141c7c10 */ /* 0x000fe4000fc7e009 */
[----:B------:R-:W-:Y:S02]  /*c500*/  IADD3.X R27, PT, PT, R40, UR25, RZ, P1, P2 ;  /* 0x00000019281b7c10 */ /* 0x000fe40008fe44ff */
[----:B------:R-:W-:-:S02]  /*c510*/  IADD3.X R29, PT, PT, R29, UR27, RZ, P3, P4 ;  /* 0x0000001b1d1d7c10 */ /* 0x000fc40009fe84ff */
[----:B------:R-:W-:Y:S01]  /*c520*/  SHF.R.S32.HI R48, RZ, 0x1f, R39 ;  /* 0x0000001fff307819 */ /* 0x000fe20000011427 */
[----:B------:R1:W4:Y:S01]  /*c530*/  LDG.E.U8 R40, desc[UR10][R26.64] ;  /* 0x0000000a1a287981 */ /* 0x000322000c1e1100 */
[----:B------:R-:W-:Y:S02]  /*c540*/  IADD3 R30, P1, P2, R39, UR24, R8 ;  /* 0x00000018271e7c10 */ /* 0x000fe4000fa3e008 */
[----:B0-----:R-:W-:Y:S01]  /*c550*/  SHF.R.S32.HI R33, RZ, 0x1f, R21 ;  /* 0x0000001fff217819 */ /* 0x001fe20000011415 */
[----:B------:R0:W4:Y:S01]  /*c560*/  LDG.E.U8 R51, desc[UR10][R28.64] ;  /* 0x0000000a1c337981 */ /* 0x000122000c1e1100 */
[----:B------:R-:W-:Y:S02]  /*c570*/  IADD3 R32, P3, P4, R21, UR26, R9 ;  /* 0x0000001a15207c10 */ /* 0x000fe4000fc7e009 */
[----:B------:R-:W-:Y:S02]  /*c580*/  IADD3.X R31, PT, PT, R48, UR25, RZ, P1, P2 ;  /* 0x00000019301f7c10 */ /* 0x000fe40008fe44ff */
[----:B------:R-:W-:-:S02]  /*c590*/  IADD3.X R33, PT, PT, R33, UR27, RZ, P3, P4 ;  /* 0x0000001b21217c10 */ /* 0x000fc40009fe84ff */
[----:B------:R-:W-:Y:S01]  /*c5a0*/  SHF.R.S32.HI R52, RZ, 0x1f, R41 ;  /* 0x0000001fff347819 */ /* 0x000fe20000011429 */
[----:B------:R0:W4:Y:S01]  /*c5b0*/  LDG.E.U8 R48, desc[UR10][R30.64] ;  /* 0x0000000a1e307981 */ /* 0x000122000c1e1100 */
[----:B-1----:R-:W-:Y:S02]  /*c5c0*/  IADD3 R26, P1, P2, R41, UR24, R8 ;  /* 0x00000018291a7c10 */ /* 0x002fe4000fa3e008 */
[----:B0-----:R-:W-:Y:S01]  /*c5d0*/  SHF.R.S32.HI R29, RZ, 0x1f, R22 ;  /* 0x0000001fff1d7819 */ /* 0x001fe20000011416 */
        /* <DEDUP_REMOVED lines=8> */
[----:B------:R-:W4:Y:S01]  /*c660*/  LDG.E.U8 R29, desc[UR10][R28.64] ;  /* 0x0000000a1c1d7981 */ /* 0x000f22000c1e1100 */
[----:B------:R-:W-:Y:S02]  /*c670*/  IADD3 R32, P3, P4, R23, UR26, R9 ;  /* 0x0000001a17207c10 */ /* 0x000fe4000fc7e009 */
[----:B------:R-:W-:Y:S02]  /*c680*/  IADD3.X R31, PT, PT, R52, UR25, RZ, P1, P2 ;  /* 0x00000019341f7c10 */ /* 0x000fe40008fe44ff */
[----:B------:R-:W-:-:S03]  /*c690*/  IADD3.X R33, PT, PT, R33, UR27, RZ, P3, P4 ;  /* 0x0000001b21217c10 */ /* 0x000fc60009fe84ff */
[----:B------:R-:W4:Y:S04]  /*c6a0*/  LDG.E.U8 R30, desc[UR10][R30.64] ;  /* 0x0000000a1e1e7981 */ /* 0x000f28000c1e1100 */
[----:B------:R-:W4:Y:S01]  /*c6b0*/  LDG.E.U8 R33, desc[UR10][R32.64] ;  /* 0x0000000a20217981 */ /* 0x000f22000c1e1100 */
[----:B-1---5:R-:W-:Y:S01]  /*c6c0*/  PRMT R27, R45, 0x9910, RZ ;  /* 0x000099102d1b7816 */ /* 0x022fe200000000ff */
[----:B------:R-:W-:Y:S01]  /*c6d0*/  VIADD R18, R18, 0x8 ;  /* 0x0000000812127836 */ /* 0x000fe20000000000 */
[C---:B------:R-:W-:Y:S01]  /*c6e0*/  LEA R13, R12.reuse, R13, 0x3 ;  /* 0x0000000d0c0d7211 */ /* 0x040fe200078e18ff */
[C---:B------:R-:W-:Y:S01]  /*c6f0*/  IMAD R16, R12.reuse, 0x8, R16 ;  /* 0x000000080c107824 */ /* 0x040fe200078e0210 */
[C---:B------:R-:W-:Y:S01]  /*c700*/  LEA R22, R12.reuse, R22, 0x3 ;  /* 0x000000160c167211 */ /* 0x040fe200078e18ff */
[----:B------:R-:W-:Y:S01]  /*c710*/  IMAD R19, R12, 0x8, R19 ;  /* 0x000000080c137824 */ /* 0x000fe200078e0213 */
[----:B------:R-:W-:Y:S01]  /*c720*/  ISETP.NE.AND P1, PT, R18, RZ, PT ;  /* 0x000000ff1200720c */ /* 0x000fe20003f25270 */
[----:B------:R-:W-:Y:S01]  /*c730*/  IMAD R20, R12, 0x8, R20 ;  /* 0x000000080c147824 */ /* 0x000fe200078e0214 */
[----:B------:R-:W-:Y:S01]  /*c740*/  LEA R17, R14, R17, 0x3 ;  /* 0x000000110e117211 */ /* 0x000fe200078e18ff */
[----:B------:R-:W-:Y:S01]  /*c750*/  IMAD R21, R12, 0x8, R21 ;  /* 0x000000080c157824 */ /* 0x000fe200078e0215 */
[----:B------:R-:W-:Y:S01]  /*c760*/  LEA R41, R14, R41, 0x3 ;  /* 0x000000290e297211 */ /* 0x000fe200078e18ff */
[----:B------:R-:W-:-:S02]  /*c770*/  IMAD R23, R12, 0x8, R23 ;  /* 0x000000080c177824 */ /* 0x000fc400078e0217 */
[----:B------:R-:W-:Y:S02]  /*c780*/  IMAD R34, R12, 0x8, R34 ;  /* 0x000000080c227824 */ /* 0x000fe400078e0222 */
[C---:B------:R-:W-:Y:S02]  /*c790*/  IMAD R15, R14.reuse, 0x8, R15 ;  /* 0x000000080e0f7824 */ /* 0x040fe400078e020f */
[C---:B------:R-:W-:Y:S02]  /*c7a0*/  IMAD R35, R14.reuse, 0x8, R35 ;  /* 0x000000080e237824 */ /* 0x040fe400078e0223 */
[C---:B------:R-:W-:Y:S02]  /*c7b0*/  IMAD R37, R14.reuse, 0x8, R37 ;  /* 0x000000080e257824 */ /* 0x040fe400078e0225 */
[C---:B------:R-:W-:Y:S02]  /*c7c0*/  IMAD R39, R14.reuse, 0x8, R39 ;  /* 0x000000080e277824 */ /* 0x040fe400078e0227 */
[----:B------:R-:W-:-:S02]  /*c7d0*/  IMAD R43, R14, 0x8, R43 ;  /* 0x000000080e2b7824 */ /* 0x000fc400078e022b */
[----:B------:R-:W-:Y:S02]  /*c7e0*/  IMAD R11, R14, 0x8, R11 ;  /* 0x000000080e0b7824 */ /* 0x000fe400078e020b */
        /* <DEDUP_REMOVED lines=18> */
.L_x_1095:
        /* <DEDUP_REMOVED lines=19> */
[C---:B------:R-:W-:Y:S01]  /*ca40*/  IADD3 R16, P1, P2, R21.reuse, UR32, R8 ;  /* 0x0000002015107c10 */ /* 0x040fe2000fa3e008 */
[----:B------:R3:W2:Y:S01]  /*ca50*/  LDG.E.U8 R20, desc[UR10][R14.64] ;  /* 0x0000000a0e147981 */ /* 0x0006a2000c1e1100 */
[----:B------:R-:W-:Y:S02]  /*ca60*/  SHF.R.S32.HI R19, RZ, 0x1f, R26 ;  /* 0x0000001fff137819 */ /* 0x000fe4000001141a */
[C---:B------:R-:W-:Y:S01]  /*ca70*/  IADD3 R18, P3, P4, R26.reuse, UR34, R9 ;  /* 0x000000221a127c10 */ /* 0x040fe2000fc7e009 */
[----:B------:R-:W-:Y:S01]  /*ca80*/  VIADD R23, R21, UR4 ;  /* 0x0000000415177c36 */ /* 0x000fe20008000000 */
[----:B------:R-:W-:Y:S01]  /*ca90*/  IADD3.X R17, PT, PT, R17, UR33, RZ, P1, P2 ;  /* 0x0000002111117c10 */ /* 0x000fe20008fe44ff */
[----:B------:R-:W-:Y:S01]  /*caa0*/  VIADD R26, R26, UR5 ;  /* 0x000000051a1a7c36 */ /* 0x000fe20008000000 */
[----:B------:R-:W-:-:S02]  /*cab0*/  IADD3.X R19, PT, PT, R19, UR35, RZ, P3, P4 ;  /* 0x0000002313137c10 */ /* 0x000fc40009fe84ff */
[----:B-1----:R-:W-:Y:S01]  /*cac0*/  SHF.R.S32.HI R13, RZ, 0x1f, R23 ;  /* 0x0000001fff0d7819 */ /* 0x002fe20000011417 */
[----:B------:R1:W4:Y:S01]  /*cad0*/  LDG.E.U8 R22, desc[UR10][R16.64] ;  /* 0x0000000a10167981 */ /* 0x000322000c1e1100 */
[C---:B------:R-:W-:Y:S02]  /*cae0*/  IADD3 R12, P1, P2, R23.reuse, UR32, R8 ;  /* 0x00000020170c7c10 */ /* 0x040fe4000fa3e008 */
        /* <DEDUP_REMOVED lines=27> */
.L_x_1098:
        /* <DEDUP_REMOVED lines=11> */
[C---:B---3--:R-:W-:Y:S02]  /*cd50*/  IADD3 R14, P3, P4, R16.reuse, UR34, R9 ;  /* 0x00000022100e7c10 */ /* 0x048fe4000fc7e009 */
[----:B------:R-:W-:Y:S02]  /*cd60*/  SHF.R.S32.HI R13, RZ, 0x1f, R11 ;  /* 0x0000001fff0d7819 */ /* 0x000fe4000001140b */
[----:B------:R-:W-:Y:S01]  /*cd70*/  IADD3 R12, P1, P2, R11, UR32, R8 ;  /* 0x000000200b0c7c10 */ /* 0x000fe2000fa3e008 */
[----:B------:R-:W-:Y:S01]  /*cd80*/  VIADD R20, R16, UR5 ;  /* 0x0000000510147c36 */ /* 0x000fe20008000000 */
[----:B------:R-:W-:Y:S01]  /*cd90*/  IADD3.X R15, PT, PT, R15, UR35, RZ, P3, P4 ;  /* 0x000000230f0f7c10 */ /* 0x000fe20009fe84ff */
[----:B------:R-:W-:Y:S01]  /*cda0*/  VIADD R11, R11, UR4 ;  /* 0x000000040b0b7c36 */ /* 0x000fe20008000000 */
[----:B------:R-:W-:-:S02]  /*cdb0*/  IADD3.X R13, PT, PT, R13, UR33, RZ, P1, P2 ;  /* 0x000000210d0d7c10 */ /* 0x000fc40008fe44ff */
[----:B------:R-:W-:Y:S02]  /*cdc0*/  IADD3 R18, P3, P4, R20, UR34, R9 ;  /* 0x0000002214127c10 */ /* 0x000fe4000fc7e009 */
[----:B------:R-:W2:Y:S01]  /*cdd0*/  LDG.E.U8 R15, desc[UR10][R14.64] ;  /* 0x0000000a0e0f7981 */ /* 0x000ea2000c1e1100 */
[----:B------:R-:W-:Y:S02]  /*cde0*/  IADD3 R16, P1, P2, R11, UR32, R8 ;  /* 0x000000200b107c10 */ /* 0x000fe4000fa3e008 */
[----:B------:R-:W-:Y:S01]  /*cdf0*/  SHF.R.S32.HI R20, RZ, 0x1f, R20 ;  /* 0x0000001fff147819 */ /* 0x000fe20000011414 */
[----:B------:R-:W2:Y:S01]  /*ce00*/  LDG.E.U8 R12, desc[UR10][R12.64] ;  /* 0x0000000a0c0c7981 */ /* 0x000ea2000c1e1100 */
[----:B------:R-:W-:Y:S02]  /*ce10*/  SHF.R.S32.HI R11, RZ, 0x1f, R11 ;  /* 0x0000001fff0b7819 */ /* 0x000fe4000001140b */
[----:B------:R-:W-:Y:S02]  /*ce20*/  IADD3.X R19, PT, PT, R20, UR35, RZ, P3, P4 ;  /* 0x0000002314137c10 */ /* 0x000fe40009fe84ff */
[----:B------:R-:W-:-:S04]  /*ce30*/  IADD3.X R17, PT, PT, R11, UR33, RZ, P1, P2 ;  /* 0x000000210b117c10 */ /* 0x000fc80008fe44ff */
        /* <DEDUP_REMOVED lines=8> */
.L_x_1099:
        /* <DEDUP_REMOVED lines=11> */
[----:B------:R-:W-:-:S03]  /*cf70*/  IADD3.X R11, PT, PT, R12, UR35, RZ, P2, P3 ;  /* 0x000000230c0b7c10 */ /* 0x000fc600097e64ff */
[----:B------:R-:W2:Y:S04]  /*cf80*/  LDG.E.U8 R8, desc[UR10][R8.64] ;  /* 0x0000000a08087981 */ /* 0x000ea8000c1e1100 */
[----:B------:R-:W2:Y:S01]  /*cf90*/  LDG.E.U8 R11, desc[UR10][R10.64] ;  /* 0x0000000a0a0b7981 */ /* 0x000ea2000c1e1100 */
[----:B-----5:R-:W-:-:S05]  /*cfa0*/  PRMT R45, R45, 0x9910, RZ ;  /* 0x000099102d2d7816 */ /* 0x020fca00000000ff */
[----:B--2---:R-:W-:-:S07]  /*cfb0*/  IMAD R45, R8, R11, R45 ;  /* 0x0000000b082d7224 */ /* 0x004fce00078e022d */
.L_x_1097:
[----:B-----5:R1:W-:Y:S01]  /*cfc0*/  STG.E.U8 desc[UR10][R24.64], R45 ;  /* 0x0000002d18007986 */ /* 0x0203e2000c10110a */
[----:B------:R-:W-:-:S07]  /*cfd0*/  VIADD R3, R3, 0x80 ;  /* 0x0000008003037836 */ /* 0x000fce0000000000 */
.L_x_1086:
[----:B------:R-:W-:-:S13]  /*cfe0*/  ISETP.GE.AND P0, PT, R3, UR6, PT ;  /* 0x0000000603007c0c */ /* 0x000fda000bf06270 */
[----:B------:R-:W-:Y:S05]  /*cff0*/  @P0 BRA `(.L_x_1100) ;  /* 0x0000004800700947 */ /* 0x000fea0003800000 */
[----:B------:R-:W2:Y:S01]  /*d000*/  LDCU.64 UR4, c[0x0][0x390] ;  /* 0x00007200ff0477ac */ /* 0x000ea20008000a00 */
[----:B------:R-:W-:Y:S01]  /*d010*/  IMAD.MOV.U32 R8, RZ, RZ, RZ ;  /* 0x000000ffff087224 */ /* 0x000fe200078e00ff */
[----:B------:R-:W-:Y:S01]  /*d020*/  ISETP.NE.AND P0, PT, R2, RZ, PT ;  /* 0x000000ff0200720c */ /* 0x000fe20003f05270 */
[----:B------:R-:W-:Y:S01]  /*d030*/  IMAD.MOV.U32 R9, RZ, RZ, R3 ;  /* 0x000000ffff097224 */ /* 0x000fe200078e0003 */
[----:B------:R-:W3:Y:S01]  /*d040*/  LDCU UR7, c[0x0][0x38c] ;  /* 0x00007180ff0777ac */ /* 0x000ee20008000800 */
[----:B------:R-:W1:Y:S01]  /*d050*/  LDCU.64 UR8, c[0x0][0x4b8] ;  /* 0x00009700ff0877ac */ /* 0x000e620008000a00 */
[----:B--2---:R-:W-:Y:S01]  /*d060*/  IMAD.HI.U32 R10, R3, UR4, R8 ;  /* 0x00000004030a7c27 */ /* 0x004fe2000f8e0008 */
[----:B------:R-:W2:Y:S04]  /*d070*/  LDCU UR4, c[0x0][0x4c0] ;  /* 0x00009800ff0477ac */ /* 0x000ea80008000800 */
[----:B------:R-:W-:-:S04]  /*d080*/  SHF.R.U32.HI R11, RZ, UR5, R10 ;  /* 0x00000005ff0b7c19 */ /* 0x000fc8000801160a */
[----:B------:R-:W-:-:S05]  /*d090*/  IADD3 R8, PT, PT, -R11, RZ, RZ ;  /* 0x000000ff0b087210 */ /* 0x000fca0007ffe1ff */
[----:B---3--:R-:W-:-:S04]  /*d0a0*/  IMAD R9, R8, UR7, R3 ;  /* 0x0000000708097c24 */ /* 0x008fc8000f8e0203 */
        /* <DEDUP_REMOVED lines=323> */
[----:B------:R-:W2:Y:S08]  /*e4e0*/  @P0 LDC.64 R18, c[0x0][0x5d8] ;  /* 0x00017600ff120b82 */ /* 0x000eb00000000a00 */
[----:B------:R-:W0:Y:S01]  /*e4f0*/  @P0 LDC R16, c[0x0][0x5e0] ;  /* 0x00017800ff100b82 */ /* 0x000e220000000800 */
[----:B----4-:R-:W-:-:S05]  /*e500*/  @P0 IMAD.HI.U32 R10, R13, R14, R12 ;  /* 0x0000000e0d0a0227 */ /* 0x010fca00078e000c */
[----:B------:R-:W-:Y:S01]  /*e510*/  @P0 SHF.R.U32.HI R10, RZ, R15, R10 ;  /* 0x0000000fff0a0219 */ /* 0x000fe2000001160a */
[----:B------:R-:W-:-:S03]  /*e520*/  IMAD.MOV R15, RZ, RZ, -R13 ;  /* 0x000000ffff0f7224 */ /* 0x000fc600078e0a0d */
[----:B------:R-:W-:Y:S01]  /*e530*/  @P0 IADD3 R12, PT, PT, -R10, RZ, RZ ;  /* 0x000000ff0a0c0210 */ /* 0x000fe20007ffe1ff */
[----:B------:R-:W-:-:S04]  /*e540*/  IMAD R10, R15, UR8, R11 ;  /* 0x000000080f0a7c24 */ /* 0x000fc8000f8e020b */
[----:B-1----:R-:W-:Y:S02]  /*e550*/  @P0 IMAD R12, R17, R12, R13 ;  /* 0x0000000c110c0224 */ /* 0x002fe400078e020d */
[C---:B---3--:R-:W-:Y:S02]  /*e560*/  IMAD R25, R10.reuse, UR5, R25 ;  /* 0x000000050a197c24 */ /* 0x048fe4000f8e0219 */
[C---:B-----5:R-:W-:Y:S02]  /*e570*/  IMAD R8, R10.reuse, UR32, R8 ;  /* 0x000000200a087c24 */ /* 0x060fe4000f8e0208 */
[----:B------:R-:W-:Y:S02]  /*e580*/  IMAD R9, R10, UR33, R9 ;  /* 0x000000210a097c24 */ /* 0x000fe4000f8e0209 */
[C---:B--2---:R-:W-:Y:S02]  /*e590*/  @P0 IMAD R25, R12.reuse, R18, R25 ;  /* 0x000000120c190224 */ /* 0x044fe400078e0219 */
[----:B------:R-:W-:-:S02]  /*e5a0*/  @P0 IMAD R8, R12, R19, R8 ;  /* 0x000000130c080224 */ /* 0x000fc400078e0208 */
[----:B0-----:R-:W-:-:S07]  /*e5b0*/  @P0 IMAD R9, R12, R16, R9 ;  /* 0x000000100c090224 */ /* 0x001fce00078e0209 */
.L_x_1101:
        /* <DEDUP_REMOVED lines=11> */
[----:B------:R-:W-:Y:S01]  /*e670*/  HFMA2 R34, -RZ, RZ, 0, 0 ;  /* 0x00000000ff227431 */ /* 0x000fe200000001ff */
[----:B------:R-:W-:Y:S01]  /*e680*/  BSSY.RECONVERGENT B2, `(.L_x_1102) ;  /* 0x0000077000027945 */ /* 0x000fe20003800200 */
[----:B------:R-:W3:Y:S01]  /*e690*/  LDCU UR5, c[0x0][0x608] ;  /* 0x0000c100ff0577ac */ /* 0x000ee20008000800 */
[----:B------:R-:W-:Y:S02]  /*e6a0*/  IMAD.MOV.U32 R11, RZ, RZ, RZ ;  /* 0x000000ffff0b7224 */ /* 0x000fe400078e00ff */
[----:B------:R-:W4:Y:S01]  /*e6b0*/  LDC R14, c[0x0][0x604] ;  /* 0x00018100ff0e7b82 */ /* 0x000f220000000800 */
[----:B------:R-:W-:Y:S02]  /*e6c0*/  IMAD.MOV R18, RZ, RZ, -R10 ;  /* 0x000000ffff127224 */ /* 0x000fe400078e0a0a */
[----:B--2---:R-:W-:-:S02]  /*e6d0*/  IMAD.U32 R15, RZ, RZ, UR4 ;  /* 0x00000004ff0f7e24 */ /* 0x004fc4000f8e00ff */
[----:B---3--:R-:W-:Y:S01]  /*e6e0*/  IMAD.U32 R16, RZ, RZ, UR5 ;  /* 0x00000005ff107e24 */ /* 0x008fe2000f8e00ff */
[C---:B-1----:R-:W-:Y:S01]  /*e6f0*/  SHF.L.U32 R13, R12.reuse, 0x1, RZ ;  /* 0x000000010c0d7819 */ /* 0x042fe200000006ff */
[C---:B------:R-:W-:Y:S02]  /*e700*/  IMAD R19, R12.reuse, 0x3, RZ ;  /* 0x000000030c137824 */ /* 0x040fe400078e02ff */
[C---:B------:R-:W-:Y:S02]  /*e710*/  IMAD.SHL.U32 R20, R12.reuse, 0x4, RZ ;  /* 0x000000040c147824 */ /* 0x040fe400078e00ff */
[C---:B------:R-:W-:Y:S02]  /*e720*/  IMAD R21, R12.reuse, 0x5, RZ ;  /* 0x000000050c157824 */ /* 0x040fe400078e02ff */
[C---:B------:R-:W-:Y:S02]  /*e730*/  IMAD R22, R12.reuse, 0x6, RZ ;  /* 0x000000060c167824 */ /* 0x040fe400078e02ff */
[----:B------:R-:W-:-:S02]  /*e740*/  IMAD R23, R12, 0x7, RZ ;  /* 0x000000070c177824 */ /* 0x000fc400078e02ff */
[C---:B----4-:R-:W-:Y:S02]  /*e750*/  IMAD.SHL.U32 R17, R14.reuse, 0x2, RZ ;  /* 0x000000020e117824 */ /* 0x050fe400078e00ff */
[C---:B------:R-:W-:Y:S02]  /*e760*/  IMAD R35, R14.reuse, 0x3, RZ ;  /* 0x000000030e237824 */ /* 0x040fe400078e02ff */
[C---:B------:R-:W-:Y:S02]  /*e770*/  IMAD.SHL.U32 R37, R14.reuse, 0x4, RZ ;  /* 0x000000040e257824 */ /* 0x040fe400078e00ff */
[C---:B------:R-:W-:Y:S02]  /*e780*/  IMAD R39, R14.reuse, 0x5, RZ ;  /* 0x000000050e277824 */ /* 0x040fe400078e02ff */
[C---:B------:R-:W-:Y:S02]  /*e790*/  IMAD R41, R14.reuse, 0x6, RZ ;  /* 0x000000060e297824 */ /* 0x040fe400078e02ff */
[----:B------:R-:W-:-:S07]  /*e7a0*/  IMAD R43, R14, 0x7, RZ ;  /* 0x000000070e2b7824 */ /* 0x000fce00078e02ff */
.L_x_1103:
        /* <DEDUP_REMOVED lines=65> */
[----:B------:R-:W-:Y:S01]  /*ebc0*/  IMAD R16, R12, 0x8, R16 ;  /* 0x000000080c107824 */ /* 0x000fe200078e0210 */
[----:B------:R-:W-:Y:S01]  /*ebd0*/  IADD3 R18, PT, PT, R18, 0x8, RZ ;  /* 0x0000000812127810 */ /* 0x000fe20007ffe0ff */
[C---:B------:R-:W-:Y:S01]  /*ebe0*/  IMAD R13, R12.reuse, 0x8, R13 ;  /* 0x000000080c0d7824 */ /* 0x040fe200078e020d */
[C---:B------:R-:W-:Y:S01]  /*ebf0*/  LEA R20, R12.reuse, R20, 0x3 ;  /* 0x000000140c147211 */ /* 0x040fe200078e18ff */
[----:B------:R-:W-:Y:S01]  /*ec00*/  IMAD R19, R12, 0x8, R19 ;  /* 0x000000080c137824 */ /* 0x000fe200078e0213 */
[----:B------:R-:W-:Y:S01]  /*ec10*/  ISETP.NE.AND P1, PT, R18, RZ, PT ;  /* 0x000000ff1200720c */ /* 0x000fe20003f25270 */
[C---:B------:R-:W-:Y:S01]  /*ec20*/  IMAD R21, R12.reuse, 0x8, R21 ;  /* 0x000000080c157824 */ /* 0x040fe200078e0215 */
[C---:B------:R-:W-:Y:S01]  /*ec30*/  LEA R34, R12.reuse, R34, 0x3 ;  /* 0x000000220c227211 */ /* 0x040fe200078e18ff */
[----:B------:R-:W-:Y:S01]  /*ec40*/  IMAD R22, R12, 0x8, R22 ;  /* 0x000000080c167824 */ /* 0x000fe200078e0216 */
[----:B------:R-:W-:Y:S01]  /*ec50*/  LEA R37, R14, R37, 0x3 ;  /* 0x000000250e257211 */ /* 0x000fe200078e18ff */
[----:B------:R-:W-:Y:S01]  /*ec60*/  IMAD R23, R12, 0x8, R23 ;  /* 0x000000080c177824 */ /* 0x000fe200078e0217 */
[C---:B------:R-:W-:Y:S01]  /*ec70*/  LEA R11, R14.reuse, R11, 0x3 ;  /* 0x0000000b0e0b7211 */ /* 0x040fe200078e18ff */
[----:B------:R-:W-:-:S02]  /*ec80*/  IMAD R15, R14, 0x8, R15 ;  /* 0x000000080e0f7824 */ /* 0x000fc400078e020f */
[C---:B------:R-:W-:Y:S02]  /*ec90*/  IMAD R17, R14.reuse, 0x8, R17 ;  /* 0x000000080e117824 */ /* 0x040fe400078e0211 */
[C---:B------:R-:W-:Y:S02]  /*eca0*/  IMAD R35, R14.reuse, 0x8, R35 ;  /* 0x000000080e237824 */ /* 0x040fe400078e0223 */
[C---:B------:R-:W-:Y:S02]  /*ecb0*/  IMAD R39, R14.reuse, 0x8, R39 ;  /* 0x000000080e277824 */ /* 0x040fe400078e0227 */
[C---:B------:R-:W-:Y:S02]  /*ecc0*/  IMAD R41, R14.reuse, 0x8, R41 ;  /* 0x000000080e297824 */ /* 0x040fe400078e0229 */
        /* <DEDUP_REMOVED lines=19> */
.L_x_1102:
        /* <DEDUP_REMOVED lines=19> */
[C---:B------:R-:W-:Y:S02]  /*ef30*/  IADD3 R16, P1, P2, R21.reuse, UR32, R8 ;  /* 0x0000002015107c10 */ /* 0x040fe4000fa3e008 */
        /* <DEDUP_REMOVED lines=37> */
.L_x_1105:
        /* <DEDUP_REMOVED lines=15> */
[----:B------:R-:W-:Y:S02]  /*f280*/  IADD3.X R15, PT, PT, R15, UR35, RZ, P3, P4 ;  /* 0x000000230f0f7c10 */ /* 0x000fe40009fe84ff */
[----:B------:R-:W-:-:S02]  /*f290*/  IADD3.X R13, PT, PT, R13, UR33, RZ, P1, P2 ;  /* 0x000000210d0d7c10 */ /* 0x000fc40008fe44ff */
[----:B------:R-:W-:Y:S02]  /*f2a0*/  IADD3 R11, PT, PT, R11, UR4, RZ ;  /* 0x000000040b0b7c10 */ /* 0x000fe4000fffe0ff */
[----:B------:R-:W-:Y:S01]  /*f2b0*/  IADD3 R18, P3, P4, R20, UR34, R9 ;  /* 0x0000002214127c10 */ /* 0x000fe2000fc7e009 */
[----:B------:R-:W2:Y:S01]  /*f2c0*/  LDG.E.U8 R12, desc[UR10][R12.64] ;  /* 0x0000000a0c0c7981 */ /* 0x000ea2000c1e1100 */
        /* <DEDUP_REMOVED lines=14> */
.L_x_1106:
        /* <DEDUP_REMOVED lines=16> */
.L_x_1104:
[----:B-----5:R2:W-:Y:S01]  /*f4b0*/  STG.E.U8 desc[UR10][R24.64], R45 ;  /* 0x0000002d18007986 */ /* 0x0205e2000c10110a */
[----:B------:R-:W-:-:S07]  /*f4c0*/  VIADD R3, R3, 0x80 ;  /* 0x0000008003037836 */ /* 0x000fce0000000000 */
.L_x_1093:
[----:B------:R-:W-:-:S13]  /*f4d0*/  ISETP.GE.AND P0, PT, R3, UR6, PT ;  /* 0x0000000603007c0c */ /* 0x000fda000bf06270 */
[----:B------:R-:W-:Y:S05]  /*f4e0*/  @P0 BRA `(.L_x_1107) ;  /* 0x0000004800740947 */ /* 0x000fea0003800000 */
[----:B------:R-:W3:Y:S01]  /*f4f0*/  LDCU.64 UR4, c[0x0][0x390] ;  /* 0x00007200ff0477ac */ /* 0x000ee20008000a00 */
[----:B-1----:R-:W-:Y:S01]  /*f500*/  MOV R8, RZ ;  /* 0x000000ff00087202 */ /* 0x002fe20000000f00 */
[----:B------:R-:W-:Y:S01]  /*f510*/  IMAD.MOV.U32 R9, RZ, RZ, R3 ;  /* 0x000000ffff097224 */ /* 0x000fe200078e0003 */
[----:B------:R-:W-:Y:S01]  /*f520*/  ISETP.NE.AND P0, PT, R2, RZ, PT ;  /* 0x000000ff0200720c */ /* 0x000fe20003f05270 */
[----:B------:R-:W1:Y:S01]  /*f530*/  LDCU UR7, c[0x0][0x38c] ;  /* 0x00007180ff0777ac */ /* 0x000e620008000800 */
[----:B------:R-:W2:Y:S01]  /*f540*/  LDCU.64 UR8, c[0x0][0x4b8] ;  /* 0x00009700ff0877ac */ /* 0x000ea20008000a00 */
[----:B---3--:R-:W-:Y:S01]  /*f550*/  IMAD.HI.U32 R10, R3, UR4, R8 ;  /* 0x00000004030a7c27 */ /* 0x008fe2000f8e0008 */
[----:B------:R-:W3:Y:S04]  /*f560*/  LDCU UR4, c[0x0][0x4c0] ;  /* 0x00009800ff0477ac */ /* 0x000ee80008000800 */
[----:B------:R-:W-:-:S05]  /*f570*/  SHF.R.U32.HI R11, RZ, UR5, R10 ;  /* 0x00000005ff0b7c19 */ /* 0x000fca000801160a */
[----:B------:R-:W-:-:S04]  /*f580*/  IMAD.MOV R8, RZ, RZ, -R11 ;  /* 0x000000ffff087224 */ /* 0x000fc800078e0a0b */
[----:B-1----:R-:W-:-:S04]  /*f590*/  IMAD R9, R8, UR7, R3 ;  /* 0x0000000708097c24 */ /* 0x002fc8000f8e0203 */
[C---:B--2---:R-:W-:Y:S02]  /*f5a0*/  IMAD R25, R9.reuse, UR8, RZ ;  /* 0x0000000809197c24 */ /* 0x044fe4000f8e02ff */
[C---:B------:R-:W-:Y:S02]  /*f5b0*/  IMAD R8, R9.reuse, UR9, RZ ;  /* 0x0000000909087c24 */ /* 0x040fe4000f8e02ff */
[----:B---3--:R-:W-:Y:S01]  /*f5c0*/  IMAD R9, R9, UR4, RZ ;  /* 0x0000000409097c24 */ /* 0x008fe2000f8e02ff */
        /* <DEDUP_REMOVED lines=334> */
.L_x_1108:
        /* <DEDUP_REMOVED lines=31> */
.L_x_1110:
        /* <DEDUP_REMOVED lines=101> */
.L_x_1109:
        /* <DEDUP_REMOVED lines=57> */
.L_x_1112:
        /* <DEDUP_REMOVED lines=34> */
.L_x_1113:
        /* <DEDUP_REMOVED lines=16> */
.L_x_1111:
[----:B-----5:R2:W-:Y:S01]  /*119a0*/  STG.E.U8 desc[UR10][R24.64], R45 ;  /* 0x0000002d18007986 */ /* 0x0205e2000c10110a */
[----:B------:R-:W-:-:S07]  /*119b0*/  VIADD R3, R3, 0x80 ;  /* 0x0000008003037836 */ /* 0x000fce0000000000 */
.L_x_1100:
[----:B------:R-:W-:-:S13]  /*119c0*/  ISETP.GE.AND P0, PT, R3, UR6, PT ;  /* 0x0000000603007c0c */ /* 0x000fda000bf06270 */
[----:B------:R-:W-:Y:S05]  /*119d0*/  @P0 BREAK.RELIABLE B0 ;  /* 0x0000000000000942 */ /* 0x000fea0003800100 */
[----:B------:R-:W-:Y:S05]  /*119e0*/  @P0 BRA `(.L_x_1114) ;  /* 0x0000004800780947 */ /* 0x000fea0003800000 */
[----:B------:R-:W3:Y:S01]  /*119f0*/  LDCU.64 UR4, c[0x0][0x390] ;  /* 0x00007200ff0477ac */ /* 0x000ee20008000a00 */
[----:B------:R-:W-:Y:S01]  /*11a00*/  IMAD.MOV.U32 R8, RZ, RZ, RZ ;  /* 0x000000ffff087224 */ /* 0x000fe200078e00ff */
[----:B------:R-:W-:Y:S01]  /*11a10*/  ISETP.NE.AND P0, PT, R2, RZ, PT ;  /* 0x000000ff0200720c */ /* 0x000fe20003f05270 */
[----:B------:R-:W-:Y:S01]  /*11a20*/  IMAD.MOV.U32 R9, RZ, RZ, R3 ;  /* 0x000000ffff097224 */ /* 0x000fe200078e0003 */
[----:B------:R-:W4:Y:S01]  /*11a30*/  LDCU UR7, c[0x0][0x38c] ;  /* 0x00007180ff0777ac */ /* 0x000f220008000800 */
[----:B------:R-:W1:Y:S01]  /*11a40*/  LDCU.64 UR8, c[0x0][0x4b8] ;  /* 0x00009700ff0877ac */ /* 0x000e620008000a00 */
[----:B---3--:R-:W-:Y:S01]  /*11a50*/  IMAD.HI.U32 R10, R3, UR4, R8 ;  /* 0x00000004030a7c27 */ /* 0x008fe2000f8e0008 */
[----:B------:R-:W3:Y:S04]  /*11a60*/  LDCU UR4, c[0x0][0x4c0] ;  /* 0x00009800ff0477ac */ /* 0x000ee80008000800 */
[----:B------:R-:W-:-:S04]  /*11a70*/  SHF.R.U32.HI R11, RZ, UR5, R10 ;  /* 0x00000005ff0b7c19 */ /* 0x000fc8000801160a */
[----:B------:R-:W-:-:S05]  /*11a80*/  IADD3 R8, PT, PT, -R11, RZ, RZ ;  /* 0x000000ff0b087210 */ /* 0x000fca0007ffe1ff */
[----:B----4-:R-:W-:-:S04]  /*11a90*/  IMAD R9, R8, UR7, R3 ;  /* 0x0000000708097c24 */ /* 0x010fc8000f8e0203 */
[C---:B-12---:R-:W-:Y:S02]  /*11aa0*/  IMAD R25, R9.reuse, UR8, RZ ;  /* 0x0000000809197c24 */ /* 0x046fe4000f8e02ff */
        /* <DEDUP_REMOVED lines=336> */
.L_x_1115:
        /* <DEDUP_REMOVED lines=31> */
.L_x_1117:
[----:B------:R-:W-:Y:S02]  /*131a0*/  SHF.R.S32.HI R27, RZ, 0x1f, R11 ;  /* 0x0000001fff1b7819 */ /* 0x000fe4000001140b */
[----:B0-----:R-:W-:Y:S02]  /*131b0*/  IADD3 R26, P1, P2, R11, UR12, R8 ;  /* 0x0000000c0b1a7c10 */ /* 0x001fe4000fa3e008 */
        /* <DEDUP_REMOVED lines=22> */
[----:B---3--:R-:W-:Y:S02]  /*13320*/  IADD3 R30, P1, P2, R35, UR12, R8 ;  /* 0x0000000c231e7c10 */ /* 0x008fe4000fa3e008 */
[----:B0-----:R-:W-:Y:S01]  /*13330*/  SHF.R.S32.HI R33, RZ, 0x1f, R19 ;  /* 0x0000001fff217819 */ /* 0x001fe20000011413 */
[----:B------:R0:W3:Y:S01]  /*13340*/  LDG.E.U8 R46, desc[UR10][R28.64] ;  /* 0x0000000a1c2e7981 */ /* 0x0000e2000c1e1100 */
[----:B------:R-:W-:Y:S02]  /*13350*/  IADD3 R32, P3, P4, R19, UR14, R9 ;  /* 0x0000000e13207c10 */ /* 0x000fe4000fc7e009 */
[----:B------:R-:W-:Y:S02]  /*13360*/  IADD3.X R31, PT, PT, R40, UR13, RZ, P1, P2 ;  /* 0x0000000d281f7c10 */ /* 0x000fe40008fe44ff */
[----:B------:R-:W-:-:S02]  /*13370*/  IADD3.X R33, PT, PT, R33, UR15, RZ, P3, P4 ;  /* 0x0000000f21217c10 */ /* 0x000fc40009fe84ff */
[----:B------:R-:W-:Y:S01]  /*13380*/  SHF.R.S32.HI R40, RZ, 0x1f, R37 ;  /* 0x0000001fff287819 */ /* 0x000fe20000011425 */
[----:B------:R0:W3:Y:S01]  /*13390*/  LDG.E.U8 R42, desc[UR10][R30.64] ;  /* 0x0000000a1e2a7981 */ /* 0x0000e2000c1e1100 */
[----:B-1----:R-:W-:Y:S02]  /*133a0*/  IADD3 R26, P1, P2, R37, UR12, R8 ;  /* 0x0000000c251a7c10 */ /* 0x002fe4000fa3e008 */
[----:B0-----:R-:W-:Y:S01]  /*133b0*/  SHF.R.S32.HI R29, RZ, 0x1f, R20 ;  /* 0x0000001fff1d7819 */ /* 0x001fe20000011414 */
[----:B------:R0:W3:Y:S01]  /*133c0*/  LDG.E.U8 R53, desc[UR10][R32.64] ;  /* 0x0000000a20357981 */ /* 0x0000e2000c1e1100 */
[----:B------:R-:W-:Y:S02]  /*133d0*/  IADD3 R28, P3, P4, R20, UR14, R9 ;  /* 0x0000000e141c7c10 */ /* 0x000fe4000fc7e009 */
[----:B------:R-:W-:Y:S02]  /*133e0*/  IADD3.X R27, PT, PT, R40, UR13, RZ, P1, P2 ;  /* 0x0000000d281b7c10 */ /* 0x000fe40008fe44ff */
[----:B------:R-:W-:-:S02]  /*133f0*/  IADD3.X R29, PT, PT, R29, UR15, RZ, P3, P4 ;  /* 0x0000000f1d1d7c10 */ /* 0x000fc40009fe84ff */
[----:B------:R-:W-:Y:S01]  /*13400*/  SHF.R.S32.HI R48, RZ, 0x1f, R39 ;  /* 0x0000001fff307819 */ /* 0x000fe20000011427 */
[----:B------:R1:W3:Y:S01]  /*13410*/  LDG.E.U8 R40, desc[UR10][R26.64] ;  /* 0x0000000a1a287981 */ /* 0x0002e2000c1e1100 */
[----:B------:R-:W-:Y:S02]  /*13420*/  IADD3 R30, P1, P2, R39, UR12, R8 ;  /* 0x0000000c271e7c10 */ /* 0x000fe4000fa3e008 */
        /* <DEDUP_REMOVED lines=17> */
[----:B------:R-:W3:Y:S01]  /*13540*/  LDG.E.U8 R29, desc[UR10][R28.64] ;  /* 0x0000000a1c1d7981 */ /* 0x000ee2000c1e1100 */
[----:B------:R-:W-:Y:S02]  /*13550*/  IADD3 R32, P3, P4, R23, UR14, R9 ;  /* 0x0000000e17207c10 */ /* 0x000fe4000fc7e009 */
[----:B------:R-:W-:Y:S02]  /*13560*/  IADD3.X R31, PT, PT, R52, UR13, RZ, P1, P2 ;  /* 0x0000000d341f7c10 */ /* 0x000fe40008fe44ff */
[----:B------:R-:W-:-:S03]  /*13570*/  IADD3.X R33, PT, PT, R33, UR15, RZ, P3, P4 ;  /* 0x0000000f21217c10 */ /* 0x000fc60009fe84ff */
[----:B------:R-:W3:Y:S04]  /*13580*/  LDG.E.U8 R30, desc[UR10][R30.64] ;  /* 0x0000000a1e1e7981 */ /* 0x000ee8000c1e1100 */
[----:B------:R-:W3:Y:S01]  /*13590*/  LDG.E.U8 R33, desc[UR10][R32.64] ;  /* 0x0000000a20217981 */ /* 0x000ee2000c1e1100 */
        /* <DEDUP_REMOVED lines=21> */
[----:B----4-:R-:W-:-:S05]  /*136f0*/  IMAD R27, R49, R38, R27 ;  /* 0x00000026311b7224 */ /* 0x010fca00078e021b */
        /* <DEDUP_REMOVED lines=15> */
.L_x_1116:
        /* <DEDUP_REMOVED lines=57> */
.L_x_1119:
        /* <DEDUP_REMOVED lines=34> */
.L_x_1120:
        /* <DEDUP_REMOVED lines=16> */
.L_x_1118:
[----:B-----5:R3:W-:Y:S01]  /*13ea0*/  STG.E.U8 desc[UR10][R24.64], R45 ;  /* 0x0000002d18007986 */ /* 0x0207e2000c10110a */
[----:B------:R-:W-:-:S07]  /*13eb0*/  VIADD R3, R3, 0x80 ;  /* 0x0000008003037836 */ /* 0x000fce0000000000 */
.L_x_1107:
[----:B------:R-:W-:-:S13]  /*13ec0*/  ISETP.GE.AND P0, PT, R3, UR6, PT ;  /* 0x0000000603007c0c */ /* 0x000fda000bf06270 */
[----:B------:R-:W-:Y:S05]  /*13ed0*/  @P0 BREAK.RELIABLE B0 ;  /* 0x0000000000000942 */ /* 0x000fea0003800100 */
[----:B------:R-:W-:Y:S05]  /*13ee0*/  @P0 BRA `(.L_x_1114) ;  /* 0x0000002400380947 */ /* 0x000fea0003800000 */
[----:B0-----:R-:W-:Y:S05]  /*13ef0*/  BSYNC.RELIABLE B0 ;  /* 0x0000000000007941 */ /* 0x001fea0003800100 */
.L_x_1078:
[----:B------:R-:W0:Y:S01]  /*13f00*/  LDCU.64 UR4, c[0x0][0x390] ;  /* 0x00007200ff0477ac */ /* 0x000e220008000a00 */
[----:B-1----:R-:W-:Y:S01]  /*13f10*/  MOV R8, RZ ;  /* 0x000000ff00087202 */ /* 0x002fe20000000f00 */
[----:B------:R-:W-:Y:S01]  /*13f20*/  IMAD.MOV.U32 R9, RZ, RZ, R3 ;  /* 0x000000ffff097224 */ /* 0x000fe200078e0003 */
[----:B------:R-:W-:Y:S01]  /*13f30*/  ISETP.NE.AND P0, PT, R2, RZ, PT ;  /* 0x000000ff0200720c */ /* 0x000fe20003f05270 */
[----:B------:R-:W1:Y:S01]  /*13f40*/  LDCU UR7, c[0x0][0x38c] ;  /* 0x00007180ff0777ac */ /* 0x000e620008000800 */
[----:B------:R-:W2:Y:S01]  /*13f50*/  LDCU.64 UR8, c[0x0][0x4b8] ;  /* 0x00009700ff0877ac */ /* 0x000ea20008000a00 */
[----:B0-----:R-:W-:Y:S01]  /*13f60*/  IMAD.HI.U32 R10, R3, UR4, R8 ;  /* 0x00000004030a7c27 */ /* 0x001fe2000f8e0008 */
[----:B------:R-:W0:Y:S04]  /*13f70*/  LDCU UR4, c[0x0][0x4c0] ;  /* 0x00009800ff0477ac */ /* 0x000e280008000800 */
[----:B------:R-:W-:-:S05]  /*13f80*/  SHF.R.U32.HI R11, RZ, UR5, R10 ;  /* 0x00000005ff0b7c19 */ /* 0x000fca000801160a */
[----:B------:R-:W-:-:S04]  /*13f90*/  IMAD.MOV R8, RZ, RZ, -R11 ;  /* 0x000000ffff087224 */ /* 0x000fc800078e0a0b */
[----:B-1----:R-:W-:-:S04]  /*13fa0*/  IMAD R9, R8, UR7, R3 ;  /* 0x0000000708097c24 */ /* 0x002fc8000f8e0203 */
[C---:B--23--:R-:W-:Y:S02]  /*13fb0*/  IMAD R25, R9.reuse, UR8, RZ ;  /* 0x0000000809197c24 */ /* 0x04cfe4000f8e02ff */
        /* <DEDUP_REMOVED lines=320> */
[----:B-1----:R-:W-:Y:S02]  /*153c0*/  SHF.R.U32.HI R13, RZ, UR4, R12 ;  /* 0x00000004ff0d7c19 */ /* 0x002fe4000801160c */
[----:B------:R-:W-:-:S05]  /*153d0*/  @P0 MOV R12, RZ ;  /* 0x000000ff000c0202 */ /* 0x000fca0000000f00 */
        /* <DEDUP_REMOVED lines=14> */
.L_x_1121:
[----:B------:R-:W0:Y:S02]  /*154c0*/  LDCU.64 UR4, c[0x0][0x5e8] ;  /* 0x0000bd00ff0477ac */ /* 0x000e240008000a00 */
[----:B0-----:R-:W-:-:S05]  /*154d0*/  IADD3 R24, P0, PT, R25, UR4, RZ ;  /* 0x0000000419187c10 */ /* 0x001fca000ff1e0ff */
[----:B------:R-:W-:-:S05]  /*154e0*/  IMAD.X R25, RZ, RZ, UR5, P0 ;  /* 0x00000005ff197e24 */ /* 0x000fca00080e06ff */
[----:B------:R0:W5:Y:S01]  /*154f0*/  LDG.E.U8 R45, desc[UR10][R24.64] ;  /* 0x0000000a182d7981 */ /* 0x000162000c1e1100 */
[----:B------:R-:W-:Y:S01]  /*15500*/  ISETP.GE.U32.AND P1, PT, R0, 0x8, PT ;  /* 0x000000080000780c */ /* 0x000fe20003f26070 */
[----:B------:R-:W-:Y:S01]  /*15510*/  HFMA2 R10, -RZ, RZ, 0, 0 ;  /* 0x00000000ff0a7431 */ /* 0x000fe200000001ff */
        /* <DEDUP_REMOVED lines=16> */
[----:B------:R-:W-:Y:S01]  /*15620*/  IMAD R21, R12, 0x5, RZ ;  /* 0x000000050c157824 */ /* 0x000fe200078e02ff */
[----:B---3--:R-:W-:Y:S01]  /*15630*/  SHF.L.U32 R17, R14, 0x1, RZ ;  /* 0x000000010e117819 */ /* 0x008fe200000006ff */
[C---:B------:R-:W-:Y:S02]  /*15640*/  IMAD R22, R12.reuse, 0x6, RZ ;  /* 0x000000060c167824 */ /* 0x040fe400078e02ff */
[----:B------:R-:W-:-:S02]  /*15650*/  IMAD R23, R12, 0x7, RZ ;  /* 0x000000070c177824 */ /* 0x000fc400078e02ff */
[C---:B------:R-:W-:Y:S02]  /*15660*/  IMAD R35, R14.reuse, 0x3, RZ ;  /* 0x000000030e237824 */ /* 0x040fe400078e02ff */
[C---:B------:R-:W-:Y:S02]  /*15670*/  IMAD.SHL.U32 R37, R14.reuse, 0x4, RZ ;  /* 0x000000040e257824 */ /* 0x040fe400078e00ff */
[C---:B------:R-:W-:Y:S02]  /*15680*/  IMAD R39, R14.reuse, 0x5, RZ ;  /* 0x000000050e277824 */ /* 0x040fe400078e02ff */
[C---:B------:R-:W-:Y:S02]  /*15690*/  IMAD R41, R14.reuse, 0x6, RZ ;  /* 0x000000060e297824 */ /* 0x040fe400078e02ff */
[----:B------:R-:W-:-:S07]  /*156a0*/  IMAD R43, R14, 0x7, RZ ;  /* 0x000000070e2b7824 */ /* 0x000fce00078e02ff */
.L_x_1123:
        /* <DEDUP_REMOVED lines=101> */
.L_x_1122:
        /* <DEDUP_REMOVED lines=9> */
[----:B------:R-:W-:Y:S01]  /*15d90*/  SHF.R.S32.HI R13, RZ, 0x1f, R11 ;  /* 0x0000001fff0d7819 */ /* 0x000fe2000001140b */
[C---:B------:R-:W-:Y:S01]  /*15da0*/  VIADD R21, R11.reuse, UR4 ;  /* 0x000000040b157c36 */ /* 0x040fe20008000000 */
[----:B--2---:R-:W-:Y:S02]  /*15db0*/  IADD3 R12, P1, P2, R11, UR32, R8 ;  /* 0x000000200b0c7c10 */ /* 0x004fe4000fa3e008 */
        /* <DEDUP_REMOVED lines=15> */
[----:B0-----:R-:W-:Y:S01]  /*15eb0*/  SHF.R.S32.HI R13, RZ, 0x1f, R23 ;  /* 0x0000001fff0d7819 */ /* 0x001fe20000011417 */
[----:B------:R0:W3:Y:S01]  /*15ec0*/  LDG.E.U8 R22, desc[UR10][R16.64] ;  /* 0x0000000a10167981 */ /* 0x0000e2000c1e1100 */
[C---:B------:R-:W-:Y:S02]  /*15ed0*/  IADD3 R12, P1, P2, R23.reuse, UR32, R8 ;  /* 0x00000020170c7c10 */ /* 0x040fe4000fa3e008 */
[----:B-1----:R-:W-:Y:S01]  /*15ee0*/  SHF.R.S32.HI R15, RZ, 0x1f, R26 ;  /* 0x0000001fff0f7819 */ /* 0x002fe2000001141a */
[----:B------:R1:W3:Y:S01]  /*15ef0*/  LDG.E.U8 R21, desc[UR10][R18.64] ;  /* 0x0000000a12157981 */ /* 0x0002e2000c1e1100 */
[----:B------:R-:W-:Y:S01]  /*15f00*/  IADD3 R14, P3, P4, R26, UR34, R9 ;  /* 0x000000221a0e7c10 */ /* 0x000fe2000fc7e009 */
[----:B------:R-:W-:Y:S01]  /*15f10*/  VIADD R23, R23, UR4 ;  /* 0x0000000417177c36 */ /* 0x000fe20008000000 */
[----:B------:R-:W-:Y:S02]  /*15f20*/  IADD3.X R13, PT, PT, R13, UR33, RZ, P1, P2 ;  /* 0x000000210d0d7c10 */ /* 0x000fe40008fe44ff */
[----:B------:R-:W-:-:S02]  /*15f30*/  IADD3.X R15, PT, PT, R15, UR35, RZ, P3, P4 ;  /* 0x000000230f0f7c10 */ /* 0x000fc40009fe84ff */
[----:B------:R-:W-:Y:S02]  /*15f40*/  IADD3 R26, PT, PT, R26, UR5, RZ ;  /* 0x000000051a1a7c10 */ /* 0x000fe4000fffe0ff */
[----:B------:R4:W3:Y:S01]  /*15f50*/  LDG.E.U8 R13, desc[UR10][R12.64] ;  /* 0x0000000a0c0d7981 */ /* 0x0008e2000c1e1100 */
[----:B0-----:R-:W-:Y:S02]  /*15f60*/  IADD3 R16, P1, P2, R23, UR32, R8 ;  /* 0x0000002017107c10 */ /* 0x001fe4000fa3e008 */
[----:B-1----:R-:W-:Y:S01]  /*15f70*/  IADD3 R18, P3, P4, R26, UR34, R9 ;  /* 0x000000221a127c10 */ /* 0x002fe2000fc7e009 */
[----:B------:R-:W3:Y:S01]  /*15f80*/  LDG.E.U8 R14, desc[UR10][R14.64] ;  /* 0x0000000a0e0e7981 */ /* 0x000ee2000c1e1100 */
[----:B------:R-:W-:Y:S02]  /*15f90*/  SHF.R.S32.HI R26, RZ, 0x1f, R26 ;  /* 0x0000001fff1a7819 */ /* 0x000fe4000001141a */
[----:B------:R-:W-:Y:S02]  /*15fa0*/  SHF.R.S32.HI R23, RZ, 0x1f, R23 ;  /* 0x0000001fff177819 */ /* 0x000fe40000011417 */
[----:B------:R-:W-:-:S02]  /*15fb0*/  IADD3.X R19, PT, PT, R26, UR35, RZ, P3, P4 ;  /* 0x000000231a137c10 */ /* 0x000fc40009fe84ff */
[----:B------:R-:W-:-:S04]  /*15fc0*/  IADD3.X R17, PT, PT, R23, UR33, RZ, P1, P2 ;  /* 0x0000002117117c10 */ /* 0x000fc80008fe44ff */
[----:B------:R-:W3:Y:S04]  /*15fd0*/  LDG.E.U8 R19, desc[UR10][R18.64] ;  /* 0x0000000a12137981 */ /* 0x000ee8000c1e1100 */
[----:B------:R-:W3:Y:S01]  /*15fe0*/  LDG.E.U8 R16, desc[UR10][R16.64] ;  /* 0x0000000a10107981 */ /* 0x000ee2000c1e1100 */
[----:B----45:R-:W-:Y:S01]  /*15ff0*/  PRMT R12, R45, 0x9910, RZ ;  /* 0x000099102d0c7816 */ /* 0x030fe200000000ff */
[----:B------:R-:W-:-:S04]  /*16000*/  VIADD R10, R10, 0x4 ;  /* 0x000000040a0a7836 */ /* 0x000fc80000000000 */
[----:B--2---:R-:W-:-:S05]  /*16010*/  IMAD R11, R11, R20, R12 ;  /* 0x000000140b0b7224 */ /* 0x004fca00078e020c */
[----:B------:R-:W-:-:S05]  /*16020*/  PRMT R11, R11, 0x9910, RZ ;  /* 0x000099100b0b7816 */ /* 0x000fca00000000ff */
[----:B---3--:R-:W-:-:S05]  /*16030*/  IMAD R11, R22, R21, R11 ;  /* 0x00000015160b7224 */ /* 0x008fca00078e020b */
[----:B------:R-:W-:-:S05]  /*16040*/  PRMT R11, R11, 0x9910, RZ ;  /* 0x000099100b0b7816 */ /* 0x000fca00000000ff */
[----:B------:R-:W-:-:S05]  /*16050*/  IMAD R11, R13, R14, R11 ;  /* 0x0000000e0d0b7224 */ /* 0x000fca00078e020b */
[----:B------:R-:W-:-:S05]  /*16060*/  PRMT R11, R11, 0x9910, RZ ;  /* 0x000099100b0b7816 */ /* 0x000fca00000000ff */
[----:B------:R-:W-:-:S05]  /*16070*/  IMAD R11, R16, R19, R11 ;  /* 0x00000013100b7224 */ /* 0x000fca00078e020b */
[----:B------:R-:W-:-:S07]  /*16080*/  PRMT R45, R11, 0x7610, R45 ;  /* 0x000076100b2d7816 */ /* 0x000fce000000002d */
.L_x_1125:
[----:B------:R-:W-:Y:S05]  /*16090*/  @!P0 BRA `(.L_x_1124) ;  /* 0x0000000000c48947 */ /* 0x000fea0003800000 */
[----:B------:R-:W-:Y:S02]  /*160a0*/  ISETP.NE.AND P1, PT, R6, RZ, PT ;  /* 0x000000ff0600720c */ /* 0x000fe40003f25270 */
[----:B------:R-:W-:-:S04]  /*160b0*/  LOP3.LUT R11, R0, 0x1, RZ, 0xc0, !PT ;  /* 0x00000001000b7812 */ /* 0x000fc800078ec0ff */
[----:B------:R-:W-:-:S07]  /*160c0*/  ISETP.NE.U32.AND P0, PT, R11, 0x1, PT ;  /* 0x000000010b00780c */ /* 0x000fce0003f05070 */
[----:B------:R-:W-:Y:S06]  /*160d0*/  @!P1 BRA `(.L_x_1126) ;  /* 0x0000000000749947 */ /* 0x000fec0003800000 */
[----:B------:R-:W0:Y:S01]  /*160e0*/  LDCU UR5, c[0x0][0x608] ;  /* 0x0000c100ff0577ac */ /* 0x000e220008000800 */
[----:B------:R-:W1:Y:S01]  /*160f0*/  LDCU UR4, c[0x0][0x604] ;  /* 0x0000c080ff0477ac */ /* 0x000e620008000800 */
[----:B------:R-:W2:Y:S01]  /*16100*/  LDCU.128 UR32, c[0x0][0x5f0] ;  /* 0x0000be00ff2077ac */ /* 0x000ea20008000c00 */
[C---:B0-----:R-:W-:Y:S02]  /*16110*/  IMAD R16, R10.reuse, UR5, RZ ;  /* 0x000000050a107c24 */ /* 0x041fe4000f8e02ff */
[----:B-1----:R-:W-:-:S03]  /*16120*/  IMAD R11, R10, UR4, RZ ;  /* 0x000000040a0b7c24 */ /* 0x002fc6000f8e02ff */
[----:B------:R-:W-:Y:S02]  /*16130*/  SHF.R.S32.HI R15, RZ, 0x1f, R16 ;  /* 0x0000001fff0f7819 */ /* 0x000fe40000011410 */
[C---:B--2---:R-:W-:Y:S02]  /*16140*/  IADD3 R14, P3, P4, R16.reuse, UR34, R9 ;  /* 0x00000022100e7c10 */ /* 0x044fe4000fc7e009 */
        /* <DEDUP_REMOVED lines=22> */
.L_x_1126:
        /* <DEDUP_REMOVED lines=16> */
.L_x_1124:
[----:B-----5:R4:W-:Y:S01]  /*163b0*/  STG.E.U8 desc[UR10][R24.64], R45 ;  /* 0x0000002d18007986 */ /* 0x0209e2000c10110a */
[----:B------:R-:W-:-:S07]  /*163c0*/  VIADD R3, R3, 0x80 ;  /* 0x0000008003037836 */ /* 0x000fce0000000000 */
.L_x_1114:
[----:B0-----:R-:W-:Y:S05]  /*163d0*/  BSYNC.RECONVERGENT B1 ;  /* 0x0000000000017941 */ /* 0x001fea0003800200 */
.L_x_1077:
        /* <DEDUP_REMOVED lines=8> */
[----:B------:R-:W5:Y:S01]  /*16460*/  LDCU.64 UR8, c[0x0][0x4b8] ;  /* 0x00009700ff0877ac */ /* 0x000f620008000a00 */
[----:B0-----:R-:W-:Y:S01]  /*16470*/  IMAD.HI.U32 R8, R3, UR4, R8 ;  /* 0x0000000403087c27 */ /* 0x001fe2000f8e0008 */
[----:B------:R-:W0:Y:S04]  /*16480*/  LDCU UR4, c[0x0][0x4c0] ;  /* 0x00009800ff0477ac */ /* 0x000e280008000800 */
[----:B------:R-:W-:-:S04]  /*16490*/  SHF.R.U32.HI R9, RZ, UR5, R8 ;  /* 0x00000005ff097c19 */ /* 0x000fc80008011608 */
[----:B------:R-:W-:-:S05]  /*164a0*/  IADD3 R10, PT, PT, -R9, RZ, RZ ;  /* 0x000000ff090a7210 */ /* 0x000fca0007ffe1ff */
[----:B-1----:R-:W-:-:S04]  /*164b0*/  IMAD R19, R10, UR6, R3 ;  /* 0x000000060a137c24 */ /* 0x002fc8000f8e0203 */
[C---:B-----5:R-:W-:Y:S02]  /*164c0*/  IMAD R3, R19.reuse, UR8, RZ ;  /* 0x0000000813037c24 */ /* 0x060fe4000f8e02ff */
[C---:B------:R-:W-:Y:S02]  /*164d0*/  IMAD R17, R19.reuse, UR9, RZ ;  /* 0x0000000913117c24 */ /* 0x040fe4000f8e02ff */
[----:B0-----:R-:W-:Y:S01]  /*164e0*/  IMAD R19, R19, UR4, RZ ;  /* 0x0000000413137c24 */ /* 0x001fe2000f8e02ff */
[----:B------:R-:W-:Y:S06]  /*164f0*/  @!P0 BRA `(.L_x_1127) ;  /* 0x0000001400348947 */ /* 0x000fec0003800000 */
[----:B------:R-:W0:Y:S01]  /*16500*/  LDCU.64 UR6, c[0x0][0x398] ;  /* 0x00007300ff0677ac */ /* 0x000e220008000a00 */
[----:B------:R-:W-:Y:S01]  /*16510*/  IMAD.MOV.U32 R8, RZ, RZ, RZ ;  /* 0x000000ffff087224 */ /* 0x000fe200078e00ff */
[----:B------:R-:W-:Y:S01]  /*16520*/  ISETP.NE.AND P0, PT, R7, 0x2, PT ;  /* 0x000000020700780c */ /* 0x000fe20003f05270 */
[----:B------:R-:W1:Y:S01]  /*16530*/  LDCU UR4, c[0x0][0x3a0] ;  /* 0x00007400ff0477ac */ /* 0x000e620008000800 */
[----:B------:R-:W5:Y:S01]  /*16540*/  LDCU UR5, c[0x0][0x4c4] ;  /* 0x00009880ff0577ac */ /* 0x000f620008000800 */
[----:B------:R-:W2:Y:S01]  /*16550*/  LDCU.64 UR8, c[0x0][0x4c8] ;  /* 0x00009900ff0877ac */ /* 0x000ea20008000a00 */
[----:B0-----:R-:W-:-:S05]  /*16560*/  IMAD.HI.U32 R10, R9, UR7, R8 ;  /* 0x00000007090a7c27 */ /* 0x001fca000f8e0008 */
[----:B-1----:R-:W-:-:S05]  /*16570*/  SHF.R.U32.HI R11, RZ, UR4, R10 ;  /* 0x00000004ff0b7c19 */ /* 0x002fca000801160a */
[----:B------:R-:W-:-:S04]  /*16580*/  IMAD.MOV R8, RZ, RZ, -R11 ;  /* 0x000000ffff087224 */ /* 0x000fc800078e0a0b */
[----:B------:R-:W-:-:S04]  /*16590*/  IMAD R8, R8, UR6, R9 ;  /* 0x0000000608087c24 */ /* 0x000fc8000f8e0209 */
[C---:B-----5:R-:W-:Y:S02]  /*165a0*/  IMAD R3, R8.reuse, UR5, R3 ;  /* 0x0000000508037c24 */ /* 0x060fe4000f8e0203 */
[C---:B--2---:R-:W-:Y:S02]  /*165b0*/  IMAD R17, R8.reuse, UR8, R17 ;  /* 0x0000000808117c24 */ /* 0x044fe4000f8e0211 */
        /* <DEDUP_REMOVED lines=315> */
[----:B------:R-:W-:Y:S01]  /*17970*/  IMAD R19, R8, UR9, R19 ;  /* 0x0000000908137c24 */ /* 0x000fe2000f8e0213 */
[----:B------:R-:W-:-:S05]  /*17980*/  @P0 IADD3 R10, PT, PT, -R2, RZ, RZ ;  /* 0x000000ff020a0210 */ /* 0x000fca0007ffe1ff */
[----:B0-----:R-:W-:-:S04]  /*17990*/  @P0 IMAD R10, R7, R10, R11 ;  /* 0x0000000a070a0224 */ /* 0x001fc800078e020b */
[C---:B-1----:R-:W-:Y:S02]  /*179a0*/  @P0 IMAD R3, R10.reuse, R14, R3 ;  /* 0x0000000e0a030224 */ /* 0x042fe400078e0203 */
[C---:B------:R-:W-:Y:S02]  /*179b0*/  @P0 IMAD R17, R10.reuse, R15, R17 ;  /* 0x0000000f0a110224 */ /* 0x040fe400078e0211 */
[----:B----4-:R-:W-:-:S07]  /*179c0*/  @P0 IMAD R19, R10, R16, R19 ;  /* 0x000000100a130224 */ /* 0x010fce00078e0213 */
.L_x_1127:
        /* <DEDUP_REMOVED lines=11> */
[----:B------:R-:W2:Y:S04]  /*17a80*/  LDCU UR25, c[0x0][0x604] ;  /* 0x0000c080ff1977ac */ /* 0x000ea80008000800 */
[----:B------:R-:W-:Y:S01]  /*17a90*/  IMAD.MOV R34, RZ, RZ, -R7 ;  /* 0x000000ffff227224 */ /* 0x000fe200078e0a07 */
[----:B------:R-:W0:Y:S01]  /*17aa0*/  LDC.64 R10, c[0x0][0x5f8] ;  /* 0x00017e00ff0a7b82 */ /* 0x000e220000000a00 */
        /* <DEDUP_REMOVED lines=10> */
[----:B--2---:R-:W-:-:S02]  /*17b50*/  USHF.L.U32 UR14, UR25, 0x1, URZ ;  /* 0x00000001190e7899 */ /* 0x004fc400080006ff */
[----:B------:R-:W-:Y:S02]  /*17b60*/  UIMAD UR15, UR25, 0x3, URZ ;  /* 0x00000003190f78a4 */ /* 0x000fe4000f8e02ff */
[----:B------:R-:W-:Y:S02]  /*17b70*/  USHF.L.U32 UR16, UR25, 0x2, URZ ;  /* 0x0000000219107899 */ /* 0x000fe400080006ff */
[----:B------:R-:W-:Y:S02]  /*17b80*/  UIMAD UR17, UR25, 0x5, URZ ;  /* 0x00000005191178a4 */ /* 0x000fe4000f8e02ff */
[----:B------:R-:W-:Y:S02]  /*17b90*/  UIMAD UR18, UR25, 0x6, URZ ;  /* 0x00000006191278a4 */ /* 0x000fe4000f8e02ff */
[----:B------:R-:W-:-:S12]  /*17ba0*/  UIMAD UR19, UR25, 0x7, URZ ;  /* 0x00000007191378a4 */ /* 0x000fd8000f8e02ff */
.L_x_1129:
[----:B------:R-:W-:Y:S02]  /*17bb0*/  USHF.R.S32.HI UR22, URZ, 0x1f, UR4 ;  /* 0x0000001fff167899 */ /* 0x000fe40008011404 */
[----:B0-----:R-:W-:Y:S01]  /*17bc0*/  IADD3 R12, P1, P2, R8, UR4, R17 ;  /* 0x00000004080c7c10 */ /* 0x001fe2000fa3e011 */
[----:B------:R-:W-:Y:S02]  /*17bd0*/  USHF.R.S32.HI UR23, URZ, 0x1f, UR5 ;  /* 0x0000001fff177899 */ /* 0x000fe40008011405 */
[----:B------:R-:W-:Y:S02]  /*17be0*/  IADD3 R14, P3, P4, R10, UR5, R19 ;  /* 0x000000050a0e7c10 */ /* 0x000fe4000fc7e013 */
[----:B------:R-:W-:Y:S01]  /*17bf0*/  IADD3.X R13, PT, PT, R9, UR22, RZ, P1, P2 ;  /* 0x00000016090d7c10 */ /* 0x000fe20008fe44ff */
[----:B------:R-:W-:Y:S01]  /*17c00*/  USHF.R.S32.HI UR22, URZ, 0x1f, UR20 ;  /* 0x0000001fff167899 */ /* 0x000fe20008011414 */
[----:B------:R-:W-:Y:S01]  /*17c10*/  IADD3.X R15, PT, PT, R11, UR23, RZ, P3, P4 ;  /* 0x000000170b0f7c10 */ /* 0x000fe20009fe84ff */
[----:B------:R-:W-:-:S02]  /*17c20*/  USHF.R.S32.HI UR23, URZ, 0x1f, UR21 ;  /* 0x0000001fff177899 */ /* 0x000fc40008011415 */
[----:B---34-:R-:W-:Y:S01]  /*17c30*/  IADD3 R24, P3, P4, R10, UR21, R19 ;  /* 0x000000150a187c10 */ /* 0x018fe2000fc7e013 */
[----:B------:R0:W2:Y:S01]  /*17c40*/  LDG.E.U8 R16, desc[UR10][R12.64] ;  /* 0x0000000a0c107981 */ /* 0x0000a2000c1e1100 */
[----:B------:R-:W-:-:S03]  /*17c50*/  IADD3 R26, P1, P2, R8, UR20, R17 ;  /* 0x00000014081a7c10 */ /* 0x000fc6000fa3e011 */
[----:B------:R1:W2:Y:S01]  /*17c60*/  LDG.E.U8 R23, desc[UR10][R14.64] ;  /* 0x0000000a0e177981 */ /* 0x0002a2000c1e1100 */
[----:B------:R-:W-:Y:S02]  /*17c70*/  IADD3.X R25, PT, PT, R11, UR23, RZ, P3, P4 ;  /* 0x000000170b197c10 */ /* 0x000fe40009fe84ff */
[C---:B------:R-:W-:Y:S01]  /*17c80*/  IADD3.X R27, PT, PT, R9.reuse, UR22, RZ, P1, P2 ;  /* 0x00000016091b7c10 */ /* 0x040fe20008fe44ff */
[----:B------:R-:W-:Y:S02]  /*17c90*/  USHF.R.S32.HI UR22, URZ, 0x1f, UR14 ;  /* 0x0000001fff167899 */ /* 0x000fe4000801140e */
[----:B------:R-:W-:Y:S01]  /*17ca0*/  USHF.R.S32.HI UR23, URZ, 0x1f, UR6 ;  /* 0x0000001fff177899 */ /* 0x000fe20008011406 */
[----:B------:R-:W3:Y:S01]  /*17cb0*/  LDG.E.U8 R25, desc[UR10][R24.64] ;  /* 0x0000000a18197981 */ /* 0x000ee2000c1e1100 */
[----:B------:R-:W-:Y:S02]  /*17cc0*/  IADD3 R32, P1, P2, R8, UR14, R17 ;  /* 0x0000000e08207c10 */ /* 0x000fe4000fa3e011 */
[----:B0-----:R-:W-:Y:S01]  /*17cd0*/  IADD3 R12, P3, P4, R10, UR6, R19 ;  /* 0x000000060a0c7c10 */ /* 0x001fe2000fc7e013 */
[----:B------:R0:W3:Y:S01]  /*17ce0*/  LDG.E.U8 R18, desc[UR10][R26.64] ;  /* 0x0000000a1a127981 */ /* 0x0000e2000c1e1100 */
[----:B------:R-:W-:-:S02]  /*17cf0*/  IADD3.X R33, PT, PT, R9, UR22, RZ, P1, P2 ;  /* 0x0000001609217c10 */ /* 0x000fc40008fe44ff */
[----:B------:R-:W-:Y:S01]  /*17d00*/  IADD3.X R13, PT, PT, R11, UR23, RZ, P3, P4 ;  /* 0x000000170b0d7c10 */ /* 0x000fe20009fe84ff */
[----:B------:R-:W-:Y:S02]  /*17d10*/  USHF.R.S32.HI UR22, URZ, 0x1f, UR15 ;  /* 0x0000001fff167899 */ /* 0x000fe4000801140f */
[----:B------:R-:W-:Y:S01]  /*17d20*/  USHF.R.S32.HI UR23, URZ, 0x1f, UR7 ;  /* 0x0000001fff177899 */ /* 0x000fe20008011407 */
[----:B------:R-:W4:Y:S01]  /*17d30*/  LDG.E.U8 R20, desc[UR10][R32.64] ;  /* 0x0000000a20147981 */ /* 0x000f22000c1e1100 */
[----:B-1----:R-:W-:Y:S02]  /*17d40*/  IADD3 R14, P1, P2, R8, UR15, R17 ;  /* 0x0000000f080e7c10 */ /* 0x002fe4000fa3e011 */
[----:B0-----:R-:W-:Y:S01]  /*17d50*/  IADD3 R26, P3, P4, R10, UR7, R19 ;  /* 0x000000070a1a7c10 */ /* 0x001fe2000fc7e013 */
[----:B------:R0:W4:Y:S01]  /*17d60*/  LDG.E.U8 R29, desc[UR10][R12.64] ;  /* 0x0000000a0c1d7981 */ /* 0x000122000c1e1100 */
[----:B------:R-:W-:Y:S02]  /*17d70*/  IADD3.X R15, PT, PT, R9, UR22, RZ, P1, P2 ;  /* 0x00000016090f7c10 */ /* 0x000fe40008fe44ff */
[----:B------:R-:W-:Y:S01]  /*17d80*/  IADD3.X R27, PT, PT, R11, UR23, RZ, P3, P4 ;  /* 0x000000170b1b7c10 */ /* 0x000fe20009fe84ff */
[----:B------:R-:W-:-:S02]  /*17d90*/  USHF.R.S32.HI UR22, URZ, 0x1f, UR16 ;  /* 0x0000001fff167899 */ /* 0x000fc40008011410 */
[----:B------:R-:W-:Y:S01]  /*17da0*/  USHF.R.S32.HI UR23, URZ, 0x1f, UR8 ;  /* 0x0000001fff177899 */ /* 0x000fe20008011408 */
[----:B------:R1:W4:Y:S01]  /*17db0*/  LDG.E.U8 R22, desc[UR10][R14.64] ;  /* 0x0000000a0e167981 */ /* 0x000322000c1e1100 */
[----:B------:R-:W-:Y:S02]  /*17dc0*/  IADD3 R36, P1, P2, R8, UR16, R17 ;  /* 0x0000001008247c10 */ /* 0x000fe4000fa3e011 */
[----:B0-----:R-:W-:Y:S01]  /*17dd0*/  IADD3 R12, P3, P4, R10, UR8, R19 ;  /* 0x000000080a0c7c10 */ /* 0x001fe2000fc7e013 */
[----:B------:R0:W4:Y:S01]  /*17de0*/  LDG.E.U8 R31, desc[UR10][R26.64] ;  /* 0x0000000a1a1f7981 */ /* 0x000122000c1e1100 */
[----:B------:R-:W-:Y:S02]  /*17df0*/  IADD3.X R37, PT, PT, R9, UR22, RZ, P1, P2 ;  /* 0x0000001609257c10 */ /* 0x000fe40008fe44ff */
[----:B------:R-:W-:Y:S01]  /*17e00*/  IADD3.X R13, PT, PT, R11, UR23, RZ, P3, P4 ;  /* 0x000000170b0d7c10 */ /* 0x000fe20009fe84ff */
[----:B------:R-:W-:Y:S02]  /*17e10*/  USHF.R.S32.HI UR22, URZ, 0x1f, UR17 ;  /* 0x0000001fff167899 */ /* 0x000fe40008011411 */
[----:B------:R-:W-:Y:S01]  /*17e20*/  USHF.R.S32.HI UR23, URZ, 0x1f, UR9 ;  /* 0x0000001fff177899 */ /* 0x000fe20008011409 */
[----:B------:R0:W4:Y:S01]  /*17e30*/  LDG.E.U8 R24, desc[UR10][R36.64] ;  /* 0x0000000a24187981 */ /* 0x000122000c1e1100 */
[----:B-1----:R-:W-:-:S02]  /*17e40*/  IADD3 R14, P1, P2, R8, UR17, R17 ;  /* 0x00000011080e7c10 */ /* 0x002fc4000fa3e011 */
[C-C-:B------:R-:W-:Y:S01]  /*17e50*/  IADD3 R38, P3, P4, R10.reuse, UR9, R19.reuse ;  /* 0x000000090a267c10 */ /* 0x140fe2000fc7e013 */
[----:B------:R1:W4:Y:S01]  /*17e60*/  LDG.E.U8 R33, desc[UR10][R12.64] ;  /* 0x0000000a0c217981 */ /* 0x000322000c1e1100 */
[----:B------:R-:W-:Y:S02]  /*17e70*/  IADD3.X R15, PT, PT, R9, UR22, RZ, P1, P2 ;  /* 0x00000016090f7c10 */ /* 0x000fe40008fe44ff */
[----:B------:R-:W-:Y:S01]  /*17e80*/  IADD3.X R39, PT, PT, R11, UR23, RZ, P3, P4 ;  /* 0x000000170b277c10 */ /* 0x000fe20009fe84ff */
[----:B------:R-:W-:Y:S02]  /*17e90*/  USHF.R.S32.HI UR23, URZ, 0x1f, UR12 ;  /* 0x0000001fff177899 */ /* 0x000fe4000801140c */
[----:B0-----:R-:W-:Y:S01]  /*17ea0*/  IADD3 R26, P3, P4, R10, UR12, R19 ;  /* 0x0000000c0a1a7c10 */ /* 0x001fe2000fc7e013 */
[----:B------:R-:W-:Y:S01]  /*17eb0*/  USHF.R.S32.HI UR22, URZ, 0x1f, UR18 ;  /* 0x0000001fff167899 */ /* 0x000fe20008011412 */
[----:B------:R0:W4:Y:S01]  /*17ec0*/  LDG.E.U8 R28, desc[UR10][R14.64] ;  /* 0x0000000a0e1c7981 */ /* 0x000122000c1e1100 */
[----:B------:R-:W-:-:S03]  /*17ed0*/  IADD3 R36, P1, P2, R8, UR18, R17 ;  /* 0x0000001208247c10 */ /* 0x000fc6000fa3e011 */
[----:B------:R-:W4:Y:S01]  /*17ee0*/  LDG.E.U8 R35, desc[UR10][R38.64] ;  /* 0x0000000a26237981 */ /* 0x000f22000c1e1100 */
[----:B------:R-:W-:Y:S02]  /*17ef0*/  IADD3.X R27, PT, PT, R11, UR23, RZ, P3, P4 ;  /* 0x000000170b1b7c10 */ /* 0x000fe40009fe84ff */
[----:B------:R-:W-:Y:S01]  /*17f00*/  IADD3.X R37, PT, PT, R9, UR22, RZ, P1, P2 ;  /* 0x0000001609257c10 */ /* 0x000fe20008fe44ff */
[----:B------:R-:W-:Y:S02]  /*17f10*/  USHF.R.S32.HI UR23, URZ, 0x1f, UR13 ;  /* 0x0000001fff177899 */ /* 0x000fe4000801140d */
[----:B-1----:R-:W-:Y:S01]  /*17f20*/  IADD3 R12, P3, P4, R10, UR13, R19 ;  /* 0x0000000d0a0c7c10 */ /* 0x002fe2000fc7e013 */
[----:B------:R-:W-:Y:S01]  /*17f30*/  USHF.R.S32.HI UR22, URZ, 0x1f, UR19 ;  /* 0x0000001fff167899 */ /* 0x000fe20008011413 */
[----:B------:R-:W4:Y:S01]  /*17f40*/  LDG.E.U8 R27, desc[UR10][R26.64] ;  /* 0x0000000a1a1b7981 */ /* 0x000f22000c1e1100 */
[----:B0-----:R-:W-:-:S03]  /*17f50*/  IADD3 R14, P1, P2, R8, UR19, R17 ;  /* 0x00000013080e7c10 */ /* 0x001fc6000fa3e011 */
[----:B------:R-:W4:Y:S01]  /*17f60*/  LDG.E.U8 R30, desc[UR10][R36.64] ;  /* 0x0000000a241e7981 */ /* 0x000f22000c1e1100 */
[----:B------:R-:W-:Y:S02]  /*17f70*/  IADD3.X R13, PT, PT, R11, UR23, RZ, P3, P4 ;  /* 0x000000170b0d7c10 */ /* 0x000fe40009fe84ff */
[----:B------:R-:W-:-:S04]  /*17f80*/  IADD3.X R15, PT, PT, R9, UR22, RZ, P1, P2 ;  /* 0x00000016090f7c10 */ /* 0x000fc80008fe44ff */
[----:B------:R0:W4:Y:S04]  /*17f90*/  LDG.E.U8 R13, desc[UR10][R12.64] ;  /* 0x0000000a0c0d7981 */ /* 0x000128000c1e1100 */
[----:B------:R-:W4:Y:S01]  /*17fa0*/  LDG.E.U8 R14, desc[UR10][R14.64] ;  /* 0x0000000a0e0e7981 */ /* 0x000f22000c1e1100 */
[----:B-----5:R-:W-:Y:S02]  /*17fb0*/  PRMT R21, R21, 0x9910, RZ ;  /* 0x0000991015157816 */ /* 0x020fe400000000ff */
        /* <DEDUP_REMOVED lines=20> */
[----:B---3--:R-:W-:-:S05]  /*18100*/  IMAD R16, R18, R25, R16 ;  /* 0x0000001912107224 */ /* 0x008fca00078e0210 */
[----:B------:R-:W-:-:S05]  /*18110*/  PRMT R16, R16, 0x9910, RZ ;  /* 0x0000991010107816 */ /* 0x000fca00000000ff */
[----:B----4-:R-:W-:-:S05]  /*18120*/  IMAD R16, R20, R29, R16 ;  /* 0x0000001d14107224 */ /* 0x010fca00078e0210 */
[----:B0-----:R-:W-:-:S05]  /*18130*/  PRMT R12, R16, 0x9910, RZ ;  /* 0x00009910100c7816 */ /* 0x001fca00000000ff */
        /* <DEDUP_REMOVED lines=11> */
.L_x_1128:
        /* <DEDUP_REMOVED lines=27> */
[----:B------:R-:W3:Y:S01]  /*183a0*/  LDG.E.U8 R18, desc[UR10][R10.64] ;  /* 0x0000000a0a127981 */ /* 0x000ee2000c1e1100 */
[----:B0-----:R-:W-:Y:S02]  /*183b0*/  SHF.R.S32.HI R5, RZ, 0x1f, R16 ;  /* 0x0000001fff057819 */ /* 0x001fe40000011410 */
[----:B------:R-:W-:Y:S01]  /*183c0*/  IADD3 R4, P1, P2, R16, UR12, R17 ;  /* 0x0000000c10047c10 */ /* 0x000fe2000fa3e011 */
[----:B------:R0:W3:Y:S01]  /*183d0*/  LDG.E.U8 R23, desc[UR10][R12.64] ;  /* 0x0000000a0c177981 */ /* 0x0000e2000c1e1100 */
[----:B-1----:R-:W-:Y:S02]  /*183e0*/  SHF.R.S32.HI R9, RZ, 0x1f, R20 ;  /* 0x0000001fff097819 */ /* 0x002fe40000011414 */
[C---:B------:R-:W-:Y:S01]  /*183f0*/  IADD3 R8, P3, P4, R20.reuse, UR14, R19 ;  /* 0x0000000e14087c10 */ /* 0x040fe2000fc7e013 */
[----:B------:R-:W-:Y:S01]  /*18400*/  VIADD R20, R20, UR5 ;  /* 0x0000000514147c36 */ /* 0x000fe20008000000 */
[----:B------:R-:W-:Y:S01]  /*18410*/  IADD3.X R5, PT, PT, R5, UR13, RZ, P1, P2 ;  /* 0x0000000d05057c10 */ /* 0x000fe20008fe44ff */
[----:B------:R-:W-:Y:S01]  /*18420*/  VIADD R16, R16, UR4 ;  /* 0x0000000410107c36 */ /* 0x000fe20008000000 */
[----:B------:R-:W-:-:S02]  /*18430*/  IADD3.X R9, PT, PT, R9, UR15, RZ, P3, P4 ;  /* 0x0000000f09097c10 */ /* 0x000fc40009fe84ff */
[----:B0-----:R-:W-:Y:S02]  /*18440*/  IADD3 R12, P3, P4, R20, UR14, R19 ;  /* 0x0000000e140c7c10 */ /* 0x001fe4000fc7e013 */
[----:B------:R0:W4:Y:S01]  /*18450*/  LDG.E.U8 R5, desc[UR10][R4.64] ;  /* 0x0000000a04057981 */ /* 0x000122000c1e1100 */
[----:B------:R-:W-:Y:S02]  /*18460*/  IADD3 R10, P1, P2, R16, UR12, R17 ;  /* 0x0000000c100a7c10 */ /* 0x000fe4000fa3e011 */
[----:B------:R-:W-:Y:S01]  /*18470*/  SHF.R.S32.HI R20, RZ, 0x1f, R20 ;  /* 0x0000001fff147819 */ /* 0x000fe20000011414 */
[----:B------:R-:W4:Y:S01]  /*18480*/  LDG.E.U8 R8, desc[UR10][R8.64] ;  /* 0x0000000a08087981 */ /* 0x000f22000c1e1100 */
[----:B------:R-:W-:Y:S02]  /*18490*/  SHF.R.S32.HI R16, RZ, 0x1f, R16 ;  /* 0x0000001fff107819 */ /* 0x000fe40000011410 */
[----:B------:R-:W-:Y:S02]  /*184a0*/  IADD3.X R13, PT, PT, R20, UR15, RZ, P3, P4 ;  /* 0x0000000f140d7c10 */ /* 0x000fe40009fe84ff */
[----:B------:R-:W-:-:S04]  /*184b0*/  IADD3.X R11, PT, PT, R16, UR13, RZ, P1, P2 ;  /* 0x0000000d100b7c10 */ /* 0x000fc80008fe44ff */
[----:B------:R-:W4:Y:S04]  /*184c0*/  LDG.E.U8 R13, desc[UR10][R12.64] ;  /* 0x0000000a0c0d7981 */ /* 0x000f28000c1e1100 */
[----:B------:R-:W4:Y:S01]  /*184d0*/  LDG.E.U8 R10, desc[UR10][R10.64] ;  /* 0x0000000a0a0a7981 */ /* 0x000f22000c1e1100 */
[----:B0----5:R-:W-:Y:S01]  /*184e0*/  PRMT R4, R21, 0x9910, RZ ;  /* 0x0000991015047816 */ /* 0x021fe200000000ff */
        /* <DEDUP_REMOVED lines=9> */
.L_x_1131:
        /* <DEDUP_REMOVED lines=11> */
[----:B--2---:R-:W-:Y:S02]  /*18630*/  IADD3 R8, P3, P4, R6, UR14, R19 ;  /* 0x0000000e06087c10 */ /* 0x004fe4000fc7e013 */
        /* <DEDUP_REMOVED lines=22> */
.L_x_1132:
        /* <DEDUP_REMOVED lines=16> */
.L_x_1130:
[----:B-----5:R-:W-:Y:S01]  /*188a0*/  STG.E.U8 desc[UR10][R2.64], R21 ;  /* 0x0000001502007986 */ /* 0x020fe2000c10110a */
[----:B------:R-:W-:Y:S05]  /*188b0*/  EXIT ;  /* 0x000000000000794d */ /* 0x000fea0003800000 */
.L_x_1133:
        /* <DEDUP_REMOVED lines=12> */
.L_x_1250:


//--------------------- .text._ZN2at6native69_GLOBAL__N__64f4e359_31_FunctionOfAMatrixUtilsKernel_cu_9e10b42f_318216_elemwise_kernelILi128ELi8EZNS1_43_compute_linear_combination_internal_kernelIhEEvRNS_14TensorIteratorEiiiEUliE_EEviT1_ --------------------------
	.section	.text._ZN2at6native69_GLOBAL__N__64f4e359_31_FunctionOfAMatrixUtilsKernel_cu_9e10b42f_318216_elemwise_kernelILi128ELi8EZNS1_43_compute_linear_combination_internal_kernelIhEEvRNS_14TensorIteratorEiiiEUliE_EEviT1_,"ax",@progbits
	.align	128
.text._ZN2at6native69_GLOBAL__N__64f4e359_31_FunctionOfAMatrixUtilsKernel_cu_9e10b42f_318216_elemwise_kernelILi128ELi8EZNS1_43_compute_linear_combination_internal_kernelIhEEvRNS_14TensorIteratorEiiiEUliE_EEviT1_:
        .type           _ZN2at6native69_GLOBAL__N__64f4e359_31_FunctionOfAMatrixUtilsKernel_cu_9e10b42f_318216_elemwise_kernelILi128ELi8EZNS1_43_compute_linear_combination_internal_kernelIhEEvRNS_14TensorIteratorEiiiEUliE_EEviT1_,@function
        .size           _ZN2at6native69_GLOBAL__N__64f4e359_31_FunctionOfAMatrixUtilsKernel_cu_9e10b42f_318216_elemwise_kernelILi128ELi8EZNS1_43_compute_linear_combination_internal_kernelIhEEvRNS_14TensorIteratorEiiiEUliE_EEviT1_,(.L_x_1251 - _ZN2at6native69_GLOBAL__N__64f4e359_31_FunctionOfAMatrixUtilsKernel_cu_9e10b42f_318216_elemwise_kernelILi128ELi8EZNS1_43_compute_linear_combination_internal_kernelIhEEvRNS_14TensorIteratorEiiiEUliE_EEviT1_)
        .other          _ZN2at6native69_GLOBAL__N__64f4e359_31_FunctionOfAMatrixUtilsKernel_cu_9e10b42f_318216_elemwise_kernelILi128ELi8EZNS1_43_compute_linear_combination_internal_kernelIhEEvRNS_14TensorIteratorEiiiEUliE_EEviT1_,@"STO_CUDA_ENTRY STV_DEFAULT"
_ZN2at6native69_GLOBAL__N__64f4e359_31_FunctionOfAMatrixUtilsKernel_cu_9e10b42f_318216_elemwise_kernelILi128ELi8EZNS1_43_compute_linear_combination_internal_kernelIhEEvRNS_14TensorIteratorEiiiEUliE_EEviT1_:
        /* <DEDUP_REMOVED lines=40> */
.L_x_1139:
        /* <DEDUP_REMOVED lines=101> */
.L_x_1138:
        /* <DEDUP_REMOVED lines=45> */
.L_x_1141:
        /* <DEDUP_REMOVED lines=28> */
.L_x_1142:
        /* <DEDUP_REMOVED lines=15> */
.L_x_1140:
        /* <DEDUP_REMOVED lines=19> */
.L_x_1145:
        /* <DEDUP_REMOVED lines=101> */
.L_x_1144:
        /* <DEDUP_REMOVED lines=45> */
.L_x_1147:
        /* <DEDUP_REMOVED lines=28> */
.L_x_1148:
        /* <DEDUP_REMOVED lines=15> */
.L_x_1146:
[----:B-----5:R1:W-:Y:S01]  /*1b50*/  STG.E.U8 desc[UR10][R4.64], R7 ;  /* 0x0000000704007986 */ /* 0x0203e2000c10110a */
[----:B------:R-:W-:-:S07]  /*1b60*/  VIADD R3, R3, 0x80 ;  /* 0x0000008003037836 */ /* 0x000fce0000000000 */
.L_x_1137:
        /* <DEDUP_REMOVED lines=17> */
.L_x_1151:
        /* <DEDUP_REMOVED lines=71> */
.L_x_1150:
        /* <DEDUP_REMOVED lines=45> */
.L_x_1153:
        /* <DEDUP_REMOVED lines=28> */
.L_x_1154:
        /* <DEDUP_REMOVED lines=14> */
.L_x_1152:
[----:B-----5:R1:W-:Y:S01]  /*2660*/  STG.E.U8 desc[UR10][R4.64], R29 ;  /* 0x0000001d04007986 */ /* 0x0203e2000c10110a */
[----:B------:R-:W-:-:S07]  /*2670*/  VIADD R3, R3, 0x80 ;  /* 0x0000008003037836 */ /* 0x000fce0000000000 */
.L_x_1143:
        /* <DEDUP_REMOVED lines=17> */
.L_x_1157:
        /* <DEDUP_REMOVED lines=71> */
.L_x_1156:
        /* <DEDUP_REMOVED lines=45> */
.L_x_1159:
        /* <DEDUP_REMOVED lines=28> */
.L_x_1160:
        /* <DEDUP_REMOVED lines=14> */
.L_x_1158:
[----:B-----5:R2:W-:Y:S01]  /*3170*/  STG.E.U8 desc[UR10][R4.64], R29 ;  /* 0x0000001d04007986 */ /* 0x0205e2000c10110a */
[----:B------:R-:W-:-:S07]  /*3180*/  IADD3 R3, PT, PT, R3, 0x80, RZ ;  /* 0x0000008003037810 */ /* 0x000fce0007ffe0ff */
.L_x_1149:
        /* <DEDUP_REMOVED lines=17> */
.L_x_1163:
        /* <DEDUP_REMOVED lines=71> */
.L_x_1162:
        /* <DEDUP_REMOVED lines=45> */
.L_x_1165:
        /* <DEDUP_REMOVED lines=28> */
.L_x_1166:
        /* <DEDUP_REMOVED lines=14> */
.L_x_1164:
[----:B-----5:R2:W-:Y:S01]  /*3c80*/  STG.E.U8 desc[UR10][R4.64], R29 ;  /* 0x0000001d04007986 */ /* 0x0205e2000c10110a */
[----:B------:R-:W-:-:S07]  /*3c90*/  VIADD R3, R3, 0x80 ;  /* 0x0000008003037836 */ /* 0x000fce0000000000 */
.L_x_1155:
        /* <DEDUP_REMOVED lines=18> */
.L_x_1169:
        /* <DEDUP_REMOVED lines=71> */
.L_x_1168:
        /* <DEDUP_REMOVED lines=45> */
.L_x_1171:
        /* <DEDUP_REMOVED lines=28> */
.L_x_1172:
        /* <DEDUP_REMOVED lines=14> */
.L_x_1170:
[----:B-----5:R3:W-:Y:S01]  /*47a0*/  STG.E.U8 desc[UR10][R4.64], R29 ;  /* 0x0000001d04007986 */ /* 0x0207e2000c10110a */
[----:B------:R-:W-:-:S07]  /*47b0*/  VIADD R3, R3, 0x80 ;  /* 0x0000008003037836 */ /* 0x000fce0000000000 */
.L_x_1161:
[----:B------:R-:W-:-:S13]  /*47c0*/  ISETP.GE.AND P0, PT, R3, UR36, PT ;  /* 0x0000002403007c0c */ /* 0x000fda000bf06270 */
[----:B------:R-:W-:Y:S05]  /*47d0*/  @P0 BREAK.RELIABLE B0 ;  /* 0x0000000000000942 */ /* 0x000fea0003800100 */
[----:B------:R-:W-:Y:S05]  /*47e0*/  @P0 BRA `(.L_x_1167) ;  /* 0x0000000800c00947 */ /* 0x000fea0003800000 */
[----:B0-----:R-:W-:Y:S05]  /*47f0*/  BSYNC.RELIABLE B0 ;  /* 0x0000000000007941 */ /* 0x001fea0003800100 */
.L_x_1136:
        /* <DEDUP_REMOVED lines=15> */
.L_x_1174:
        /* <DEDUP_REMOVED lines=71> */
.L_x_1173:
        /* <DEDUP_REMOVED lines=45> */
.L_x_1176:
        /* <DEDUP_REMOVED lines=28> */
.L_x_1177:
        /* <DEDUP_REMOVED lines=14> */
.L_x_1175:
[----:B-----5:R4:W-:Y:S01]  /*52d0*/  STG.E.U8 desc[UR10][R4.64], R29 ;  /* 0x0000001d04007986 */ /* 0x0209e2000c10110a */
[----:B------:R-:W-:-:S07]  /*52e0*/  VIADD R3, R3, 0x80 ;  /* 0x0000008003037836 */ /* 0x000fce0000000000 */
.L_x_1167:
[----:B0-----:R-:W-:Y:S05]  /*52f0*/  BSYNC.RECONVERGENT B1 ;  /* 0x0000000000017941 */ /* 0x001fea0003800200 */
.L_x_1135:
        /* <DEDUP_REMOVED lines=18> */
.L_x_1179:
        /* <DEDUP_REMOVED lines=102> */
.L_x_1178:
        /* <DEDUP_REMOVED lines=46> */
.L_x_1181:
        /* <DEDUP_REMOVED lines=29> */
.L_x_1182:
        /* <DEDUP_REMOVED lines=15> */
.L_x_1180:
[----:B-----5:R-:W-:Y:S01]  /*6020*/  STG.E.U8 desc[UR10][R4.64], R7 ;  /* 0x0000000704007986 */ /* 0x020fe2000c10110a */
[----:B------:R-:W-:Y:S05]  /*6030*/  EXIT ;  /* 0x000000000000794d */ /* 0x000fea0003800000 */
.L_x_1134:
        /* <DEDUP_REMOVED lines=367> */
.L_x_1186:
        /* <DEDUP_REMOVED lines=30> */
.L_x_1188:
        /* <DEDUP_REMOVED lines=100> */
.L_x_1187:
        /* <DEDUP_REMOVED lines=57> */
.L_x_1190:
        /* <DEDUP_REMOVED lines=34> */
.L_x_1191:
        /* <DEDUP_REMOVED lines=16> */
.L_x_1189:
        /* <DEDUP_REMOVED lines=352> */
.L_x_1193:
        /* <DEDUP_REMOVED lines=30> */
.L_x_1195:
        /* <DEDUP_REMOVED lines=100> */
.L_x_1194:
        /* <DEDUP_REMOVED lines=57> */
.L_x_1197:
        /* <DEDUP_REMOVED lines=34> */
.L_x_1198:
        /* <DEDUP_REMOVED lines=16> */
.L_x_1196:
[----:B-----5:R1:W-:Y:S01]  /*aad0*/  STG.E.U8 desc[UR10][R8.64], R27 ;  /* 0x0000001b08007986 */ /* 0x0203e2000c10110a */
[----:B------:R-:W-:-:S07]  /*aae0*/  VIADD R3, R3, 0x80 ;  /* 0x0000008003037836 */ /* 0x000fce0000000000 */
.L_x_1185:
        /* <DEDUP_REMOVED lines=350> */
.L_x_1200:
        /* <DEDUP_REMOVED lines=31> */
.L_x_1202:
        /* <DEDUP_REMOVED lines=101> */
.L_x_1201:
        /* <DEDUP_REMOVED lines=57> */
.L_x_1204:
        /* <DEDUP_REMOVED lines=34> */
.L_x_1205:
        /* <DEDUP_REMOVED lines=16> */
.L_x_1203:
[----:B-----5:R1:W-:Y:S01]  /*cfc0*/  STG.E.U8 desc[UR10][R24.64], R45 ;  /* 0x0000002d18007986 */ /* 0x0203e2000c10110a */
[----:B------:R-:W-:-:S07]  /*cfd0*/  VIADD R3, R3, 0x80 ;  /* 0x0000008003037836 */ /* 0x000fce0000000000 */
.L_x_1192:
        /* <DEDUP_REMOVED lines=350> */
.L_x_1207:
        /* <DEDUP_REMOVED lines=31> */
.L_x_1209:
        /* <DEDUP_REMOVED lines=101> */
.L_x_1208:
        /* <DEDUP_REMOVED lines=57> */
.L_x_1211:
        /* <DEDUP_REMOVED lines=34> */
.L_x_1212:
        /* <DEDUP_REMOVED lines=16> */
.L_x_1210:
[----:B-----5:R2:W-:Y:S01]  /*f4b0*/  STG.E.U8 desc[UR10][R24.64], R45 ;  /* 0x0000002d18007986 */ /* 0x0205e2000c10110a */
[----:B------:R-:W-:-:S07]  /*f4c0*/  VIADD R3, R3, 0x80 ;  /* 0x0000008003037836 */ /* 0x000fce0000000000 */
.L_x_1199:
        /* <DEDUP_REMOVED lines=350> */
.L_x_1214:
        /* <DEDUP_REMOVED lines=31> */
.L_x_1216:
        /* <DEDUP_REMOVED lines=101> */
.L_x_1215:
        /* <DEDUP_REMOVED lines=57> */
.L_x_1218:
        /* <DEDUP_REMOVED lines=34> */
.L_x_1219:
        /* <DEDUP_REMOVED lines=16> */
.L_x_1217:
[----:B-----5:R2:W-:Y:S01]  /*119a0*/  STG.E.U8 desc[UR10][R24.64], R45 ;  /* 0x0000002d18007986 */ /* 0x0205e2000c10110a */
[----:B------:R-:W-:-:S07]  /*119b0*/  VIADD R3, R3, 0x80 ;  /* 0x0000008003037836 */ /* 0x000fce0000000000 */
.L_x_1206:
        /* <DEDUP_REMOVED lines=351> */
.L_x_1221:
        /* <DEDUP_REMOVED lines=31> */
.L_x_1223:
        /* <DEDUP_REMOVED lines=101> */
.L_x_1222:
        /* <DEDUP_REMOVED lines=57> */
.L_x_1225:
        /* <DEDUP_REMOVED lines=34> */
.L_x_1226:
        /* <DEDUP_REMOVED lines=16> */
.L_x_1224:
[----:B-----5:R3:W-:Y:S01]  /*13ea0*/  STG.E.U8 desc[UR10][R24.64], R45 ;  /* 0x0000002d18007986 */ /* 0x0207e2000c10110a */
[----:B------:R-:W-:-:S07]  /*13eb0*/  VIADD R3, R3, 0x80 ;  /* 0x0000008003037836 */ /* 0x000fce0000000000 */
.L_x_1213:
[----:B------:R-:W-:-:S13]  /*13ec0*/  ISETP.GE.AND P0, PT, R3, UR6, PT ;  /* 0x0000000603007c0c */ /* 0x000fda000bf06270 */
[----:B------:R-:W-:Y:S05]  /*13ed0*/  @P0 BREAK.RELIABLE B0 ;  /* 0x0000000000000942 */ /* 0x000fea0003800100 */
[----:B------:R-:W-:Y:S05]  /*13ee0*/  @P0 BRA `(.L_x_1220) ;  /* 0x0000002400380947 */ /* 0x000fea0003800000 */
[----:B0-----:R-:W-:Y:S05]  /*13ef0*/  BSYNC.RELIABLE B0 ;  /* 0x0000000000007941 */ /* 0x001fea0003800100 */
.L_x_1184:
        /* <DEDUP_REMOVED lines=348> */
.L_x_1227:
        /* <DEDUP_REMOVED lines=31> */
.L_x_1229:
        /* <DEDUP_REMOVED lines=101> */
.L_x_1228:
        /* <DEDUP_REMOVED lines=57> */
.L_x_1231:
        /* <DEDUP_REMOVED lines=34> */
.L_x_1232:
        /* <DEDUP_REMOVED lines=16> */
.L_x_1230:
[----:B-----5:R4:W-:Y:S01]  /*163b0*/  STG.E.U8 desc[UR10][R24.64], R45 ;  /* 0x0000002d18007986 */ /* 0x0209e2000c10110a */
[----:B------:R-:W-:-:S07]  /*163c0*/  VIADD R3, R3, 0x80 ;  /* 0x0000008003037836 */ /* 0x000fce0000000000 */
.L_x_1220:
[----:B0-----:R-:W-:Y:S05]  /*163d0*/  BSYNC.RECONVERGENT B1 ;  /* 0x0000000000017941 */ /* 0x001fea0003800200 */
.L_x_1183:
        /* <DEDUP_REMOVED lines=351> */
.L_x_1233:
        /* <DEDUP_REMOVED lines=30> */
.L_x_1235:
        /* <DEDUP_REMOVED lines=100> */
.L_x_1234:
        /* <DEDUP_REMOVED lines=57> */
.L_x_1237:
        /* <DEDUP_REMOVED lines=34> */
.L_x_1238:
        /* <DEDUP_REMOVED lines=16> */
.L_x_1236:
[----:B-----5:R-:W-:Y:S01]  /*188a0*/  STG.E.U8 desc[UR10][R2.64], R21 ;  /* 0x0000001502007986 */ /* 0x020fe2000c10110a */
[----:B------:R-:W-:Y:S05]  /*188b0*/  EXIT ;  /* 0x000000000000794d */ /* 0x000fea0003800000 */
.L_x_1239:
        /* <DEDUP_REMOVED lines=12> */
.L_x_1251:


//--------------------- .nv.shared.reserved.0     --------------------------
	.section	.nv.shared.reserved.0,"aw",@nobits
	.weak		__nv_reservedSMEM_offset_0_alias
	.size		__nv_reservedSMEM_offset_0_alias, 0, 64
	.other		__nv_reservedSMEM_offset_0_alias,@"STO_CUDA_RESERVED_SHARED STV_DEFAULT"
__nv_reservedSMEM_offset_0_alias:
	.zero		0
	.zero		64


//--------------------- .nv.global                --------------------------
	.section	.nv.global,"aw",@nobits
.nv.global:
	.type		_ZN67_INTERNAL_64f4e359_31_FunctionOfAMatrixUtilsKernel_cu_9e10b42f_31824cuda3std3__48in_placeE,@object
	.size		_ZN67_INTERNAL_64f4e359_31_FunctionOfAMatrixUtilsKernel_cu_9e10b42f_31824cuda3std3__48in_placeE,(_ZN67_INTERNAL_64f4e359_31_FunctionOfAMatrixUtilsKernel_cu_9e10b42f_31824cuda3std6ranges3__45__cpo8distanceE - _ZN67_INTERNAL_64f4e359_31_FunctionOfAMatrixUtilsKernel_cu_9e10b42f_31824cuda3std3__48in_placeE)
_ZN67_INTERNAL_64f4e359_31_FunctionOfAMatrixUtilsKernel_cu_9e10b42f_31824cuda3std3__48in_placeE:
	.zero		1
	.type		_ZN67_INTERNAL_64f4e359_31_FunctionOfAMatrixUtilsKernel_cu_9e10b42f_31824cuda3std6ranges3__45__cpo8distanceE,@object
	.size		_ZN67_INTERNAL_64f4e359_31_FunctionOfAMatrixUtilsKernel_cu_9e10b42f_31824cuda3std6ranges3__45__cpo8distanceE,(_ZN67_INTERNAL_64f4e359_31_FunctionOfAMatrixUtilsKernel_cu_9e10b42f_31824cuda3std3__45__cpo6cbeginE - _ZN67_INTERNAL_64f4e359_31_FunctionOfAMatrixUtilsKernel_cu_9e10b42f_31824cuda3std6ranges3__45__cpo8distanceE)
_ZN67_INTERNAL_64f4e359_31_FunctionOfAMatrixUtilsKernel_cu_9e10b42f_31824cuda3std6ranges3__45__cpo8distanceE:
	.zero		1
	.type		_ZN67_INTERNAL_64f4e359_31_FunctionOfAMatrixUtilsKernel_cu_9e10b42f_31824cuda3std3__45__cpo6cbeginE,@object
	.size		_ZN67_INTERNAL_64f4e359_31_FunctionOfAMatrixUtilsKernel_cu_9e10b42f_31824cuda3std3__45__cpo6cbeginE,(_ZN67_INTERNAL_64f4e359_31_FunctionOfAMatrixUtilsKernel_cu_9e10b42f_31824cuda3std6ranges3__45__cpo7advanceE - _ZN67_INTERNAL_64f4e359_31_FunctionOfAMatrixUtilsKernel_cu_9e10b42f_31824cuda3std3__45__cpo6cbeginE)
_ZN67_INTERNAL_64f4e359_31_FunctionOfAMatrixUtilsKernel_cu_9e10b42f_31824cuda3std3__45__cpo6cbeginE:
	.zero		1
	.type		_ZN67_INTERNAL_64f4e359_31_FunctionOfAMatrixUtilsKernel_cu_9e10b42f_31824cuda3std6ranges3__45__cpo7advanceE,@object
	.size		_ZN67_INTERNAL_64f4e359_31_FunctionOfAMatrixUtilsKernel_cu_9e10b42f_31824cuda3std6ranges3__45__cpo7advanceE,(_ZN67_INTERNAL_64f4e359_31_FunctionOfAMatrixUtilsKernel_cu_9e10b42f_31824cuda3std3__45__cpo7crbeginE - _ZN67_INTERNAL_64f4e359_31_FunctionOfAMatrixUtilsKernel_cu_9e10b42f_31824cuda3std6ranges3__45__cpo7advanceE)
_ZN67_INTERNAL_64f4e359_31_FunctionOfAMatrixUtilsKernel_cu_9e10b42f_31824cuda3std6ranges3__45__cpo7advanceE:
	.zero		1
	.type		_ZN67_INTERNAL_64f4e359_31_FunctionOfAMatrixUtilsKernel_cu_9e10b42f_31824cuda3std3__45__cpo7crbeginE,@object
	.size		_ZN67_INTERNAL_64f4e359_31_FunctionOfAMatrixUtilsKernel_cu_9e10b42f_31824cuda3std3__45__cpo7crbeginE,(_ZN67_INTERNAL_64f4e359_31_FunctionOfAMatrixUtilsKernel_cu_9e10b42f_31824cuda3std6ranges3__45__cpo4dataE - _ZN67_INTERNAL_64f4e359_31_FunctionOfAMatrixUtilsKernel_cu_9e10b42f_31824cuda3std3__45__cpo7crbeginE)
_ZN67_INTERNAL_64f4e359_31_FunctionOfAMatrixUtilsKernel_cu_9e10b42f_31824cuda3std3__45__cpo7crbeginE:
	.zero		1
	.type		_ZN67_INTERNAL_64f4e359_31_FunctionOfAMatrixUtilsKernel_cu_9e10b42f_31824cuda3std6ranges3__45__cpo4dataE,@object
	.size		_ZN67_INTERNAL_64f4e359_31_FunctionOfAMatrixUtilsKernel_cu_9e10b42f_31824cuda3std6ranges3__45__cpo4dataE,(_ZN67_INTERNAL_64f4e359_31_FunctionOfAMatrixUtilsKernel_cu_9e10b42f_31824cuda3std6ranges3__45__cpo5beginE - _ZN67_INTERNAL_64f4e359_31_FunctionOfAMatrixUtilsKernel_cu_9e10b42f_31824cuda3std6ranges3__45__cpo4dataE)
_ZN67_INTERNAL_64f4e359_31_FunctionOfAMatrixUtilsKernel_cu_9e10b42f_31824cuda3std6ranges3__45__cpo4dataE:
	.zero		1
	.type		_ZN67_INTERNAL_64f4e359_31_FunctionOfAMatrixUtilsKernel_cu_9e10b42f_31824cuda3std6ranges3__45__cpo5beginE,@object
	.size		_ZN67_INTERNAL_64f4e359_31_FunctionOfAMatrixUtilsKernel_cu_9e10b42f_31824cuda3std6ranges3__45__cpo5beginE,(_ZN67_INTERNAL_64f4e359_31_FunctionOfAMatrixUtilsKernel_cu_9e10b42f_31824cuda3std3__469_GLOBAL__N__64f4e359_31_FunctionOfAMatrixUtilsKernel_cu_9e10b42f_31826ignoreE - _ZN67_INTERNAL_64f4e359_31_FunctionOfAMatrixUtilsKernel_cu_9e10b42f_31824cuda3std6ranges3__45__cpo5beginE)
_ZN67_INTERNAL_64f4e359_31_FunctionOfAMatrixUtilsKernel_cu_9e10b42f_31824cuda3std6ranges3__45__cpo5beginE:
	.zero		1
	.type		_ZN67_INTERNAL_64f4e359_31_FunctionOfAMatrixUtilsKernel_cu_9e10b42f_31824cuda3std3__469_GLOBAL__N__64f4e359_31_FunctionOfAMatrixUtilsKernel_cu_9e10b42f_31826ignoreE,@object
	.size		_ZN67_INTERNAL_64f4e359_31_FunctionOfAMatrixUtilsKernel_cu_9e10b42f_31824cuda3std3__469_GLOBAL__N__64f4e359_31_FunctionOfAMatrixUtilsKernel_cu_9e10b42f_31826ignoreE,(_ZN67_INTERNAL_64f4e359_31_FunctionOfAMatrixUtilsKernel_cu_9e10b42f_31824cuda3std6ranges3__45__cpo4sizeE - _ZN67_INTERNAL_64f4e359_31_FunctionOfAMatrixUtilsKernel_cu_9e10b42f_31824cuda3std3__469_GLOBAL__N__64f4e359_31_FunctionOfAMatrixUtilsKernel_cu_9e10b42f_31826ignoreE)
_ZN67_INTERNAL_64f4e359_31_FunctionOfAMatrixUtilsKernel_cu_9e10b42f_31824cuda3std3__469_GLOBAL__N__64f4e359_31_FunctionOfAMatrixUtilsKernel_cu_9e10b42f_31826ignoreE:
	.zero		1
	.type		_ZN67_INTERNAL_64f4e359_31_FunctionOfAMatrixUtilsKernel_cu_9e10b42f_31824cuda3std6ranges3__45__cpo4sizeE,@object
	.size		_ZN67_INTERNAL_64f4e359_31_FunctionOfAMatrixUtilsKernel_cu_9e10b42f_31824cuda3std6ranges3__45__cpo4sizeE,(_ZN67_INTERNAL_64f4e359_31_FunctionOfAMatrixUtilsKernel_cu_9e10b42f_31824cuda3std3__45__cpo5beginE - _ZN67_INTERNAL_64f4e359_31_FunctionOfAMatrixUtilsKernel_cu_9e10b42f_31824cuda3std6ranges3__45__cpo4sizeE)
_ZN67_INTERNAL_64f4e359_31_FunctionOfAMatrixUtilsKernel_cu_9e10b42f_31824cuda3std6ranges3__45__cpo4sizeE:
	.zero		1
	.type		_ZN67_INTERNAL_64f4e359_31_FunctionOfAMatrixUtilsKernel_cu_9e10b42f_31824cuda3std3__45__cpo5beginE,@object
	.size		_ZN67_INTERNAL_64f4e359_31_FunctionOfAMatrixUtilsKernel_cu_9e10b42f_31824cuda3std3__45__cpo5beginE,(_ZN67_INTERNAL_64f4e359_31_FunctionOfAMatrixUtilsKernel_cu_9e10b42f_31824cuda3std6ranges3__45__cpo6cbeginE - _ZN67_INTERNAL_64f4e359_31_FunctionOfAMatrixUtilsKernel_cu_9e10b42f_31824cuda3std3__45__cpo5beginE)
_ZN67_INTERNAL_64f4e359_31_FunctionOfAMatrixUtilsKernel_cu_9e10b42f_31824cuda3std3__45__cpo5beginE:
	.zero		1
	.type		_ZN67_INTERNAL_64f4e359_31_FunctionOfAMatrixUtilsKernel_cu_9e10b42f_31824cuda3std6ranges3__45__cpo6cbeginE,@object
	.size		_ZN67_INTERNAL_64f4e359_31_FunctionOfAMatrixUtilsKernel_cu_9e10b42f_31824cuda3std6ranges3__45__cpo6cbeginE,(_ZN67_INTERNAL_64f4e359_31_FunctionOfAMatrixUtilsKernel_cu_9e10b42f_31824cuda3std3__45__cpo6rbeginE - _ZN67_INTERNAL_64f4e359_31_FunctionOfAMatrixUtilsKernel_cu_9e10b42f_31824cuda3std6ranges3__45__cpo6cbeginE)
_ZN67_INTERNAL_64f4e359_31_FunctionOfAMatrixUtilsKernel_cu_9e10b42f_31824cuda3std6ranges3__45__cpo6cbeginE:
	.zero		1
	.type		_ZN67_INTERNAL_64f4e359_31_FunctionOfAMatrixUtilsKernel_cu_9e10b42f_31824cuda3std3__45__cpo6rbeginE,@object
	.size		_ZN67_INTERNAL_64f4e359_31_FunctionOfAMatrixUtilsKernel_cu_9e10b42f_31824cuda3std3__45__cpo6rbeginE,(_ZN67_INTERNAL_64f4e359_31_FunctionOfAMatrixUtilsKernel_cu_9e10b42f_31824cuda3std6ranges3__45__cpo4nextE - _ZN67_INTERNAL_64f4e359_31_FunctionOfAMatrixUtilsKernel_cu_9e10b42f_31824cuda3std3__45__cpo6rbeginE)
_ZN67_INTERNAL_64f4e359_31_FunctionOfAMatrixUtilsKernel_cu_9e10b42f_31824cuda3std3__45__cpo6rbeginE:
	.zero		1
	.type		_ZN67_INTERNAL_64f4e359_31_FunctionOfAMatrixUtilsKernel_cu_9e10b42f_31824cuda3std6ranges3__45__cpo4nextE,@object
	.size		_ZN67_INTERNAL_64f4e359_31_FunctionOfAMatrixUtilsKernel_cu_9e10b42f_31824cuda3std6ranges3__45__cpo4nextE,(_ZN67_INTERNAL_64f4e359_31_FunctionOfAMatrixUtilsKernel_cu_9e10b42f_31824cuda3std6ranges3__45__cpo4swapE - _ZN67_INTERNAL_64f4e359_31_FunctionOfAMatrixUtilsKernel_cu_9e10b42f_31824cuda3std6ranges3__45__cpo4nextE)
_ZN67_INTERNAL_64f4e359_31_FunctionOfAMatrixUtilsKernel_cu_9e10b42f_31824cuda3std6ranges3__45__cpo4nextE:
	.zero		1
	.type		_ZN67_INTERNAL_64f4e359_31_FunctionOfAMatrixUtilsKernel_cu_9e10b42f_31824cuda3std6ranges3__45__cpo4swapE,@object
	.size		_ZN67_INTERNAL_64f4e359_31_FunctionOfAMatrixUtilsKernel_cu_9e10b42f_31824cuda3std6ranges3__45__cpo4swapE,(_ZN67_INTERNAL_64f4e359_31_FunctionOfAMatrixUtilsKernel_cu_9e10b42f_31824cuda3std3__420unreachable_sentinelE - _ZN67_INTERNAL_64f4e359_31_FunctionOfAMatrixUtilsKernel_cu_9e10b42f_31824cuda3std6ranges3__45__cpo4swapE)
_ZN67_INTERNAL_64f4e359_31_FunctionOfAMatrixUtilsKernel_cu_9e10b42f_31824cuda3std6ranges3__45__cpo4swapE:
	.zero		1
	.type		_ZN67_INTERNAL_64f4e359_31_FunctionOfAMatrixUtilsKernel_cu_9e10b42f_31824cuda3std3__420unreachable_sentinelE,@object
	.size		_ZN67_INTERNAL_64f4e359_31_FunctionOfAMatrixUtilsKernel_cu_9e10b42f_31824cuda3std3__420unreachable_sentinelE,(_ZN67_INTERNAL_64f4e359_31_FunctionOfAMatrixUtilsKernel_cu_9e10b42f_31826thrust24THRUST_300001_SM_1030_NS6system6detail10sequential3seqE - _ZN67_INTERNAL_64f4e359_31_FunctionOfAMatrixUtilsKernel_cu_9e10b42f_31824cuda3std3__420unreachable_sentinelE)
_ZN67_INTERNAL_64f4e359_31_FunctionOfAMatrixUtilsKernel_cu_9e10b42f_31824cuda3std3__420unreachable_sentinelE:
	.zero		1
	.type		_ZN67_INTERNAL_64f4e359_31_FunctionOfAMatrixUtilsKernel_cu_9e10b42f_31826thrust24THRUST_300001_SM_1030_NS6system6detail10sequential3seqE,@object
	.size		_ZN67_INTERNAL_64f4e359_31_FunctionOfAMatrixUtilsKernel_cu_9e10b42f_31826thrust24THRUST_300001_SM_1030_NS6system6detail10sequential3seqE,(_ZN67_INTERNAL_64f4e359_31_FunctionOfAMatrixUtilsKernel_cu_9e10b42f_31824cuda3std3__45__cpo4cendE - _ZN67_INTERNAL_64f4e359_31_FunctionOfAMatrixUtilsKernel_cu_9e10b42f_31826thrust24THRUST_300001_SM_1030_NS6system6detail10sequential3seqE)
_ZN67_INTERNAL_64f4e359_31_FunctionOfAMatrixUtilsKernel_cu_9e10b42f_31826thrust24THRUST_300001_SM_1030_NS6system6detail10sequential3seqE:
	.zero		1
	.type		_ZN67_INTERNAL_64f4e359_31_FunctionOfAMatrixUtilsKernel_cu_9e10b42f_31824cuda3std3__45__cpo4cendE,@object
	.size		_ZN67_INTERNAL_64f4e359_31_FunctionOfAMatrixUtilsKernel_cu_9e10b42f_31824cuda3std3__45__cpo4cendE,(_ZN67_INTERNAL_64f4e359_31_FunctionOfAMatrixUtilsKernel_cu_9e10b42f_31824cuda3std6ranges3__45__cpo9iter_swapE - _ZN67_INTERNAL_64f4e359_31_FunctionOfAMatrixUtilsKernel_cu_9e10b42f_31824cuda3std3__45__cpo4cendE)
_ZN67_INTERNAL_64f4e359_31_FunctionOfAMatrixUtilsKernel_cu_9e10b42f_31824cuda3std3__45__cpo4cendE:
	.zero		1
	.type		_ZN67_INTERNAL_64f4e359_31_FunctionOfAMatrixUtilsKernel_cu_9e10b42f_31824cuda3std6ranges3__45__cpo9iter_swapE,@object
	.size		_ZN67_INTERNAL_64f4e359_31_FunctionOfAMatrixUtilsKernel_cu_9e10b42f_31824cuda3std6ranges3__45__cpo9iter_swapE,(_ZN67_INTERNAL_64f4e359_31_FunctionOfAMatrixUtilsKernel_cu_9e10b42f_31824cuda3std3__45__cpo5crendE - _ZN67_INTERNAL_64f4e359_31_FunctionOfAMatrixUtilsKernel_cu_9e10b42f_31824cuda3std6ranges3__45__cpo9iter_swapE)
_ZN67_INTERNAL_64f4e359_31_FunctionOfAMatrixUtilsKernel_cu_9e10b42f_31824cuda3std6ranges3__45__cpo9iter_swapE:
	.zero		1
	.type		_ZN67_INTERNAL_64f4e359_31_FunctionOfAMatrixUtilsKernel_cu_9e10b42f_31824cuda3std3__45__cpo5crendE,@object
	.size		_ZN67_INTERNAL_64f4e359_31_FunctionOfAMatrixUtilsKernel_cu_9e10b42f_31824cuda3std3__45__cpo5crendE,(_ZN67_INTERNAL_64f4e359_31_FunctionOfAMatrixUtilsKernel_cu_9e10b42f_31824cuda3std6ranges3__45__cpo5cdataE - _ZN67_INTERNAL_64f4e359_31_FunctionOfAMatrixUtilsKernel_cu_9e10b42f_31824cuda3std3__45__cpo5crendE)
_ZN67_INTERNAL_64f4e359_31_FunctionOfAMatrixUtilsKernel_cu_9e10b42f_31824cuda3std3__45__cpo5crendE:
	.zero		1
	.type		_ZN67_INTERNAL_64f4e359_31_FunctionOfAMatrixUtilsKernel_cu_9e10b42f_31824cuda3std6ranges3__45__cpo5cdataE,@object
	.size		_ZN67_INTERNAL_64f4e359_31_FunctionOfAMatrixUtilsKernel_cu_9e10b42f_31824cuda3std6ranges3__45__cpo5cdataE,(_ZN67_INTERNAL_64f4e359_31_FunctionOfAMatrixUtilsKernel_cu_9e10b42f_31824cuda3std6ranges3__45__cpo3endE - _ZN67_INTERNAL_64f4e359_31_FunctionOfAMatrixUtilsKernel_cu_9e10b42f_31824cuda3std6ranges3__45__cpo5cdataE)
_ZN67_INTERNAL_64f4e359_31_FunctionOfAMatrixUtilsKernel_cu_9e10b42f_31824cuda3std6ranges3__45__cpo5cdataE:
	.zero		1
	.type		_ZN67_INTERNAL_64f4e359_31_FunctionOfAMatrixUtilsKernel_cu_9e10b42f_31824cuda3std6ranges3__45__cpo3endE,@object
	.size		_ZN67_INTERNAL_64f4e359_31_FunctionOfAMatrixUtilsKernel_cu_9e10b42f_31824cuda3std6ranges3__45__cpo3endE,(_ZN67_INTERNAL_64f4e359_31_FunctionOfAMatrixUtilsKernel_cu_9e10b42f_31824cuda3std3__419piecewise_constructE - _ZN67_INTERNAL_64f4e359_31_FunctionOfAMatrixUtilsKernel_cu_9e10b42f_31824cuda3std6ranges3__45__cpo3endE)
_ZN67_INTERNAL_64f4e359_31_FunctionOfAMatrixUtilsKernel_cu_9e10b42f_31824cuda3std6ranges3__45__cpo3endE:
	.zero		1
	.type		_ZN67_INTERNAL_64f4e359_31_FunctionOfAMatrixUtilsKernel_cu_9e10b42f_31824cuda3std3__419piecewise_constructE,@object
	.size		_ZN67_INTERNAL_64f4e359_31_FunctionOfAMatrixUtilsKernel_cu_9e10b42f_31824cuda3std3__419piecewise_constructE,(_ZN67_INTERNAL_64f4e359_31_FunctionOfAMatrixUtilsKernel_cu_9e10b42f_31824cuda3std6ranges3__45__cpo5ssizeE - _ZN67_INTERNAL_64f4e359_31_FunctionOfAMatrixUtilsKernel_cu_9e10b42f_31824cuda3std3__419piecewise_constructE)
_ZN67_INTERNAL_64f4e359_31_FunctionOfAMatrixUtilsKernel_cu_9e10b42f_31824cuda3std3__419piecewise_constructE:
	.zero		1
	.type		_ZN67_INTERNAL_64f4e359_31_FunctionOfAMatrixUtilsKernel_cu_9e10b42f_31824cuda3std6ranges3__45__cpo5ssizeE,@object
	.size		_ZN67_INTERNAL_64f4e359_31_FunctionOfAMatrixUtilsKernel_cu_9e10b42f_31824cuda3std6ranges3__45__cpo5ssizeE,(_ZN67_INTERNAL_64f4e359_31_FunctionOfAMatrixUtilsKernel_cu_9e10b42f_31824cuda3std3__45__cpo3endE - _ZN67_INTERNAL_64f4e359_31_FunctionOfAMatrixUtilsKernel_cu_9e10b42f_31824cuda3std6ranges3__45__cpo5ssizeE)
_ZN67_INTERNAL_64f4e359_31_FunctionOfAMatrixUtilsKernel_cu_9e10b42f_31824cuda3std6ranges3__45__cpo5ssizeE:
	.zero		1
	.type		_ZN67_INTERNAL_64f4e359_31_FunctionOfAMatrixUtilsKernel_cu_9e10b42f_31824cuda3std3__45__cpo3endE,@object
	.size		_ZN67_INTERNAL_64f4e359_31_FunctionOfAMatrixUtilsKernel_cu_9e10b42f_31824cuda3std3__45__cpo3endE,(_ZN67_INTERNAL_64f4e359_31_FunctionOfAMatrixUtilsKernel_cu_9e10b42f_31824cuda3std6ranges3__45__cpo4cendE - _ZN67_INTERNAL_64f4e359_31_FunctionOfAMatrixUtilsKernel_cu_9e10b42f_31824cuda3std3__45__cpo3endE)
_ZN67_INTERNAL_64f4e359_31_FunctionOfAMatrixUtilsKernel_cu_9e10b42f_31824cuda3std3__45__cpo3endE:
	.zero		1
	.type		_ZN67_INTERNAL_64f4e359_31_FunctionOfAMatrixUtilsKernel_cu_9e10b42f_31824cuda3std6ranges3__45__cpo4cendE,@object
	.size		_ZN67_INTERNAL_64f4e359_31_FunctionOfAMatrixUtilsKernel_cu_9e10b42f_31824cuda3std6ranges3__45__cpo4cendE,(_ZN67_INTERNAL_64f4e359_31_FunctionOfAMatrixUtilsKernel_cu_9e10b42f_31824cuda3std3__45__cpo4rendE - _ZN67_INTERNAL_64f4e359_31_FunctionOfAMatrixUtilsKernel_cu_9e10b42f_31824cuda3std6ranges3__45__cpo4cendE)
_ZN67_INTERNAL_64f4e359_31_FunctionOfAMatrixUtilsKernel_cu_9e10b42f_31824cuda3std6ranges3__45__cpo4cendE:
	.zero		1
	.type		_ZN67_INTERNAL_64f4e359_31_FunctionOfAMatrixUtilsKernel_cu_9e10b42f_31824cuda3std3__45__cpo4rendE,@object
	.size		_ZN67_INTERNAL_64f4e359_31_FunctionOfAMatrixUtilsKernel_cu_9e10b42f_31824cuda3std3__45__cpo4rendE,(_ZN67_INTERNAL_64f4e359_31_FunctionOfAMatrixUtilsKernel_cu_9e10b42f_31824cuda3std6ranges3__45__cpo4prevE - _ZN67_INTERNAL_64f4e359_31_FunctionOfAMatrixUtilsKernel_cu_9e10b42f_31824cuda3std3__45__cpo4rendE)
_ZN67_INTERNAL_64f4e359_31_FunctionOfAMatrixUtilsKernel_cu_9e10b42f_31824cuda3std3__45__cpo4rendE:
	.zero		1
	.type		_ZN67_INTERNAL_64f4e359_31_FunctionOfAMatrixUtilsKernel_cu_9e10b42f_31824cuda3std6ranges3__45__cpo4prevE,@object
	.size		_ZN67_INTERNAL_64f4e359_31_FunctionOfAMatrixUtilsKernel_cu_9e10b42f_31824cuda3std6ranges3__45__cpo4prevE,(_ZN67_INTERNAL_64f4e359_31_FunctionOfAMatrixUtilsKernel_cu_9e10b42f_31824cuda3std6ranges3__45__cpo9iter_moveE - _ZN67_INTERNAL_64f4e359_31_FunctionOfAMatrixUtilsKernel_cu_9e10b42f_31824cuda3std6ranges3__45__cpo4prevE)
_ZN67_INTERNAL_64f4e359_31_FunctionOfAMatrixUtilsKernel_cu_9e10b42f_31824cuda3std6ranges3__45__cpo4prevE:
	.zero		1
	.type		_ZN67_INTERNAL_64f4e359_31_FunctionOfAMatrixUtilsKernel_cu_9e10b42f_31824cuda3std6ranges3__45__cpo9iter_moveE,@object
	.size		_ZN67_INTERNAL_64f4e359_31_FunctionOfAMatrixUtilsKernel_cu_9e10b42f_31824cuda3std6ranges3__45__cpo9iter_moveE,(.L_13 - _ZN67_INTERNAL_64f4e359_31_FunctionOfAMatrixUtilsKernel_cu_9e10b42f_31824cuda3std6ranges3__45__cpo9iter_moveE)
_ZN67_INTERNAL_64f4e359_31_FunctionOfAMatrixUtilsKernel_cu_9e10b42f_31824cuda3std6ranges3__45__cpo9iter_moveE:
	.zero		1
.L_13:


//--------------------- .nv.constant0._ZN2at6native69_GLOBAL__N__64f4e359_31_FunctionOfAMatrixUtilsKernel_cu_9e10b42f_318216_elemwise_kernelILi128ELi8EZNS1_43_compute_linear_combination_internal_kernelIN3c108BFloat16EEEvRNS_14TensorIteratorEiiiEUliE_EEviT1_ --------------------------
	.section	.nv.constant0._ZN2at6native69_GLOBAL__N__64f4e359_31_FunctionOfAMatrixUtilsKernel_cu_9e10b42f_318216_elemwise_kernelILi128ELi8EZNS1_43_compute_linear_combination_internal_kernelIN3c108BFloat16EEEvRNS_14TensorIteratorEiiiEUliE_EEviT1_,"a",@progbits
	.sectionflags	@""
	.align	4
.nv.constant0._ZN2at6native69_GLOBAL__N__64f4e359_31_FunctionOfAMatrixUtilsKernel_cu_9e10b42f_318216_elemwise_kernelILi128ELi8EZNS1_43_compute_linear_combination_internal_kernelIN3c108BFloat16EEEvRNS_14TensorIteratorEiiiEUliE_EEviT1_:
	.zero		1552


//--------------------- .nv.constant0._ZN2at6native69_GLOBAL__N__64f4e359_31_FunctionOfAMatrixUtilsKernel_cu_9e10b42f_318216_elemwise_kernelILi128ELi8EZNS1_43_compute_linear_combination_internal_kernelIbEEvRNS_14TensorIteratorEiiiEUliE_EEviT1_ --------------------------
	.section	.nv.constant0._ZN2at6native69_GLOBAL__N__64f4e359_31_FunctionOfAMatrixUtilsKernel_cu_9e10b42f_318216_elemwise_kernelILi128ELi8EZNS1_43_compute_linear_combination_internal_kernelIbEEvRNS_14TensorIteratorEiiiEUliE_EEviT1_,"a",@progbits
	.sectionflags	@""
	.align	4
.nv.constant0._ZN2at6native69_GLOBAL__N__64f4e359_31_FunctionOfAMatrixUtilsKernel_cu_9e10b42f_318216_elemwise_kernelILi128ELi8EZNS1_43_compute_linear_combination_internal_kernelIbEEvRNS_14TensorIteratorEiiiEUliE_EEviT1_:
	.zero		1552


//--------------------- .nv.constant0._ZN2at6native69_GLOBAL__N__64f4e359_31_FunctionOfAMatrixUtilsKernel_cu_9e10b42f_318216_elemwise_kernelILi128ELi8EZNS1_43_compute_linear_combination_internal_kernelIN3c104HalfEEEvRNS_14TensorIteratorEiiiEUliE_EEviT1_ --------------------------
	.section	.nv.constant0._ZN2at6native69_GLOBAL__N__64f4e359_31_FunctionOfAMatrixUtilsKernel_cu_9e10b42f_318216_elemwise_kernelILi128ELi8EZNS1_43_compute_linear_combination_internal_kernelIN3c104HalfEEEvRNS_14TensorIteratorEiiiEUliE_EEviT1_,"a",@progbits
	.sectionflags	@""
	.align	4
.nv.constant0._ZN2at6native69_GLOBAL__N__64f4e359_31_FunctionOfAMatrixUtilsKernel_cu_9e10b42f_318216_elemwise_kernelILi128ELi8EZNS1_43_compute_linear_combination_internal_kernelIN3c104HalfEEEvRNS_14TensorIteratorEiiiEUliE_EEviT1_:
	.zero		1552


//--------------------- .nv.constant0._ZN2at6native69_GLOBAL__N__64f4e359_31_FunctionOfAMatrixUtilsKernel_cu_9e10b42f_318216_elemwise_kernelILi128ELi8EZNS1_43_compute_linear_combination_internal_kernelIN3c107complexIfEEEEvRNS_14TensorIteratorEiiiEUliE_EEviT1_ --------------------------
	.section	.nv.constant0._ZN2at6native69_GLOBAL__N__64f4e359_31_FunctionOfAMatrixUtilsKernel_cu_9e10b42f_318216_elemwise_kernelILi128ELi8EZNS1_43_compute_linear_combination_internal_kernelIN3c107complexIfEEEEvRNS_14TensorIteratorEiiiEUliE_EEviT1_,"a",@progbits
	.sectionflags	@""
	.align	4
.nv.constant0._ZN2at6native69_GLOBAL__N__64f4e359_31_FunctionOfAMatrixUtilsKernel_cu_9e10b42f_318216_elemwise_kernelILi128ELi8EZNS1_43_compute_linear_combination_internal_kernelIN3c107complexIfEEEEvRNS_14TensorIteratorEiiiEUliE_EEviT1_:
	.zero		1552


//--------------------- .nv.constant0._ZN2at6native69_GLOBAL__N__64f4e359_31_FunctionOfAMatrixUtilsKernel_cu_9e10b42f_318216_elemwise_kernelILi128ELi8EZNS1_43_compute_linear_combination_internal_kernelIN3c107complexIdEEEEvRNS_14TensorIteratorEiiiEUliE_EEviT1_ --------------------------
	.section	.nv.constant0._ZN2at6native69_GLOBAL__N__64f4e359_31_FunctionOfAMatrixUtilsKernel_cu_9e10b42f_318216_elemwise_kernelILi128ELi8EZNS1_43_compute_linear_combination_internal_kernelIN3c107complexIdEEEEvRNS_14TensorIteratorEiiiEUliE_EEviT1_,"a",@progbits
	.sectionflags	@""
	.align	4
.nv.constant0._ZN2at6native69_GLOBAL__N__64f4e359_31_FunctionOfAMatrixUtilsKernel_cu_9e10b42f_318216_elemwise_kernelILi128ELi8EZNS1_43_compute_linear_combination_internal_kernelIN3c107complexIdEEEEvRNS_14TensorIteratorEiiiEUliE_EEviT1_:
	.zero		1552


//--------------------- .nv.constant0._ZN2at6native69_GLOBAL__N__64f4e359_31_FunctionOfAMatrixUtilsKernel_cu_9e10b42f_318216_elemwise_kernelILi128ELi8EZNS1_43_compute_linear_combination_internal_kernelIfEEvRNS_14TensorIteratorEiiiEUliE_EEviT1_ --------------------------
	.section	.nv.constant0._ZN2at6native69_GLOBAL__N__64f4e359_31_FunctionOfAMatrixUtilsKernel_cu_9e10b42f_318216_elemwise_kernelILi128ELi8EZNS1_43_compute_linear_combination_internal_kernelIfEEvRNS_14TensorIteratorEiiiEUliE_EEviT1_,"a",@progbits
	.sectionflags	@""
	.align	4
.nv.constant0._ZN2at6native69_GLOBAL__N__64f4e359_31_FunctionOfAMatrixUtilsKernel_cu_9e10b42f_318216_elemwise_kernelILi128ELi8EZNS1_43_compute_linear_combination_internal_kernelIfEEvRNS_14TensorIteratorEiiiEUliE_EEviT1_:
	.zero		1552


//--------------------- .nv.constant0._ZN2at6native69_GLOBAL__N__64f4e359_31_FunctionOfAMatrixUtilsKernel_cu_9e10b42f_318216_elemwise_kernelILi128ELi8EZNS1_43_compute_linear_combination_internal_kernelIdEEvRNS_14TensorIteratorEiiiEUliE_EEviT1_ --------------------------
	.section	.nv.constant0._ZN2at6native69_GLOBAL__N__64f4e359_31_FunctionOfAMatrixUtilsKernel_cu_9e10b42f_318216_elemwise_kernelILi128ELi8EZNS1_43_compute_linear_combination_internal_kernelIdEEvRNS_14TensorIteratorEiiiEUliE_EEviT1_,"a",@progbits
	.sectionflags	@""
	.align	4
.nv.constant0._ZN2at6native69_GLOBAL__N__64f4e359_31_FunctionOfAMatrixUtilsKernel_cu_9e10b42f_318216_elemwise_kernelILi128ELi8EZNS1_43_compute_linear_combination_internal_kernelIdEEvRNS_14TensorIteratorEiiiEUliE_EEviT1_:
	.zero		1552


//--------------------- .nv.constant0._ZN2at6native69_GLOBAL__N__64f4e359_31_FunctionOfAMatrixUtilsKernel_cu_9e10b42f_318216_elemwise_kernelILi128ELi8EZNS1_43_compute_linear_combination_internal_kernelIsEEvRNS_14TensorIteratorEiiiEUliE_EEviT1_ --------------------------
	.section	.nv.constant0._ZN2at6native69_GLOBAL__N__64f4e359_31_FunctionOfAMatrixUtilsKernel_cu_9e10b42f_318216_elemwise_kernelILi128ELi8EZNS1_43_compute_linear_combination_internal_kernelIsEEvRNS_14TensorIteratorEiiiEUliE_EEviT1_,"a",@progbits
	.sectionflags	@""
	.align	4
.nv.constant0._ZN2at6native69_GLOBAL__N__64f4e359_31_FunctionOfAMatrixUtilsKernel_cu_9e10b42f_318216_elemwise_kernelILi128ELi8EZNS1_43_compute_linear_combination_internal_kernelIsEEvRNS_14TensorIteratorEiiiEUliE_EEviT1_:
	.zero		1552


//--------------------- .nv.constant0._ZN2at6native69_GLOBAL__N__64f4e359_31_FunctionOfAMatrixUtilsKernel_cu_9e10b42f_318216_elemwise_kernelILi128ELi8EZNS1_43_compute_linear_combination_internal_kernelIlEEvRNS_14TensorIteratorEiiiEUliE_EEviT1_ --------------------------
	.section	.nv.constant0._ZN2at6native69_GLOBAL__N__64f4e359_31_FunctionOfAMatrixUtilsKernel_cu_9e10b42f_318216_elemwise_kernelILi128ELi8EZNS1_43_compute_linear_combination_internal_kernelIlEEvRNS_14TensorIteratorEiiiEUliE_EEviT1_,"a",@progbits
	.sectionflags	@""
	.align	4
.nv.constant0._ZN2at6native69_GLOBAL__N__64f4e359_31_FunctionOfAMatrixUtilsKernel_cu_9e10b42f_318216_elemwise_kernelILi128ELi8EZNS1_43_compute_linear_combination_internal_kernelIlEEvRNS_14TensorIteratorEiiiEUliE_EEviT1_:
	.zero		1552


//--------------------- .nv.constant0._ZN2at6native69_GLOBAL__N__64f4e359_31_FunctionOfAMatrixUtilsKernel_cu_9e10b42f_318216_elemwise_kernelILi128ELi8EZNS1_43_compute_linear_combination_internal_kernelIiEEvRNS_14TensorIteratorEiiiEUliE_EEviT1_ --------------------------
	.section	.nv.constant0._ZN2at6native69_GLOBAL__N__64f4e359_31_FunctionOfAMatrixUtilsKernel_cu_9e10b42f_318216_elemwise_kernelILi128ELi8EZNS1_43_compute_linear_combination_internal_kernelIiEEvRNS_14TensorIteratorEiiiEUliE_EEviT1_,"a",@progbits
	.sectionflags	@""
	.align	4
.nv.constant0._ZN2at6native69_GLOBAL__N__64f4e359_31_FunctionOfAMatrixUtilsKernel_cu_9e10b42f_318216_elemwise_kernelILi128ELi8EZNS1_43_compute_linear_combination_internal_kernelIiEEvRNS_14TensorIteratorEiiiEUliE_EEviT1_:
	.zero		1552


//--------------------- .nv.constant0._ZN2at6native69_GLOBAL__N__64f4e359_31_FunctionOfAMatrixUtilsKernel_cu_9e10b42f_318216_elemwise_kernelILi128ELi8EZNS1_43_compute_linear_combination_internal_kernelIaEEvRNS_14TensorIteratorEiiiEUliE_EEviT1_ --------------------------
	.section	.nv.constant0._ZN2at6native69_GLOBAL__N__64f4e359_31_FunctionOfAMatrixUtilsKernel_cu_9e10b42f_318216_elemwise_kernelILi128ELi8EZNS1_43_compute_linear_combination_internal_kernelIaEEvRNS_14TensorIteratorEiiiEUliE_EEviT1_,"a",@progbits
	.sectionflags	@""
	.align	4
.nv.constant0._ZN2at6native69_GLOBAL__N__64f4e359_31_FunctionOfAMatrixUtilsKernel_cu_9e10b42f_318216_elemwise_kernelILi128ELi8EZNS1_43_compute_linear_combination_internal_kernelIaEEvRNS_14TensorIteratorEiiiEUliE_EEviT1_:
	.zero		1552


//--------------------- .nv.constant0._ZN2at6native69_GLOBAL__N__64f4e359_31_FunctionOfAMatrixUtilsKernel_cu_9e10b42f_318216_elemwise_kernelILi128ELi8EZNS1_43_compute_linear_combination_internal_kernelIhEEvRNS_14TensorIteratorEiiiEUliE_EEviT1_ --------------------------
	.section	.nv.constant0._ZN2at6native69_GLOBAL__N__64f4e359_31_FunctionOfAMatrixUtilsKernel_cu_9e10b42f_318216_elemwise_kernelILi128ELi8EZNS1_43_compute_linear_combination_internal_kernelIhEEvRNS_14TensorIteratorEiiiEUliE_EEviT1_,"a",@progbits
	.sectionflags	@""
	.align	4
.nv.constant0._ZN2at6native69_GLOBAL__N__64f4e359_31_FunctionOfAMatrixUtilsKernel_cu_9e10b42f_318216_elemwise_kernelILi128ELi8EZNS1_43_compute_linear_combination_internal_kernelIhEEvRNS_14TensorIteratorEiiiEUliE_EEviT1_:
	.zero		1552


//--------------------- SYMBOLS --------------------------

	.type		.nv.reservedSmem.offset0,@object
	.size		.nv.reservedSmem.offset0,0x4
